// Copyright (c) 2024, Tri Dao.
// Splitting the different head dimensions to different files to speed up compilation.
// This file is auto-generated. See "generate_kernels.py"
#include "namespace_config.h"
#include "flash_bwd_launch_template.h"

namespace FLASH_NAMESPACE {

template<>
void run_mha_bwd_<cutlass::bfloat16_t, 192, true>(Flash_bwd_params &params, cudaStream_t stream) {
    run_mha_bwd_hdim192<cutlass::bfloat16_t, true>(params, stream);
}

} // namespace FLASH_NAMESPACE

// ===== COMPILED SASS (sm_103a) =====

	.target	sm_103a

	.elftype	@"ET_EXEC"


//--------------------- .note.nv.tkinfo           --------------------------
	.section	.note.nv.tkinfo,"",@"SHT_NOTE"
	.sectionflags	@"SHF_NOTE_NV_TKINFO"
	.tkinfo
        /*0018*/ 	.word	0x00000002
        /*0030*/ 	.string	""
        /*0030*/ 	.string	"ptxas"
        /*0030*/ 	.string	"Cuda compilation tools, release 13.0, V13.0.88"
        /*0030*/ 	.string	"Build cuda_13.0.r13.0/compiler.36424714_0"
        /*0030*/ 	.string	"-arch sm_103a -m 64 "



//--------------------- .note.nv.cuinfo           --------------------------
	.section	.note.nv.cuinfo,"",@"SHT_NOTE"
	.sectionflags	@"SHF_NOTE_NV_CUINFO"
        /*0018*/ 	.short	0x0002
        /*001a*/ 	.short	0x0067
        /*001c*/ 	.short	0x0082
	.zero		2


//--------------------- .nv.info                  --------------------------
	.section	.nv.info,"",@"SHT_CUDA_INFO"
	.align	4


	//----- nvinfo : EIATTR_REGCOUNT
	.align		4
        /*0000*/ 	.byte	0x04, 0x2f
        /*0002*/ 	.short	(.L_12 - .L_11)
	.align		4
.L_11:
        /*0004*/ 	.word	index@(_ZN5flash25flash_bwd_dot_do_o_kernelILb1E23Flash_bwd_kernel_traitsILi192ELi64ELi64ELi8ELi4ELi2ELi2ELb0ELb0EN7cutlass10bfloat16_tE19Flash_kernel_traitsILi192ELi64ELi64ELi8ES3_EEEEvNS_16Flash_bwd_paramsE)
        /*0008*/ 	.word	0x00000042


	//----- nvinfo : EIATTR_FRAME_SIZE
	.align		4
.L_12:
        /*000c*/ 	.byte	0x04, 0x11
        /*000e*/ 	.short	(.L_14 - .L_13)
	.align		4
.L_13:
        /*0010*/ 	.word	index@(_ZN5flash25flash_bwd_dot_do_o_kernelILb1E23Flash_bwd_kernel_traitsILi192ELi64ELi64ELi8ELi4ELi2ELi2ELb0ELb0EN7cutlass10bfloat16_tE19Flash_kernel_traitsILi192ELi64ELi64ELi8ES3_EEEEvNS_16Flash_bwd_paramsE)
        /*0014*/ 	.word	0x00000000


	//----- nvinfo : EIATTR_REGCOUNT
	.align		4
.L_14:
        /*0018*/ 	.byte	0x04, 0x2f
        /*001a*/ 	.short	(.L_16 - .L_15)
	.align		4
.L_15:
        /*001c*/ 	.word	index@(_ZN5flash25flash_bwd_dot_do_o_kernelILb0E23Flash_bwd_kernel_traitsILi192ELi64ELi64ELi8ELi4ELi2ELi2ELb0ELb0EN7cutlass10bfloat16_tE19Flash_kernel_traitsILi192ELi64ELi64ELi8ES3_EEEEvNS_16Flash_bwd_paramsE)
        /*0020*/ 	.word	0x00000040


	//----- nvinfo : EIATTR_FRAME_SIZE
	.align		4
.L_16:
        /*0024*/ 	.byte	0x04, 0x11
        /*0026*/ 	.short	(.L_18 - .L_17)
	.align		4
.L_17:
        /*0028*/ 	.word	index@(_ZN5flash25flash_bwd_dot_do_o_kernelILb0E23Flash_bwd_kernel_traitsILi192ELi64ELi64ELi8ELi4ELi2ELi2ELb0ELb0EN7cutlass10bfloat16_tE19Flash_kernel_traitsILi192ELi64ELi64ELi8ES3_EEEEvNS_16Flash_bwd_paramsE)
        /*002c*/ 	.word	0x00000000


	//----- nvinfo : EIATTR_REGCOUNT
	.align		4
.L_18:
        /*0030*/ 	.byte	0x04, 0x2f
        /*0032*/ 	.short	(.L_20 - .L_19)
	.align		4
.L_19:
        /*0034*/ 	.word	index@(_ZN5flash44flash_bwd_dq_dk_dv_loop_seqk_parallel_kernelI23Flash_bwd_kernel_traitsILi192ELi64ELi64ELi8ELi4ELi2ELi2ELb0ELb0EN7cutlass10bfloat16_tE19Flash_kernel_traitsILi192ELi64ELi64ELi8ES3_EELb0ELb1ELb0ELb1ELb0ELb0ELb1EEEvNS_16Flash_bwd_paramsE)
        /*0038*/ 	.word	0x000000ff


	//----- nvinfo : EIATTR_FRAME_SIZE
	.align		4
.L_20:
        /*003c*/ 	.byte	0x04, 0x11
        /*003e*/ 	.short	(.L_22 - .L_21)
	.align		4
.L_21:
        /*0040*/ 	.word	index@(_ZN5flash44flash_bwd_dq_dk_dv_loop_seqk_parallel_kernelI23Flash_bwd_kernel_traitsILi192ELi64ELi64ELi8ELi4ELi2ELi2ELb0ELb0EN7cutlass10bfloat16_tE19Flash_kernel_traitsILi192ELi64ELi64ELi8ES3_EELb0ELb1ELb0ELb1ELb0ELb0ELb1EEEvNS_16Flash_bwd_paramsE)
        /*0044*/ 	.word	0x00000000


	//----- nvinfo : EIATTR_REGCOUNT
	.align		4
.L_22:
        /*0048*/ 	.byte	0x04, 0x2f
        /*004a*/ 	.short	(.L_24 - .L_23)
	.align		4
.L_23:
        /*004c*/ 	.word	index@(_ZN5flash44flash_bwd_dq_dk_dv_loop_seqk_parallel_kernelI23Flash_bwd_kernel_traitsILi192ELi64ELi64ELi8ELi4ELi2ELi2ELb0ELb0EN7cutlass10bfloat16_tE19Flash_kernel_traitsILi192ELi64ELi64ELi8ES3_EELb1ELb1ELb0ELb1ELb0ELb0ELb0EEEvNS_16Flash_bwd_paramsE)
        /*0050*/ 	.word	0x000000fe


	//----- nvinfo : EIATTR_FRAME_SIZE
	.align		4
.L_24:
        /*0054*/ 	.byte	0x04, 0x11
        /*0056*/ 	.short	(.L_26 - .L_25)
	.align		4
.L_25:
        /*0058*/ 	.word	index@(_ZN5flash44flash_bwd_dq_dk_dv_loop_seqk_parallel_kernelI23Flash_bwd_kernel_traitsILi192ELi64ELi64ELi8ELi4ELi2ELi2ELb0ELb0EN7cutlass10bfloat16_tE19Flash_kernel_traitsILi192ELi64ELi64ELi8ES3_EELb1ELb1ELb0ELb1ELb0ELb0ELb0EEEvNS_16Flash_bwd_paramsE)
        /*005c*/ 	.word	0x00000000


	//----- nvinfo : EIATTR_REGCOUNT
	.align		4
.L_26:
        /*0060*/ 	.byte	0x04, 0x2f
        /*0062*/ 	.short	(.L_28 - .L_27)
	.align		4
.L_27:
        /*0064*/ 	.word	index@(_ZN5flash44flash_bwd_dq_dk_dv_loop_seqk_parallel_kernelI23Flash_bwd_kernel_traitsILi192ELi64ELi64ELi8ELi4ELi2ELi2ELb0ELb0EN7cutlass10bfloat16_tE19Flash_kernel_traitsILi192ELi64ELi64ELi8ES3_EELb0ELb1ELb0ELb0ELb0ELb1ELb1EEEvNS_16Flash_bwd_paramsE)
        /*0068*/ 	.word	0x000000fe


	//----- nvinfo : EIATTR_FRAME_SIZE
	.align		4
.L_28:
        /*006c*/ 	.byte	0x04, 0x11
        /*006e*/ 	.short	(.L_30 - .L_29)
	.align		4
.L_29:
        /*0070*/ 	.word	index@(_ZN5flash44flash_bwd_dq_dk_dv_loop_seqk_parallel_kernelI23Flash_bwd_kernel_traitsILi192ELi64ELi64ELi8ELi4ELi2ELi2ELb0ELb0EN7cutlass10bfloat16_tE19Flash_kernel_traitsILi192ELi64ELi64ELi8ES3_EELb0ELb1ELb0ELb0ELb0ELb1ELb1EEEvNS_16Flash_bwd_paramsE)
        /*0074*/ 	.word	0x00000000


	//----- nvinfo : EIATTR_REGCOUNT
	.align		4
.L_30:
        /*0078*/ 	.byte	0x04, 0x2f
        /*007a*/ 	.short	(.L_32 - .L_31)
	.align		4
.L_31:
        /*007c*/ 	.word	index@(_ZN5flash44flash_bwd_dq_dk_dv_loop_seqk_parallel_kernelI23Flash_bwd_kernel_traitsILi192ELi64ELi64ELi8ELi4ELi2ELi2ELb0ELb0EN7cutlass10bfloat16_tE19Flash_kernel_traitsILi192ELi64ELi64ELi8ES3_EELb1ELb1ELb0ELb0ELb0ELb1ELb0EEEvNS_16Flash_bwd_paramsE)
        /*0080*/ 	.word	0x000000fe


	//----- nvinfo : EIATTR_FRAME_SIZE
	.align		4
.L_32:
        /*0084*/ 	.byte	0x04, 0x11
        /*0086*/ 	.short	(.L_34 - .L_33)
	.align		4
.L_33:
        /*0088*/ 	.word	index@(_ZN5flash44flash_bwd_dq_dk_dv_loop_seqk_parallel_kernelI23Flash_bwd_kernel_traitsILi192ELi64ELi64ELi8ELi4ELi2ELi2ELb0ELb0EN7cutlass10bfloat16_tE19Flash_kernel_traitsILi192ELi64ELi64ELi8ES3_EELb1ELb1ELb0ELb0ELb0ELb1ELb0EEEvNS_16Flash_bwd_paramsE)
        /*008c*/ 	.word	0x00000000


	//----- nvinfo : EIATTR_REGCOUNT
	.align		4
.L_34:
        /*0090*/ 	.byte	0x04, 0x2f
        /*0092*/ 	.short	(.L_36 - .L_35)
	.align		4
.L_35:
        /*0094*/ 	.word	index@(_ZN5flash44flash_bwd_dq_dk_dv_loop_seqk_parallel_kernelI23Flash_bwd_kernel_traitsILi192ELi64ELi64ELi8ELi4ELi2ELi2ELb0ELb0EN7cutlass10bfloat16_tE19Flash_kernel_traitsILi192ELi64ELi64ELi8ES3_EELb0ELb1ELb0ELb0ELb0ELb0ELb1EEEvNS_16Flash_bwd_paramsE)
        /*0098*/ 	.word	0x000000ff


	//----- nvinfo : EIATTR_FRAME_SIZE
	.align		4
.L_36:
        /*009c*/ 	.byte	0x04, 0x11
        /*009e*/ 	.short	(.L_38 - .L_37)
	.align		4
.L_37:
        /*00a0*/ 	.word	index@(_ZN5flash44flash_bwd_dq_dk_dv_loop_seqk_parallel_kernelI23Flash_bwd_kernel_traitsILi192ELi64ELi64ELi8ELi4ELi2ELi2ELb0ELb0EN7cutlass10bfloat16_tE19Flash_kernel_traitsILi192ELi64ELi64ELi8ES3_EELb0ELb1ELb0ELb0ELb0ELb0ELb1EEEvNS_16Flash_bwd_paramsE)
        /*00a4*/ 	.word	0x00000000


	//----- nvinfo : EIATTR_REGCOUNT
	.align		4
.L_38:
        /*00a8*/ 	.byte	0x04, 0x2f
        /*00aa*/ 	.short	(.L_40 - .L_39)
	.align		4
.L_39:
        /*00ac*/ 	.word	index@(_ZN5flash44flash_bwd_dq_dk_dv_loop_seqk_parallel_kernelI23Flash_bwd_kernel_traitsILi192ELi64ELi64ELi8ELi4ELi2ELi2ELb0ELb0EN7cutlass10bfloat16_tE19Flash_kernel_traitsILi192ELi64ELi64ELi8ES3_EELb1ELb1ELb0ELb0ELb0ELb0ELb0EEEvNS_16Flash_bwd_paramsE)
        /*00b0*/ 	.word	0x000000fe


	//----- nvinfo : EIATTR_FRAME_SIZE
	.align		4
.L_40:
        /*00b4*/ 	.byte	0x04, 0x11
        /*00b6*/ 	.short	(.L_42 - .L_41)
	.align		4
.L_41:
        /*00b8*/ 	.word	index@(_ZN5flash44flash_bwd_dq_dk_dv_loop_seqk_parallel_kernelI23Flash_bwd_kernel_traitsILi192ELi64ELi64ELi8ELi4ELi2ELi2ELb0ELb0EN7cutlass10bfloat16_tE19Flash_kernel_traitsILi192ELi64ELi64ELi8ES3_EELb1ELb1ELb0ELb0ELb0ELb0ELb0EEEvNS_16Flash_bwd_paramsE)
        /*00bc*/ 	.word	0x00000000


	//----- nvinfo : EIATTR_REGCOUNT
	.align		4
.L_42:
        /*00c0*/ 	.byte	0x04, 0x2f
        /*00c2*/ 	.short	(.L_44 - .L_43)
	.align		4
.L_43:
        /*00c4*/ 	.word	index@(_ZN5flash27flash_bwd_convert_dq_kernelI23Flash_bwd_kernel_traitsILi192ELi64ELi64ELi8ELi4ELi2ELi2ELb0ELb0EN7cutlass10bfloat16_tE19Flash_kernel_traitsILi192ELi64ELi64ELi8ES3_EEEEvNS_16Flash_bwd_paramsEi)
        /*00c8*/ 	.word	0x00000048


	//----- nvinfo : EIATTR_FRAME_SIZE
	.align		4
.L_44:
        /*00cc*/ 	.byte	0x04, 0x11
        /*00ce*/ 	.short	(.L_46 - .L_45)
	.align		4
.L_45:
        /*00d0*/ 	.word	index@(_ZN5flash27flash_bwd_convert_dq_kernelI23Flash_bwd_kernel_traitsILi192ELi64ELi64ELi8ELi4ELi2ELi2ELb0ELb0EN7cutlass10bfloat16_tE19Flash_kernel_traitsILi192ELi64ELi64ELi8ES3_EEEEvNS_16Flash_bwd_paramsEi)
        /*00d4*/ 	.word	0x00000000


	//----- nvinfo : EIATTR_REGCOUNT
	.align		4
.L_46:
        /*00d8*/ 	.byte	0x04, 0x2f
        /*00da*/ 	.short	(.L_48 - .L_47)
	.align		4
.L_47:
        /*00dc*/ 	.word	index@(_ZN5flash25flash_bwd_dot_do_o_kernelILb1E23Flash_bwd_kernel_traitsILi192ELi64ELi64ELi8ELi4ELi2ELi2ELb1ELb1EN7cutlass10bfloat16_tE19Flash_kernel_traitsILi192ELi64ELi64ELi8ES3_EEEEvNS_16Flash_bwd_paramsE)
        /*00e0*/ 	.word	0x00000042


	//----- nvinfo : EIATTR_FRAME_SIZE
	.align		4
.L_48:
        /*00e4*/ 	.byte	0x04, 0x11
        /*00e6*/ 	.short	(.L_50 - .L_49)
	.align		4
.L_49:
        /*00e8*/ 	.word	index@(_ZN5flash25flash_bwd_dot_do_o_kernelILb1E23Flash_bwd_kernel_traitsILi192ELi64ELi64ELi8ELi4ELi2ELi2ELb1ELb1EN7cutlass10bfloat16_tE19Flash_kernel_traitsILi192ELi64ELi64ELi8ES3_EEEEvNS_16Flash_bwd_paramsE)
        /*00ec*/ 	.word	0x00000000


	//----- nvinfo : EIATTR_REGCOUNT
	.align		4
.L_50:
        /*00f0*/ 	.byte	0x04, 0x2f
        /*00f2*/ 	.short	(.L_52 - .L_51)
	.align		4
.L_51:
        /*00f4*/ 	.word	index@(_ZN5flash25flash_bwd_dot_do_o_kernelILb0E23Flash_bwd_kernel_traitsILi192ELi64ELi64ELi8ELi4ELi2ELi2ELb1ELb1EN7cutlass10bfloat16_tE19Flash_kernel_traitsILi192ELi64ELi64ELi8ES3_EEEEvNS_16Flash_bwd_paramsE)
        /*00f8*/ 	.word	0x00000040


	//----- nvinfo : EIATTR_FRAME_SIZE
	.align		4
.L_52:
        /*00fc*/ 	.byte	0x04, 0x11
        /*00fe*/ 	.short	(.L_54 - .L_53)
	.align		4
.L_53:
        /*0100*/ 	.word	index@(_ZN5flash25flash_bwd_dot_do_o_kernelILb0E23Flash_bwd_kernel_traitsILi192ELi64ELi64ELi8ELi4ELi2ELi2ELb1ELb1EN7cutlass10bfloat16_tE19Flash_kernel_traitsILi192ELi64ELi64ELi8ES3_EEEEvNS_16Flash_bwd_paramsE)
        /*0104*/ 	.word	0x00000000


	//----- nvinfo : EIATTR_REGCOUNT
	.align		4
.L_54:
        /*0108*/ 	.byte	0x04, 0x2f
        /*010a*/ 	.short	(.L_56 - .L_55)
	.align		4
.L_55:
        /*010c*/ 	.word	index@(_ZN5flash44flash_bwd_dq_dk_dv_loop_seqk_parallel_kernelI23Flash_bwd_kernel_traitsILi192ELi64ELi64ELi8ELi4ELi2ELi2ELb1ELb1EN7cutlass10bfloat16_tE19Flash_kernel_traitsILi192ELi64ELi64ELi8ES3_EELb0ELb1ELb0ELb1ELb0ELb0ELb1EEEvNS_16Flash_bwd_paramsE)
        /*0110*/ 	.word	0x000000ff


	//----- nvinfo : EIATTR_FRAME_SIZE
	.align		4
.L_56:
        /*0114*/ 	.byte	0x04, 0x11
        /*0116*/ 	.short	(.L_58 - .L_57)
	.align		4
.L_57:
        /*0118*/ 	.word	index@(_ZN5flash44flash_bwd_dq_dk_dv_loop_seqk_parallel_kernelI23Flash_bwd_kernel_traitsILi192ELi64ELi64ELi8ELi4ELi2ELi2ELb1ELb1EN7cutlass10bfloat16_tE19Flash_kernel_traitsILi192ELi64ELi64ELi8ES3_EELb0ELb1ELb0ELb1ELb0ELb0ELb1EEEvNS_16Flash_bwd_paramsE)
        /*011c*/ 	.word	0x000000d8


	//----- nvinfo : EIATTR_REGCOUNT
	.align		4
.L_58:
        /*0120*/ 	.byte	0x04, 0x2f
        /*0122*/ 	.short	(.L_60 - .L_59)
	.align		4
.L_59:
        /*0124*/ 	.word	index@(_ZN5flash44flash_bwd_dq_dk_dv_loop_seqk_parallel_kernelI23Flash_bwd_kernel_traitsILi192ELi64ELi64ELi8ELi4ELi2ELi2ELb1ELb1EN7cutlass10bfloat16_tE19Flash_kernel_traitsILi192ELi64ELi64ELi8ES3_EELb1ELb1ELb0ELb1ELb0ELb0ELb0EEEvNS_16Flash_bwd_paramsE)
        /*0128*/ 	.word	0x000000ff


	//----- nvinfo : EIATTR_FRAME_SIZE
	.align		4
.L_60:
        /*012c*/ 	.byte	0x04, 0x11
        /*012e*/ 	.short	(.L_62 - .L_61)
	.align		4
.L_61:
        /*0130*/ 	.word	index@(_ZN5flash44flash_bwd_dq_dk_dv_loop_seqk_parallel_kernelI23Flash_bwd_kernel_traitsILi192ELi64ELi64ELi8ELi4ELi2ELi2ELb1ELb1EN7cutlass10bfloat16_tE19Flash_kernel_traitsILi192ELi64ELi64ELi8ES3_EELb1ELb1ELb0ELb1ELb0ELb0ELb0EEEvNS_16Flash_bwd_paramsE)
        /*0134*/ 	.word	0x000000e8


	//----- nvinfo : EIATTR_REGCOUNT
	.align		4
.L_62:
        /*0138*/ 	.byte	0x04, 0x2f
        /*013a*/ 	.short	(.L_64 - .L_63)
	.align		4
.L_63:
        /*013c*/ 	.word	index@(_ZN5flash44flash_bwd_dq_dk_dv_loop_seqk_parallel_kernelI23Flash_bwd_kernel_traitsILi192ELi64ELi64ELi8ELi4ELi2ELi2ELb1ELb1EN7cutlass10bfloat16_tE19Flash_kernel_traitsILi192ELi64ELi64ELi8ES3_EELb0ELb1ELb0ELb0ELb0ELb1ELb1EEEvNS_16Flash_bwd_paramsE)
        /*0140*/ 	.word	0x000000ff


	//----- nvinfo : EIATTR_FRAME_SIZE
	.align		4
.L_64:
        /*0144*/ 	.byte	0x04, 0x11
        /*0146*/ 	.short	(.L_66 - .L_65)
	.align		4
.L_65:
        /*0148*/ 	.word	index@(_ZN5flash44flash_bwd_dq_dk_dv_loop_seqk_parallel_kernelI23Flash_bwd_kernel_traitsILi192ELi64ELi64ELi8ELi4ELi2ELi2ELb1ELb1EN7cutlass10bfloat16_tE19Flash_kernel_traitsILi192ELi64ELi64ELi8ES3_EELb0ELb1ELb0ELb0ELb0ELb1ELb1EEEvNS_16Flash_bwd_paramsE)
        /*014c*/ 	.word	0x000000c0


	//----- nvinfo : EIATTR_REGCOUNT
	.align		4
.L_66:
        /*0150*/ 	.byte	0x04, 0x2f
        /*0152*/ 	.short	(.L_68 - .L_67)
	.align		4
.L_67:
        /*0154*/ 	.word	index@(_ZN5flash44flash_bwd_dq_dk_dv_loop_seqk_parallel_kernelI23Flash_bwd_kernel_traitsILi192ELi64ELi64ELi8ELi4ELi2ELi2ELb1ELb1EN7cutlass10bfloat16_tE19Flash_kernel_traitsILi192ELi64ELi64ELi8ES3_EELb1ELb1ELb0ELb0ELb0ELb1ELb0EEEvNS_16Flash_bwd_paramsE)
        /*0158*/ 	.word	0x000000ff


	//----- nvinfo : EIATTR_FRAME_SIZE
	.align		4
.L_68:
        /*015c*/ 	.byte	0x04, 0x11
        /*015e*/ 	.short	(.L_70 - .L_69)
	.align		4
.L_69:
        /*0160*/ 	.word	index@(_ZN5flash44flash_bwd_dq_dk_dv_loop_seqk_parallel_kernelI23Flash_bwd_kernel_traitsILi192ELi64ELi64ELi8ELi4ELi2ELi2ELb1ELb1EN7cutlass10bfloat16_tE19Flash_kernel_traitsILi192ELi64ELi64ELi8ES3_EELb1ELb1ELb0ELb0ELb0ELb1ELb0EEEvNS_16Flash_bwd_paramsE)
        /*0164*/ 	.word	0x000000c8


	//----- nvinfo : EIATTR_REGCOUNT
	.align		4
.L_70:
        /*0168*/ 	.byte	0x04, 0x2f
        /*016a*/ 	.short	(.L_72 - .L_71)
	.align		4
.L_71:
        /*016c*/ 	.word	index@(_ZN5flash44flash_bwd_dq_dk_dv_loop_seqk_parallel_kernelI23Flash_bwd_kernel_traitsILi192ELi64ELi64ELi8ELi4ELi2ELi2ELb1ELb1EN7cutlass10bfloat16_tE19Flash_kernel_traitsILi192ELi64ELi64ELi8ES3_EELb0ELb1ELb0ELb0ELb0ELb0ELb1EEEvNS_16Flash_bwd_paramsE)
        /*0170*/ 	.word	0x000000ff


	//----- nvinfo : EIATTR_FRAME_SIZE
	.align		4
.L_72:
        /*0174*/ 	.byte	0x04, 0x11
        /*0176*/ 	.short	(.L_74 - .L_73)
	.align		4
.L_73:
        /*0178*/ 	.word	index@(_ZN5flash44flash_bwd_dq_dk_dv_loop_seqk_parallel_kernelI23Flash_bwd_kernel_traitsILi192ELi64ELi64ELi8ELi4ELi2ELi2ELb1ELb1EN7cutlass10bfloat16_tE19Flash_kernel_traitsILi192ELi64ELi64ELi8ES3_EELb0ELb1ELb0ELb0ELb0ELb0ELb1EEEvNS_16Flash_bwd_paramsE)
        /*017c*/ 	.word	0x000000c0


	//----- nvinfo : EIATTR_REGCOUNT
	.align		4
.L_74:
        /*0180*/ 	.byte	0x04, 0x2f
        /*0182*/ 	.short	(.L_76 - .L_75)
	.align		4
.L_75:
        /*0184*/ 	.word	index@(_ZN5flash44flash_bwd_dq_dk_dv_loop_seqk_parallel_kernelI23Flash_bwd_kernel_traitsILi192ELi64ELi64ELi8ELi4ELi2ELi2ELb1ELb1EN7cutlass10bfloat16_tE19Flash_kernel_traitsILi192ELi64ELi64ELi8ES3_EELb1ELb1ELb0ELb0ELb0ELb0ELb0EEEvNS_16Flash_bwd_paramsE)
        /*0188*/ 	.word	0x000000ff


	//----- nvinfo : EIATTR_FRAME_SIZE
	.align		4
.L_76:
        /*018c*/ 	.byte	0x04, 0x11
        /*018e*/ 	.short	(.L_78 - .L_77)
	.align		4
.L_77:
        /*0190*/ 	.word	index@(_ZN5flash44flash_bwd_dq_dk_dv_loop_seqk_parallel_kernelI23Flash_bwd_kernel_traitsILi192ELi64ELi64ELi8ELi4ELi2ELi2ELb1ELb1EN7cutlass10bfloat16_tE19Flash_kernel_traitsILi192ELi64ELi64ELi8ES3_EELb1ELb1ELb0ELb0ELb0ELb0ELb0EEEvNS_16Flash_bwd_paramsE)
        /*0194*/ 	.word	0x000000c8


	//----- nvinfo : EIATTR_REGCOUNT
	.align		4
.L_78:
        /*0198*/ 	.byte	0x04, 0x2f
        /*019a*/ 	.short	(.L_80 - .L_79)
	.align		4
.L_79:
        /*019c*/ 	.word	index@(_ZN5flash27flash_bwd_convert_dq_kernelI23Flash_bwd_kernel_traitsILi192ELi64ELi64ELi8ELi4ELi2ELi2ELb1ELb1EN7cutlass10bfloat16_tE19Flash_kernel_traitsILi192ELi64ELi64ELi8ES3_EEEEvNS_16Flash_bwd_paramsEi)
        /*01a0*/ 	.word	0x00000048


	//----- nvinfo : EIATTR_FRAME_SIZE
	.align		4
.L_80:
        /*01a4*/ 	.byte	0x04, 0x11
        /*01a6*/ 	.short	(.L_82 - .L_81)
	.align		4
.L_81:
        /*01a8*/ 	.word	index@(_ZN5flash27flash_bwd_convert_dq_kernelI23Flash_bwd_kernel_traitsILi192ELi64ELi64ELi8ELi4ELi2ELi2ELb1ELb1EN7cutlass10bfloat16_tE19Flash_kernel_traitsILi192ELi64ELi64ELi8ES3_EEEEvNS_16Flash_bwd_paramsEi)
        /*01ac*/ 	.word	0x00000000


	//----- nvinfo : EIATTR_REGCOUNT
	.align		4
.L_82:
        /*01b0*/ 	.byte	0x04, 0x2f
        /*01b2*/ 	.short	(.L_84 - .L_83)
	.align		4
.L_83:
        /*01b4*/ 	.word	index@(_ZN5flash44flash_bwd_dq_dk_dv_loop_seqk_parallel_kernelI23Flash_bwd_kernel_traitsILi192ELi64ELi64ELi8ELi4ELi2ELi2ELb0ELb0EN7cutlass10bfloat16_tE19Flash_kernel_traitsILi192ELi64ELi64ELi8ES3_EELb0ELb1ELb0ELb1ELb0ELb0ELb0EEEvNS_16Flash_bwd_paramsE)
        /*01b8*/ 	.word	0x000000fe


	//----- nvinfo : EIATTR_FRAME_SIZE
	.align		4
.L_84:
        /*01bc*/ 	.byte	0x04, 0x11
        /*01be*/ 	.short	(.L_86 - .L_85)
	.align		4
.L_85:
        /*01c0*/ 	.word	index@(_ZN5flash44flash_bwd_dq_dk_dv_loop_seqk_parallel_kernelI23Flash_bwd_kernel_traitsILi192ELi64ELi64ELi8ELi4ELi2ELi2ELb0ELb0EN7cutlass10bfloat16_tE19Flash_kernel_traitsILi192ELi64ELi64ELi8ES3_EELb0ELb1ELb0ELb1ELb0ELb0ELb0EEEvNS_16Flash_bwd_paramsE)
        /*01c4*/ 	.word	0x00000000


	//----- nvinfo : EIATTR_REGCOUNT
	.align		4
.L_86:
        /*01c8*/ 	.byte	0x04, 0x2f
        /*01ca*/ 	.short	(.L_88 - .L_87)
	.align		4
.L_87:
        /*01cc*/ 	.word	index@(_ZN5flash44flash_bwd_dq_dk_dv_loop_seqk_parallel_kernelI23Flash_bwd_kernel_traitsILi192ELi64ELi64ELi8ELi4ELi2ELi2ELb0ELb0EN7cutlass10bfloat16_tE19Flash_kernel_traitsILi192ELi64ELi64ELi8ES3_EELb0ELb1ELb0ELb0ELb0ELb1ELb0EEEvNS_16Flash_bwd_paramsE)
        /*01d0*/ 	.word	0x000000fe


	//----- nvinfo : EIATTR_FRAME_SIZE
	.align		4
.L_88:
        /*01d4*/ 	.byte	0x04, 0x11
        /*01d6*/ 	.short	(.L_90 - .L_89)
	.align		4
.L_89:
        /*01d8*/ 	.word	index@(_ZN5flash44flash_bwd_dq_dk_dv_loop_seqk_parallel_kernelI23Flash_bwd_kernel_traitsILi192ELi64ELi64ELi8ELi4ELi2ELi2ELb0ELb0EN7cutlass10bfloat16_tE19Flash_kernel_traitsILi192ELi64ELi64ELi8ES3_EELb0ELb1ELb0ELb0ELb0ELb1ELb0EEEvNS_16Flash_bwd_paramsE)
        /*01dc*/ 	.word	0x00000000


	//----- nvinfo : EIATTR_REGCOUNT
	.align		4
.L_90:
        /*01e0*/ 	.byte	0x04, 0x2f
        /*01e2*/ 	.short	(.L_92 - .L_91)
	.align		4
.L_91:
        /*01e4*/ 	.word	index@(_ZN5flash44flash_bwd_dq_dk_dv_loop_seqk_parallel_kernelI23Flash_bwd_kernel_traitsILi192ELi64ELi64ELi8ELi4ELi2ELi2ELb0ELb0EN7cutlass10bfloat16_tE19Flash_kernel_traitsILi192ELi64ELi64ELi8ES3_EELb0ELb1ELb0ELb0ELb0ELb0ELb0EEEvNS_16Flash_bwd_paramsE)
        /*01e8*/ 	.word	0x000000fe


	//----- nvinfo : EIATTR_FRAME_SIZE
	.align		4
.L_92:
        /*01ec*/ 	.byte	0x04, 0x11
        /*01ee*/ 	.short	(.L_94 - .L_93)
	.align		4
.L_93:
        /*01f0*/ 	.word	index@(_ZN5flash44flash_bwd_dq_dk_dv_loop_seqk_parallel_kernelI23Flash_bwd_kernel_traitsILi192ELi64ELi64ELi8ELi4ELi2ELi2ELb0ELb0EN7cutlass10bfloat16_tE19Flash_kernel_traitsILi192ELi64ELi64ELi8ES3_EELb0ELb1ELb0ELb0ELb0ELb0ELb0EEEvNS_16Flash_bwd_paramsE)
        /*01f4*/ 	.word	0x00000008


	//----- nvinfo : EIATTR_REGCOUNT
	.align		4
.L_94:
        /*01f8*/ 	.byte	0x04, 0x2f
        /*01fa*/ 	.short	(.L_96 - .L_95)
	.align		4
.L_95:
        /*01fc*/ 	.word	index@(_ZN5flash44flash_bwd_dq_dk_dv_loop_seqk_parallel_kernelI23Flash_bwd_kernel_traitsILi192ELi64ELi64ELi8ELi4ELi2ELi2ELb1ELb1EN7cutlass10bfloat16_tE19Flash_kernel_traitsILi192ELi64ELi64ELi8ES3_EELb0ELb1ELb0ELb1ELb0ELb0ELb0EEEvNS_16Flash_bwd_paramsE)
        /*0200*/ 	.word	0x000000ff


	//----- nvinfo : EIATTR_FRAME_SIZE
	.align		4
.L_96:
        /*0204*/ 	.byte	0x04, 0x11
        /*0206*/ 	.short	(.L_98 - .L_97)
	.align		4
.L_97:
        /*0208*/ 	.word	index@(_ZN5flash44flash_bwd_dq_dk_dv_loop_seqk_parallel_kernelI23Flash_bwd_kernel_traitsILi192ELi64ELi64ELi8ELi4ELi2ELi2ELb1ELb1EN7cutlass10bfloat16_tE19Flash_kernel_traitsILi192ELi64ELi64ELi8ES3_EELb0ELb1ELb0ELb1ELb0ELb0ELb0EEEvNS_16Flash_bwd_paramsE)
        /*020c*/ 	.word	0x000000d8


	//----- nvinfo : EIATTR_REGCOUNT
	.align		4
.L_98:
        /*0210*/ 	.byte	0x04, 0x2f
        /*0212*/ 	.short	(.L_100 - .L_99)
	.align		4
.L_99:
        /*0214*/ 	.word	index@(_ZN5flash44flash_bwd_dq_dk_dv_loop_seqk_parallel_kernelI23Flash_bwd_kernel_traitsILi192ELi64ELi64ELi8ELi4ELi2ELi2ELb1ELb1EN7cutlass10bfloat16_tE19Flash_kernel_traitsILi192ELi64ELi64ELi8ES3_EELb0ELb1ELb0ELb0ELb0ELb1ELb0EEEvNS_16Flash_bwd_paramsE)
        /*0218*/ 	.word	0x000000ff


	//----- nvinfo : EIATTR_FRAME_SIZE
	.align		4
.L_100:
        /*021c*/ 	.byte	0x04, 0x11
        /*021e*/ 	.short	(.L_102 - .L_101)
	.align		4
.L_101:
        /*0220*/ 	.word	index@(_ZN5flash44flash_bwd_dq_dk_dv_loop_seqk_parallel_kernelI23Flash_bwd_kernel_traitsILi192ELi64ELi64ELi8ELi4ELi2ELi2ELb1ELb1EN7cutlass10bfloat16_tE19Flash_kernel_traitsILi192ELi64ELi64ELi8ES3_EELb0ELb1ELb0ELb0ELb0ELb1ELb0EEEvNS_16Flash_bwd_paramsE)
        /*0224*/ 	.word	0x000000d8


	//----- nvinfo : EIATTR_REGCOUNT
	.align		4
.L_102:
        /*0228*/ 	.byte	0x04, 0x2f
        /*022a*/ 	.short	(.L_104 - .L_103)
	.align		4
.L_103:
        /*022c*/ 	.word	index@(_ZN5flash44flash_bwd_dq_dk_dv_loop_seqk_parallel_kernelI23Flash_bwd_kernel_traitsILi192ELi64ELi64ELi8ELi4ELi2ELi2ELb1ELb1EN7cutlass10bfloat16_tE19Flash_kernel_traitsILi192ELi64ELi64ELi8ES3_EELb0ELb1ELb0ELb0ELb0ELb0ELb0EEEvNS_16Flash_bwd_paramsE)
        /*0230*/ 	.word	0x000000ff


	//----- nvinfo : EIATTR_FRAME_SIZE
	.align		4
.L_104:
        /*0234*/ 	.byte	0x04, 0x11
        /*0236*/ 	.short	(.L_106 - .L_105)
	.align		4
.L_105:
        /*0238*/ 	.word	index@(_ZN5flash44flash_bwd_dq_dk_dv_loop_seqk_parallel_kernelI23Flash_bwd_kernel_traitsILi192ELi64ELi64ELi8ELi4ELi2ELi2ELb1ELb1EN7cutlass10bfloat16_tE19Flash_kernel_traitsILi192ELi64ELi64ELi8ES3_EELb0ELb1ELb0ELb0ELb0ELb0ELb0EEEvNS_16Flash_bwd_paramsE)
        /*023c*/ 	.word	0x000000d0


	//----- nvinfo : EIATTR_MIN_STACK_SIZE
	.align		4
.L_106:
        /*0240*/ 	.byte	0x04, 0x12
        /*0242*/ 	.short	(.L_108 - .L_107)
	.align		4
.L_107:
        /*0244*/ 	.word	index@(_ZN5flash44flash_bwd_dq_dk_dv_loop_seqk_parallel_kernelI23Flash_bwd_kernel_traitsILi192ELi64ELi64ELi8ELi4ELi2ELi2ELb1ELb1EN7cutlass10bfloat16_tE19Flash_kernel_traitsILi192ELi64ELi64ELi8ES3_EELb0ELb1ELb0ELb0ELb0ELb0ELb0EEEvNS_16Flash_bwd_paramsE)
        /*0248*/ 	.word	0x000000d0


	//----- nvinfo : EIATTR_MIN_STACK_SIZE
	.align		4
.L_108:
        /*024c*/ 	.byte	0x04, 0x12
        /*024e*/ 	.short	(.L_110 - .L_109)
	.align		4
.L_109:
        /*0250*/ 	.word	index@(_ZN5flash44flash_bwd_dq_dk_dv_loop_seqk_parallel_kernelI23Flash_bwd_kernel_traitsILi192ELi64ELi64ELi8ELi4ELi2ELi2ELb1ELb1EN7cutlass10bfloat16_tE19Flash_kernel_traitsILi192ELi64ELi64ELi8ES3_EELb0ELb1ELb0ELb0ELb0ELb1ELb0EEEvNS_16Flash_bwd_paramsE)
        /*0254*/ 	.word	0x000000d8


	//----- nvinfo : EIATTR_MIN_STACK_SIZE
	.align		4
.L_110:
        /*0258*/ 	.byte	0x04, 0x12
        /*025a*/ 	.short	(.L_112 - .L_111)
	.align		4
.L_111:
        /*025c*/ 	.word	index@(_ZN5flash44flash_bwd_dq_dk_dv_loop_seqk_parallel_kernelI23Flash_bwd_kernel_traitsILi192ELi64ELi64ELi8ELi4ELi2ELi2ELb1ELb1EN7cutlass10bfloat16_tE19Flash_kernel_traitsILi192ELi64ELi64ELi8ES3_EELb0ELb1ELb0ELb1ELb0ELb0ELb0EEEvNS_16Flash_bwd_paramsE)
        /*0260*/ 	.word	0x000000d8


	//----- nvinfo : EIATTR_MIN_STACK_SIZE
	.align		4
.L_112:
        /*0264*/ 	.byte	0x04, 0x12
        /*0266*/ 	.short	(.L_114 - .L_113)
	.align		4
.L_113:
        /*0268*/ 	.word	index@(_ZN5flash44flash_bwd_dq_dk_dv_loop_seqk_parallel_kernelI23Flash_bwd_kernel_traitsILi192ELi64ELi64ELi8ELi4ELi2ELi2ELb0ELb0EN7cutlass10bfloat16_tE19Flash_kernel_traitsILi192ELi64ELi64ELi8ES3_EELb0ELb1ELb0ELb0ELb0ELb0ELb0EEEvNS_16Flash_bwd_paramsE)
        /*026c*/ 	.word	0x00000008


	//----- nvinfo : EIATTR_MIN_STACK_SIZE
	.align		4
.L_114:
        /*0270*/ 	.byte	0x04, 0x12
        /*0272*/ 	.short	(.L_116 - .L_115)
	.align		4
.L_115:
        /*0274*/ 	.word	index@(_ZN5flash44flash_bwd_dq_dk_dv_loop_seqk_parallel_kernelI23Flash_bwd_kernel_traitsILi192ELi64ELi64ELi8ELi4ELi2ELi2ELb0ELb0EN7cutlass10bfloat16_tE19Flash_kernel_traitsILi192ELi64ELi64ELi8ES3_EELb0ELb1ELb0ELb0ELb0ELb1ELb0EEEvNS_16Flash_bwd_paramsE)
        /*0278*/ 	.word	0x00000000


	//----- nvinfo : EIATTR_MIN_STACK_SIZE
	.align		4
.L_116:
        /*027c*/ 	.byte	0x04, 0x12
        /*027e*/ 	.short	(.L_118 - .L_117)
	.align		4
.L_117:
        /*0280*/ 	.word	index@(_ZN5flash44flash_bwd_dq_dk_dv_loop_seqk_parallel_kernelI23Flash_bwd_kernel_traitsILi192ELi64ELi64ELi8ELi4ELi2ELi2ELb0ELb0EN7cutlass10bfloat16_tE19Flash_kernel_traitsILi192ELi64ELi64ELi8ES3_EELb0ELb1ELb0ELb1ELb0ELb0ELb0EEEvNS_16Flash_bwd_paramsE)
        /*0284*/ 	.word	0x00000000


	//----- nvinfo : EIATTR_MIN_STACK_SIZE
	.align		4
.L_118:
        /*0288*/ 	.byte	0x04, 0x12
        /*028a*/ 	.short	(.L_120 - .L_119)
	.align		4
.L_119:
        /*028c*/ 	.word	index@(_ZN5flash27flash_bwd_convert_dq_kernelI23Flash_bwd_kernel_traitsILi192ELi64ELi64ELi8ELi4ELi2ELi2ELb1ELb1EN7cutlass10bfloat16_tE19Flash_kernel_traitsILi192ELi64ELi64ELi8ES3_EEEEvNS_16Flash_bwd_paramsEi)
        /*0290*/ 	.word	0x00000000


	//----- nvinfo : EIATTR_MIN_STACK_SIZE
	.align		4
.L_120:
        /*0294*/ 	.byte	0x04, 0x12
        /*0296*/ 	.short	(.L_122 - .L_121)
	.align		4
.L_121:
        /*0298*/ 	.word	index@(_ZN5flash44flash_bwd_dq_dk_dv_loop_seqk_parallel_kernelI23Flash_bwd_kernel_traitsILi192ELi64ELi64ELi8ELi4ELi2ELi2ELb1ELb1EN7cutlass10bfloat16_tE19Flash_kernel_traitsILi192ELi64ELi64ELi8ES3_EELb1ELb1ELb0ELb0ELb0ELb0ELb0EEEvNS_16Flash_bwd_paramsE)
        /*029c*/ 	.word	0x000000c8


	//----- nvinfo : EIATTR_MIN_STACK_SIZE
	.align		4
.L_122:
        /*02a0*/ 	.byte	0x04, 0x12
        /*02a2*/ 	.short	(.L_124 - .L_123)
	.align		4
.L_123:
        /*02a4*/ 	.word	index@(_ZN5flash44flash_bwd_dq_dk_dv_loop_seqk_parallel_kernelI23Flash_bwd_kernel_traitsILi192ELi64ELi64ELi8ELi4ELi2ELi2ELb1ELb1EN7cutlass10bfloat16_tE19Flash_kernel_traitsILi192ELi64ELi64ELi8ES3_EELb0ELb1ELb0ELb0ELb0ELb0ELb1EEEvNS_16Flash_bwd_paramsE)
        /*02a8*/ 	.word	0x000000c0


	//----- nvinfo : EIATTR_MIN_STACK_SIZE
	.align		4
.L_124:
        /*02ac*/ 	.byte	0x04, 0x12
        /*02ae*/ 	.short	(.L_126 - .L_125)
	.align		4
.L_125:
        /*02b0*/ 	.word	index@(_ZN5flash44flash_bwd_dq_dk_dv_loop_seqk_parallel_kernelI23Flash_bwd_kernel_traitsILi192ELi64ELi64ELi8ELi4ELi2ELi2ELb1ELb1EN7cutlass10bfloat16_tE19Flash_kernel_traitsILi192ELi64ELi64ELi8ES3_EELb1ELb1ELb0ELb0ELb0ELb1ELb0EEEvNS_16Flash_bwd_paramsE)
        /*02b4*/ 	.word	0x000000c8


	//----- nvinfo : EIATTR_MIN_STACK_SIZE
	.align		4
.L_126:
        /*02b8*/ 	.byte	0x04, 0x12
        /*02ba*/ 	.short	(.L_128 - .L_127)
	.align		4
.L_127:
        /*02bc*/ 	.word	index@(_ZN5flash44flash_bwd_dq_dk_dv_loop_seqk_parallel_kernelI23Flash_bwd_kernel_traitsILi192ELi64ELi64ELi8ELi4ELi2ELi2ELb1ELb1EN7cutlass10bfloat16_tE19Flash_kernel_traitsILi192ELi64ELi64ELi8ES3_EELb0ELb1ELb0ELb0ELb0ELb1ELb1EEEvNS_16Flash_bwd_paramsE)
        /*02c0*/ 	.word	0x000000c0


	//----- nvinfo : EIATTR_MIN_STACK_SIZE
	.align		4
.L_128:
        /*02c4*/ 	.byte	0x04, 0x12
        /*02c6*/ 	.short	(.L_130 - .L_129)
	.align		4
.L_129:
        /*02c8*/ 	.word	index@(_ZN5flash44flash_bwd_dq_dk_dv_loop_seqk_parallel_kernelI23Flash_bwd_kernel_traitsILi192ELi64ELi64ELi8ELi4ELi2ELi2ELb1ELb1EN7cutlass10bfloat16_tE19Flash_kernel_traitsILi192ELi64ELi64ELi8ES3_EELb1ELb1ELb0ELb1ELb0ELb0ELb0EEEvNS_16Flash_bwd_paramsE)
        /*02cc*/ 	.word	0x000000e8


	//----- nvinfo : EIATTR_MIN_STACK_SIZE
	.align		4
.L_130:
        /*02d0*/ 	.byte	0x04, 0x12
        /*02d2*/ 	.short	(.L_132 - .L_131)
	.align		4
.L_131:
        /*02d4*/ 	.word	index@(_ZN5flash44flash_bwd_dq_dk_dv_loop_seqk_parallel_kernelI23Flash_bwd_kernel_traitsILi192ELi64ELi64ELi8ELi4ELi2ELi2ELb1ELb1EN7cutlass10bfloat16_tE19Flash_kernel_traitsILi192ELi64ELi64ELi8ES3_EELb0ELb1ELb0ELb1ELb0ELb0ELb1EEEvNS_16Flash_bwd_paramsE)
        /*02d8*/ 	.word	0x000000d8


	//----- nvinfo : EIATTR_MIN_STACK_SIZE
	.align		4
.L_132:
        /*02dc*/ 	.byte	0x04, 0x12
        /*02de*/ 	.short	(.L_134 - .L_133)
	.align		4
.L_133:
        /*02e0*/ 	.word	index@(_ZN5flash25flash_bwd_dot_do_o_kernelILb0E23Flash_bwd_kernel_traitsILi192ELi64ELi64ELi8ELi4ELi2ELi2ELb1ELb1EN7cutlass10bfloat16_tE19Flash_kernel_traitsILi192ELi64ELi64ELi8ES3_EEEEvNS_16Flash_bwd_paramsE)
        /*02e4*/ 	.word	0x00000000


	//----- nvinfo : EIATTR_MIN_STACK_SIZE
	.align		4
.L_134:
        /*02e8*/ 	.byte	0x04, 0x12
        /*02ea*/ 	.short	(.L_136 - .L_135)
	.align		4
.L_135:
        /*02ec*/ 	.word	index@(_ZN5flash25flash_bwd_dot_do_o_kernelILb1E23Flash_bwd_kernel_traitsILi192ELi64ELi64ELi8ELi4ELi2ELi2ELb1ELb1EN7cutlass10bfloat16_tE19Flash_kernel_traitsILi192ELi64ELi64ELi8ES3_EEEEvNS_16Flash_bwd_paramsE)
        /*02f0*/ 	.word	0x00000000


	//----- nvinfo : EIATTR_MIN_STACK_SIZE
	.align		4
.L_136:
        /*02f4*/ 	.byte	0x04, 0x12
        /*02f6*/ 	.short	(.L_138 - .L_137)
	.align		4
.L_137:
        /*02f8*/ 	.word	index@(_ZN5flash27flash_bwd_convert_dq_kernelI23Flash_bwd_kernel_traitsILi192ELi64ELi64ELi8ELi4ELi2ELi2ELb0ELb0EN7cutlass10bfloat16_tE19Flash_kernel_traitsILi192ELi64ELi64ELi8ES3_EEEEvNS_16Flash_bwd_paramsEi)
        /*02fc*/ 	.word	0x00000000


	//----- nvinfo : EIATTR_MIN_STACK_SIZE
	.align		4
.L_138:
        /*0300*/ 	.byte	0x04, 0x12
        /*0302*/ 	.short	(.L_140 - .L_139)
	.align		4
.L_139:
        /*0304*/ 	.word	index@(_ZN5flash44flash_bwd_dq_dk_dv_loop_seqk_parallel_kernelI23Flash_bwd_kernel_traitsILi192ELi64ELi64ELi8ELi4ELi2ELi2ELb0ELb0EN7cutlass10bfloat16_tE19Flash_kernel_traitsILi192ELi64ELi64ELi8ES3_EELb1ELb1ELb0ELb0ELb0ELb0ELb0EEEvNS_16Flash_bwd_paramsE)
        /*0308*/ 	.word	0x00000000


	//----- nvinfo : EIATTR_MIN_STACK_SIZE
	.align		4
.L_140:
        /*030c*/ 	.byte	0x04, 0x12
        /*030e*/ 	.short	(.L_142 - .L_141)
	.align		4
.L_141:
        /*0310*/ 	.word	index@(_ZN5flash44flash_bwd_dq_dk_dv_loop_seqk_parallel_kernelI23Flash_bwd_kernel_traitsILi192ELi64ELi64ELi8ELi4ELi2ELi2ELb0ELb0EN7cutlass10bfloat16_tE19Flash_kernel_traitsILi192ELi64ELi64ELi8ES3_EELb0ELb1ELb0ELb0ELb0ELb0ELb1EEEvNS_16Flash_bwd_paramsE)
        /*0314*/ 	.word	0x00000000


	//----- nvinfo : EIATTR_MIN_STACK_SIZE
	.align		4
.L_142:
        /*0318*/ 	.byte	0x04, 0x12
        /*031a*/ 	.short	(.L_144 - .L_143)
	.align		4
.L_143:
        /*031c*/ 	.word	index@(_ZN5flash44flash_bwd_dq_dk_dv_loop_seqk_parallel_kernelI23Flash_bwd_kernel_traitsILi192ELi64ELi64ELi8ELi4ELi2ELi2ELb0ELb0EN7cutlass10bfloat16_tE19Flash_kernel_traitsILi192ELi64ELi64ELi8ES3_EELb1ELb1ELb0ELb0ELb0ELb1ELb0EEEvNS_16Flash_bwd_paramsE)
        /*0320*/ 	.word	0x00000000


	//----- nvinfo : EIATTR_MIN_STACK_SIZE
	.align		4
.L_144:
        /*0324*/ 	.byte	0x04, 0x12
        /*0326*/ 	.short	(.L_146 - .L_145)
	.align		4
.L_145:
        /*0328*/ 	.word	index@(_ZN5flash44flash_bwd_dq_dk_dv_loop_seqk_parallel_kernelI23Flash_bwd_kernel_traitsILi192ELi64ELi64ELi8ELi4ELi2ELi2ELb0ELb0EN7cutlass10bfloat16_tE19Flash_kernel_traitsILi192ELi64ELi64ELi8ES3_EELb0ELb1ELb0ELb0ELb0ELb1ELb1EEEvNS_16Flash_bwd_paramsE)
        /*032c*/ 	.word	0x00000000


	//----- nvinfo : EIATTR_MIN_STACK_SIZE
	.align		4
.L_146:
        /*0330*/ 	.byte	0x04, 0x12
        /*0332*/ 	.short	(.L_148 - .L_147)
	.align		4
.L_147:
        /*0334*/ 	.word	index@(_ZN5flash44flash_bwd_dq_dk_dv_loop_seqk_parallel_kernelI23Flash_bwd_kernel_traitsILi192ELi64ELi64ELi8ELi4ELi2ELi2ELb0ELb0EN7cutlass10bfloat16_tE19Flash_kernel_traitsILi192ELi64ELi64ELi8ES3_EELb1ELb1ELb0ELb1ELb0ELb0ELb0EEEvNS_16Flash_bwd_paramsE)
        /*0338*/ 	.word	0x00000000


	//----- nvinfo : EIATTR_MIN_STACK_SIZE
	.align		4
.L_148:
        /*033c*/ 	.byte	0x04, 0x12
        /*033e*/ 	.short	(.L_150 - .L_149)
	.align		4
.L_149:
        /*0340*/ 	.word	index@(_ZN5flash44flash_bwd_dq_dk_dv_loop_seqk_parallel_kernelI23Flash_bwd_kernel_traitsILi192ELi64ELi64ELi8ELi4ELi2ELi2ELb0ELb0EN7cutlass10bfloat16_tE19Flash_kernel_traitsILi192ELi64ELi64ELi8ES3_EELb0ELb1ELb0ELb1ELb0ELb0ELb1EEEvNS_16Flash_bwd_paramsE)
        /*0344*/ 	.word	0x00000000


	//----- nvinfo : EIATTR_MIN_STACK_SIZE
	.align		4
.L_150:
        /*0348*/ 	.byte	0x04, 0x12
        /*034a*/ 	.short	(.L_152 - .L_151)
	.align		4
.L_151:
        /*034c*/ 	.word	index@(_ZN5flash25flash_bwd_dot_do_o_kernelILb0E23Flash_bwd_kernel_traitsILi192ELi64ELi64ELi8ELi4ELi2ELi2ELb0ELb0EN7cutlass10bfloat16_tE19Flash_kernel_traitsILi192ELi64ELi64ELi8ES3_EEEEvNS_16Flash_bwd_paramsE)
        /*0350*/ 	.word	0x00000000


	//----- nvinfo : EIATTR_MIN_STACK_SIZE
	.align		4
.L_152:
        /*0354*/ 	.byte	0x04, 0x12
        /*0356*/ 	.short	(.L_154 - .L_153)
	.align		4
.L_153:
        /*0358*/ 	.word	index@(_ZN5flash25flash_bwd_dot_do_o_kernelILb1E23Flash_bwd_kernel_traitsILi192ELi64ELi64ELi8ELi4ELi2ELi2ELb0ELb0EN7cutlass10bfloat16_tE19Flash_kernel_traitsILi192ELi64ELi64ELi8ES3_EEEEvNS_16Flash_bwd_paramsE)
        /*035c*/ 	.word	0x00000000
.L_154:


//--------------------- .nv.compat                --------------------------
	.section	.nv.compat,"",@"SHT_CUDA_COMPAT_INFO"
	.align	4
        /*0000*/ 	.byte	0x02, 0x09, 0x01, 0x00, 0x02, 0x02, 0x01, 0x00, 0x02, 0x05, 0x05, 0x00, 0x03, 0x07, 0x01, 0x01
        /*0010*/ 	.byte	0x02, 0x03, 0x00, 0x00, 0x02, 0x06, 0x01, 0x00, 0x04, 0x0b, 0x08, 0x00, 0x00, 0x00, 0x00, 0x00
        /*0020*/ 	.byte	0x00, 0x00, 0x00, 0x00


//--------------------- .nv.info._ZN5flash44flash_bwd_dq_dk_dv_loop_seqk_parallel_kernelI23Flash_bwd_kernel_traitsILi192ELi64ELi64ELi8ELi4ELi2ELi2ELb1ELb1EN7cutlass10bfloat16_tE19Flash_kernel_traitsILi192ELi64ELi64ELi8ES3_EELb0ELb1ELb0ELb0ELb0ELb0ELb0EEEvNS_16Flash_bwd_paramsE --------------------------
	.section	.nv.info._ZN5flash44flash_bwd_dq_dk_dv_loop_seqk_parallel_kernelI23Flash_bwd_kernel_traitsILi192ELi64ELi64ELi8ELi4ELi2ELi2ELb1ELb1EN7cutlass10bfloat16_tE19Flash_kernel_traitsILi192ELi64ELi64ELi8ES3_EELb0ELb1ELb0ELb0ELb0ELb0ELb0EEEvNS_16Flash_bwd_paramsE,"",@"SHT_CUDA_INFO"
	.sectionflags	@""
	.align	4


	//----- nvinfo : EIATTR_CUDA_API_VERSION
	.align		4
        /*0000*/ 	.byte	0x04, 0x37
        /*0002*/ 	.short	(.L_156 - .L_155)
.L_155:
        /*0004*/ 	.word	0x00000082


	//----- nvinfo : EIATTR_KPARAM_INFO
	.align		4
.L_156:
        /*0008*/ 	.byte	0x04, 0x17
        /*000a*/ 	.short	(.L_158 - .L_157)
.L_157:
        /*000c*/ 	.word	0x00000000
        /*0010*/ 	.short	0x0000
        /*0012*/ 	.short	0x0000
        /*0014*/ 	.byte	0x00, 0xf0, 0x01, 0x0a


	//----- nvinfo : EIATTR_SPARSE_MMA_MASK
	.align		4
.L_158:
        /*0018*/ 	.byte	0x03, 0x50
        /*001a*/ 	.short	0x0000


	//----- nvinfo : EIATTR_MAXREG_COUNT
	.align		4
        /*001c*/ 	.byte	0x03, 0x1b
        /*001e*/ 	.short	0x00ff


	//----- nvinfo : EIATTR_NUM_BARRIERS
	.align		4
        /*0020*/ 	.byte	0x02, 0x4c
        /*0022*/ 	.byte	0x01
	.zero		1


	//----- nvinfo : EIATTR_ANNOTATIONS
	.align		4
        /*0024*/ 	.byte	0x04, 0x55
        /*0026*/ 	.short	(.L_160 - .L_159)


	//   ....[0]....
.L_159:
        /*0028*/ 	.word	0x00000001
        /*002c*/ 	.byte	0xc0, 0x14, 0x00, 0x00, 0x01, 0x00, 0x00, 0x00, 0x20, 0x15, 0x00, 0x00, 0x01, 0x00, 0x00, 0x00
        /* <DEDUP_REMOVED lines=41> */
        /*02cc*/ 	.byte	0xa0, 0x76, 0x00, 0x00, 0x01, 0x00, 0x00, 0x00, 0xc0, 0x76, 0x00, 0x00


	//----- nvinfo : EIATTR_MERCURY_ISA_VERSION
	.align		4
.L_160:
        /*02d8*/ 	.byte	0x03, 0x5f
        /*02da*/ 	.short	0x0101


	//----- nvinfo : EIATTR_VRC_CTA_INIT_COUNT
	.align		4
        /*02dc*/ 	.byte	0x02, 0x4a
	.zero		1
	.zero		1


	//----- nvinfo : EIATTR_EXIT_INSTR_OFFSETS
	.align		4
        /*02e0*/ 	.byte	0x04, 0x1c
        /*02e2*/ 	.short	(.L_162 - .L_161)


	//   ....[0]....
.L_161:
        /*02e4*/ 	.word	0x00000090


	//   ....[1]....
        /*02e8*/ 	.word	0x00008b30


	//----- nvinfo : EIATTR_CRS_STACK_SIZE
	.align		4
.L_162:
        /*02ec*/ 	.byte	0x04, 0x1e
        /*02ee*/ 	.short	(.L_164 - .L_163)
.L_163:
        /*02f0*/ 	.word	0x00000000


	//----- nvinfo : EIATTR_CBANK_PARAM_SIZE
	.align		4
.L_164:
        /*02f4*/ 	.byte	0x03, 0x19
        /*02f6*/ 	.short	0x0280


	//----- nvinfo : EIATTR_PARAM_CBANK
	.align		4
        /*02f8*/ 	.byte	0x04, 0x0a
        /*02fa*/ 	.short	(.L_166 - .L_165)
	.align		4
.L_165:
        /*02fc*/ 	.word	index@(.nv.constant0._ZN5flash44flash_bwd_dq_dk_dv_loop_seqk_parallel_kernelI23Flash_bwd_kernel_traitsILi192ELi64ELi64ELi8ELi4ELi2ELi2ELb1ELb1EN7cutlass10bfloat16_tE19Flash_kernel_traitsILi192ELi64ELi64ELi8ES3_EELb0ELb1ELb0ELb0ELb0ELb0ELb0EEEvNS_16Flash_bwd_paramsE)
        /*0300*/ 	.short	0x0380
        /*0302*/ 	.short	0x0280


	//----- nvinfo : EIATTR_SW_WAR
	.align		4
.L_166:
        /*0304*/ 	.byte	0x04, 0x36
        /*0306*/ 	.short	(.L_168 - .L_167)
.L_167:
        /*0308*/ 	.word	0x00000008
.L_168:


//--------------------- .nv.info._ZN5flash44flash_bwd_dq_dk_dv_loop_seqk_parallel_kernelI23Flash_bwd_kernel_traitsILi192ELi64ELi64ELi8ELi4ELi2ELi2ELb1ELb1EN7cutlass10bfloat16_tE19Flash_kernel_traitsILi192ELi64ELi64ELi8ES3_EELb0ELb1ELb0ELb0ELb0ELb1ELb0EEEvNS_16Flash_bwd_paramsE --------------------------
	.section	.nv.info._ZN5flash44flash_bwd_dq_dk_dv_loop_seqk_parallel_kernelI23Flash_bwd_kernel_traitsILi192ELi64ELi64ELi8ELi4ELi2ELi2ELb1ELb1EN7cutlass10bfloat16_tE19Flash_kernel_traitsILi192ELi64ELi64ELi8ES3_EELb0ELb1ELb0ELb0ELb0ELb1ELb0EEEvNS_16Flash_bwd_paramsE,"",@"SHT_CUDA_INFO"
	.sectionflags	@""
	.align	4


	//----- nvinfo : EIATTR_CUDA_API_VERSION
	.align		4
        /*0000*/ 	.byte	0x04, 0x37
        /*0002*/ 	.short	(.L_170 - .L_169)
.L_169:
        /*0004*/ 	.word	0x00000082


	//----- nvinfo : EIATTR_KPARAM_INFO
	.align		4
.L_170:
        /*0008*/ 	.byte	0x04, 0x17
        /*000a*/ 	.short	(.L_172 - .L_171)
.L_171:
        /*000c*/ 	.word	0x00000000
        /*0010*/ 	.short	0x0000
        /*0012*/ 	.short	0x0000
        /*0014*/ 	.byte	0x00, 0xf0, 0x01, 0x0a


	//----- nvinfo : EIATTR_SPARSE_MMA_MASK
	.align		4
.L_172:
        /*0018*/ 	.byte	0x03, 0x50
        /*001a*/ 	.short	0x0000


	//----- nvinfo : EIATTR_MAXREG_COUNT
	.align		4
        /*001c*/ 	.byte	0x03, 0x1b
        /*001e*/ 	.short	0x00ff


	//----- nvinfo : EIATTR_NUM_BARRIERS
	.align		4
        /*0020*/ 	.byte	0x02, 0x4c
        /*0022*/ 	.byte	0x01
	.zero		1


	//----- nvinfo : EIATTR_ANNOTATIONS
	.align		4
        /*0024*/ 	.byte	0x04, 0x55
        /*0026*/ 	.short	(.L_174 - .L_173)


	//   ....[0]....
.L_173:
        /* <DEDUP_REMOVED lines=42> */
        /*02bc*/ 	.byte	0x30, 0x65, 0x00, 0x00


	//----- nvinfo : EIATTR_MERCURY_ISA_VERSION
	.align		4
.L_174:
        /*02c0*/ 	.byte	0x03, 0x5f
        /*02c2*/ 	.short	0x0101


	//----- nvinfo : EIATTR_VRC_CTA_INIT_COUNT
	.align		4
        /*02c4*/ 	.byte	0x02, 0x4a
	.zero		1
	.zero		1


	//----- nvinfo : EIATTR_EXIT_INSTR_OFFSETS
	.align		4
        /*02c8*/ 	.byte	0x04, 0x1c
        /*02ca*/ 	.short	(.L_176 - .L_175)


	//   ....[0]....
.L_175:
        /*02cc*/ 	.word	0x00000090


	//   ....[1]....
        /*02d0*/ 	.word	0x00007910


	//----- nvinfo : EIATTR_CRS_STACK_SIZE
	.align		4
.L_176:
        /*02d4*/ 	.byte	0x04, 0x1e
        /*02d6*/ 	.short	(.L_178 - .L_177)
.L_177:
        /*02d8*/ 	.word	0x00000000


	//----- nvinfo : EIATTR_CBANK_PARAM_SIZE
	.align		4
.L_178:
        /*02dc*/ 	.byte	0x03, 0x19
        /*02de*/ 	.short	0x0280


	//----- nvinfo : EIATTR_PARAM_CBANK
	.align		4
        /*02e0*/ 	.byte	0x04, 0x0a
        /*02e2*/ 	.short	(.L_180 - .L_179)
	.align		4
.L_179:
        /*02e4*/ 	.word	index@(.nv.constant0._ZN5flash44flash_bwd_dq_dk_dv_loop_seqk_parallel_kernelI23Flash_bwd_kernel_traitsILi192ELi64ELi64ELi8ELi4ELi2ELi2ELb1ELb1EN7cutlass10bfloat16_tE19Flash_kernel_traitsILi192ELi64ELi64ELi8ES3_EELb0ELb1ELb0ELb0ELb0ELb1ELb0EEEvNS_16Flash_bwd_paramsE)
        /*02e8*/ 	.short	0x0380
        /*02ea*/ 	.short	0x0280


	//----- nvinfo : EIATTR_SW_WAR
	.align		4
.L_180:
        /*02ec*/ 	.byte	0x04, 0x36
        /*02ee*/ 	.short	(.L_182 - .L_181)
.L_181:
        /*02f0*/ 	.word	0x00000008
.L_182:


//--------------------- .nv.info._ZN5flash44flash_bwd_dq_dk_dv_loop_seqk_parallel_kernelI23Flash_bwd_kernel_traitsILi192ELi64ELi64ELi8ELi4ELi2ELi2ELb1ELb1EN7cutlass10bfloat16_tE19Flash_kernel_traitsILi192ELi64ELi64ELi8ES3_EELb0ELb1ELb0ELb1ELb0ELb0ELb0EEEvNS_16Flash_bwd_paramsE --------------------------
	.section	.nv.info._ZN5flash44flash_bwd_dq_dk_dv_loop_seqk_parallel_kernelI23Flash_bwd_kernel_traitsILi192ELi64ELi64ELi8ELi4ELi2ELi2ELb1ELb1EN7cutlass10bfloat16_tE19Flash_kernel_traitsILi192ELi64ELi64ELi8ES3_EELb0ELb1ELb0ELb1ELb0ELb0ELb0EEEvNS_16Flash_bwd_paramsE,"",@"SHT_CUDA_INFO"
	.sectionflags	@""
	.align	4


	//----- nvinfo : EIATTR_CUDA_API_VERSION
	.align		4
        /*0000*/ 	.byte	0x04, 0x37
        /*0002*/ 	.short	(.L_184 - .L_183)
.L_183:
        /*0004*/ 	.word	0x00000082


	//----- nvinfo : EIATTR_KPARAM_INFO
	.align		4
.L_184:
        /*0008*/ 	.byte	0x04, 0x17
        /*000a*/ 	.short	(.L_186 - .L_185)
.L_185:
        /*000c*/ 	.word	0x00000000
        /*0010*/ 	.short	0x0000
        /*0012*/ 	.short	0x0000
        /*0014*/ 	.byte	0x00, 0xf0, 0x01, 0x0a


	//----- nvinfo : EIATTR_SPARSE_MMA_MASK
	.align		4
.L_186:
        /*0018*/ 	.byte	0x03, 0x50
        /*001a*/ 	.short	0x0000


	//----- nvinfo : EIATTR_MAXREG_COUNT
	.align		4
        /*001c*/ 	.byte	0x03, 0x1b
        /*001e*/ 	.short	0x00ff


	//----- nvinfo : EIATTR_NUM_BARRIERS
	.align		4
        /*0020*/ 	.byte	0x02, 0x4c
        /*0022*/ 	.byte	0x01
	.zero		1


	//----- nvinfo : EIATTR_ANNOTATIONS
	.align		4
        /*0024*/ 	.byte	0x04, 0x55
        /*0026*/ 	.short	(.L_188 - .L_187)


	//   ....[0]....
.L_187:
        /* <DEDUP_REMOVED lines=48> */


	//----- nvinfo : EIATTR_MERCURY_ISA_VERSION
	.align		4
.L_188:
        /*0318*/ 	.byte	0x03, 0x5f
        /*031a*/ 	.short	0x0101


	//----- nvinfo : EIATTR_VRC_CTA_INIT_COUNT
	.align		4
        /*031c*/ 	.byte	0x02, 0x4a
	.zero		1
	.zero		1


	//----- nvinfo : EIATTR_EXIT_INSTR_OFFSETS
	.align		4
        /*0320*/ 	.byte	0x04, 0x1c
        /*0322*/ 	.short	(.L_190 - .L_189)


	//   ....[0]....
.L_189:
        /*0324*/ 	.word	0x00000090


	//   ....[1]....
        /*0328*/ 	.word	0x00008fd0


	//----- nvinfo : EIATTR_CRS_STACK_SIZE
	.align		4
.L_190:
        /*032c*/ 	.byte	0x04, 0x1e
        /*032e*/ 	.short	(.L_192 - .L_191)
.L_191:
        /*0330*/ 	.word	0x00000000


	//----- nvinfo : EIATTR_CBANK_PARAM_SIZE
	.align		4
.L_192:
        /*0334*/ 	.byte	0x03, 0x19
        /*0336*/ 	.short	0x0280


	//----- nvinfo : EIATTR_PARAM_CBANK
	.align		4
        /*0338*/ 	.byte	0x04, 0x0a
        /*033a*/ 	.short	(.L_194 - .L_193)
	.align		4
.L_193:
        /*033c*/ 	.word	index@(.nv.constant0._ZN5flash44flash_bwd_dq_dk_dv_loop_seqk_parallel_kernelI23Flash_bwd_kernel_traitsILi192ELi64ELi64ELi8ELi4ELi2ELi2ELb1ELb1EN7cutlass10bfloat16_tE19Flash_kernel_traitsILi192ELi64ELi64ELi8ES3_EELb0ELb1ELb0ELb1ELb0ELb0ELb0EEEvNS_16Flash_bwd_paramsE)
        /*0340*/ 	.short	0x0380
        /*0342*/ 	.short	0x0280


	//----- nvinfo : EIATTR_SW_WAR
	.align		4
.L_194:
        /*0344*/ 	.byte	0x04, 0x36
        /*0346*/ 	.short	(.L_196 - .L_195)
.L_195:
        /*0348*/ 	.word	0x00000008
.L_196:


//--------------------- .nv.info._ZN5flash44flash_bwd_dq_dk_dv_loop_seqk_parallel_kernelI23Flash_bwd_kernel_traitsILi192ELi64ELi64ELi8ELi4ELi2ELi2ELb0ELb0EN7cutlass10bfloat16_tE19Flash_kernel_traitsILi192ELi64ELi64ELi8ES3_EELb0ELb1ELb0ELb0ELb0ELb0ELb0EEEvNS_16Flash_bwd_paramsE --------------------------
	.section	.nv.info._ZN5flash44flash_bwd_dq_dk_dv_loop_seqk_parallel_kernelI23Flash_bwd_kernel_traitsILi192ELi64ELi64ELi8ELi4ELi2ELi2ELb0ELb0EN7cutlass10bfloat16_tE19Flash_kernel_traitsILi192ELi64ELi64ELi8ES3_EELb0ELb1ELb0ELb0ELb0ELb0ELb0EEEvNS_16Flash_bwd_paramsE,"",@"SHT_CUDA_INFO"
	.sectionflags	@""
	.align	4


	//----- nvinfo : EIATTR_CUDA_API_VERSION
	.align		4
        /*0000*/ 	.byte	0x04, 0x37
        /*0002*/ 	.short	(.L_198 - .L_197)
.L_197:
        /*0004*/ 	.word	0x00000082


	//----- nvinfo : EIATTR_KPARAM_INFO
	.align		4
.L_198:
        /*0008*/ 	.byte	0x04, 0x17
        /*000a*/ 	.short	(.L_200 - .L_199)
.L_199:
        /*000c*/ 	.word	0x00000000
        /*0010*/ 	.short	0x0000
        /*0012*/ 	.short	0x0000
        /*0014*/ 	.byte	0x00, 0xf0, 0x01, 0x0a


	//----- nvinfo : EIATTR_SPARSE_MMA_MASK
	.align		4
.L_200:
        /*0018*/ 	.byte	0x03, 0x50
        /*001a*/ 	.short	0x0000


	//----- nvinfo : EIATTR_MAXREG_COUNT
	.align		4
        /*001c*/ 	.byte	0x03, 0x1b
        /*001e*/ 	.short	0x00ff


	//----- nvinfo : EIATTR_NUM_BARRIERS
	.align		4
        /*0020*/ 	.byte	0x02, 0x4c
        /*0022*/ 	.byte	0x01
	.zero		1


	//----- nvinfo : EIATTR_ANNOTATIONS
	.align		4
        /*0024*/ 	.byte	0x04, 0x55
        /*0026*/ 	.short	(.L_202 - .L_201)


	//   ....[0]....
.L_201:
        /*0028*/ 	.word	0x00000001
        /*002c*/ 	.byte	0xf0, 0x57, 0x00, 0x00, 0x01, 0x00, 0x00, 0x00, 0x70, 0x64, 0x00, 0x00


	//----- nvinfo : EIATTR_MERCURY_ISA_VERSION
	.align		4
.L_202:
        /*0038*/ 	.byte	0x03, 0x5f
        /*003a*/ 	.short	0x0101


	//----- nvinfo : EIATTR_VRC_CTA_INIT_COUNT
	.align		4
        /*003c*/ 	.byte	0x02, 0x4a
	.zero		1
	.zero		1


	//----- nvinfo : EIATTR_EXIT_INSTR_OFFSETS
	.align		4
        /*0040*/ 	.byte	0x04, 0x1c
        /*0042*/ 	.short	(.L_204 - .L_203)


	//   ....[0]....
.L_203:
        /*0044*/ 	.word	0x00000090


	//   ....[1]....
        /*0048*/ 	.word	0x00007b80


	//----- nvinfo : EIATTR_CRS_STACK_SIZE
	.align		4
.L_204:
        /*004c*/ 	.byte	0x04, 0x1e
        /*004e*/ 	.short	(.L_206 - .L_205)
.L_205:
        /*0050*/ 	.word	0x00000000


	//----- nvinfo : EIATTR_CBANK_PARAM_SIZE
	.align		4
.L_206:
        /*0054*/ 	.byte	0x03, 0x19
        /*0056*/ 	.short	0x0280


	//----- nvinfo : EIATTR_PARAM_CBANK
	.align		4
        /*0058*/ 	.byte	0x04, 0x0a
        /*005a*/ 	.short	(.L_208 - .L_207)
	.align		4
.L_207:
        /*005c*/ 	.word	index@(.nv.constant0._ZN5flash44flash_bwd_dq_dk_dv_loop_seqk_parallel_kernelI23Flash_bwd_kernel_traitsILi192ELi64ELi64ELi8ELi4ELi2ELi2ELb0ELb0EN7cutlass10bfloat16_tE19Flash_kernel_traitsILi192ELi64ELi64ELi8ES3_EELb0ELb1ELb0ELb0ELb0ELb0ELb0EEEvNS_16Flash_bwd_paramsE)
        /*0060*/ 	.short	0x0380
        /*0062*/ 	.short	0x0280


	//----- nvinfo : EIATTR_SW_WAR
	.align		4
.L_208:
        /*0064*/ 	.byte	0x04, 0x36
        /*0066*/ 	.short	(.L_210 - .L_209)
.L_209:
        /*0068*/ 	.word	0x00000008
.L_210:


//--------------------- .nv.info._ZN5flash44flash_bwd_dq_dk_dv_loop_seqk_parallel_kernelI23Flash_bwd_kernel_traitsILi192ELi64ELi64ELi8ELi4ELi2ELi2ELb0ELb0EN7cutlass10bfloat16_tE19Flash_kernel_traitsILi192ELi64ELi64ELi8ES3_EELb0ELb1ELb0ELb0ELb0ELb1ELb0EEEvNS_16Flash_bwd_paramsE --------------------------
	.section	.nv.info._ZN5flash44flash_bwd_dq_dk_dv_loop_seqk_parallel_kernelI23Flash_bwd_kernel_traitsILi192ELi64ELi64ELi8ELi4ELi2ELi2ELb0ELb0EN7cutlass10bfloat16_tE19Flash_kernel_traitsILi192ELi64ELi64ELi8ES3_EELb0ELb1ELb0ELb0ELb0ELb1ELb0EEEvNS_16Flash_bwd_paramsE,"",@"SHT_CUDA_INFO"
	.sectionflags	@""
	.align	4


	//----- nvinfo : EIATTR_CUDA_API_VERSION
	.align		4
        /*0000*/ 	.byte	0x04, 0x37
        /*0002*/ 	.short	(.L_212 - .L_211)
.L_211:
        /*0004*/ 	.word	0x00000082


	//----- nvinfo : EIATTR_KPARAM_INFO
	.align		4
.L_212:
        /*0008*/ 	.byte	0x04, 0x17
        /*000a*/ 	.short	(.L_214 - .L_213)
.L_213:
        /*000c*/ 	.word	0x00000000
        /*0010*/ 	.short	0x0000
        /*0012*/ 	.short	0x0000
        /*0014*/ 	.byte	0x00, 0xf0, 0x01, 0x0a


	//----- nvinfo : EIATTR_SPARSE_MMA_MASK
	.align		4
.L_214:
        /*0018*/ 	.byte	0x03, 0x50
        /*001a*/ 	.short	0x0000


	//----- nvinfo : EIATTR_MAXREG_COUNT
	.align		4
        /*001c*/ 	.byte	0x03, 0x1b
        /*001e*/ 	.short	0x00ff


	//----- nvinfo : EIATTR_NUM_BARRIERS
	.align		4
        /*0020*/ 	.byte	0x02, 0x4c
        /*0022*/ 	.byte	0x01
	.zero		1


	//----- nvinfo : EIATTR_MERCURY_ISA_VERSION
	.align		4
        /*0024*/ 	.byte	0x03, 0x5f
        /*0026*/ 	.short	0x0101


	//----- nvinfo : EIATTR_VRC_CTA_INIT_COUNT
	.align		4
        /*0028*/ 	.byte	0x02, 0x4a
	.zero		1
	.zero		1


	//----- nvinfo : EIATTR_EXIT_INSTR_OFFSETS
	.align		4
        /*002c*/ 	.byte	0x04, 0x1c
        /*002e*/ 	.short	(.L_216 - .L_215)


	//   ....[0]....
.L_215:
        /*0030*/ 	.word	0x00000080


	//   ....[1]....
        /*0034*/ 	.word	0x000069d0


	//----- nvinfo : EIATTR_CRS_STACK_SIZE
	.align		4
.L_216:
        /*0038*/ 	.byte	0x04, 0x1e
        /*003a*/ 	.short	(.L_218 - .L_217)
.L_217:
        /*003c*/ 	.word	0x00000000


	//----- nvinfo : EIATTR_CBANK_PARAM_SIZE
	.align		4
.L_218:
        /*0040*/ 	.byte	0x03, 0x19
        /*0042*/ 	.short	0x0280


	//----- nvinfo : EIATTR_PARAM_CBANK
	.align		4
        /*0044*/ 	.byte	0x04, 0x0a
        /*0046*/ 	.short	(.L_220 - .L_219)
	.align		4
.L_219:
        /*0048*/ 	.word	index@(.nv.constant0._ZN5flash44flash_bwd_dq_dk_dv_loop_seqk_parallel_kernelI23Flash_bwd_kernel_traitsILi192ELi64ELi64ELi8ELi4ELi2ELi2ELb0ELb0EN7cutlass10bfloat16_tE19Flash_kernel_traitsILi192ELi64ELi64ELi8ES3_EELb0ELb1ELb0ELb0ELb0ELb1ELb0EEEvNS_16Flash_bwd_paramsE)
        /*004c*/ 	.short	0x0380
        /*004e*/ 	.short	0x0280


	//----- nvinfo : EIATTR_SW_WAR
	.align		4
.L_220:
        /*0050*/ 	.byte	0x04, 0x36
        /*0052*/ 	.short	(.L_222 - .L_221)
.L_221:
        /*0054*/ 	.word	0x00000008
.L_222:


//--------------------- .nv.info._ZN5flash44flash_bwd_dq_dk_dv_loop_seqk_parallel_kernelI23Flash_bwd_kernel_traitsILi192ELi64ELi64ELi8ELi4ELi2ELi2ELb0ELb0EN7cutlass10bfloat16_tE19Flash_kernel_traitsILi192ELi64ELi64ELi8ES3_EELb0ELb1ELb0ELb1ELb0ELb0ELb0EEEvNS_16Flash_bwd_paramsE --------------------------
	.section	.nv.info._ZN5flash44flash_bwd_dq_dk_dv_loop_seqk_parallel_kernelI23Flash_bwd_kernel_traitsILi192ELi64ELi64ELi8ELi4ELi2ELi2ELb0ELb0EN7cutlass10bfloat16_tE19Flash_kernel_traitsILi192ELi64ELi64ELi8ES3_EELb0ELb1ELb0ELb1ELb0ELb0ELb0EEEvNS_16Flash_bwd_paramsE,"",@"SHT_CUDA_INFO"
	.sectionflags	@""
	.align	4


	//----- nvinfo : EIATTR_CUDA_API_VERSION
	.align		4
        /*0000*/ 	.byte	0x04, 0x37
        /*0002*/ 	.short	(.L_224 - .L_223)
.L_223:
        /*0004*/ 	.word	0x00000082


	//----- nvinfo : EIATTR_KPARAM_INFO
	.align		4
.L_224:
        /*0008*/ 	.byte	0x04, 0x17
        /*000a*/ 	.short	(.L_226 - .L_225)
.L_225:
        /*000c*/ 	.word	0x00000000
        /*0010*/ 	.short	0x0000
        /*0012*/ 	.short	0x0000
        /*0014*/ 	.byte	0x00, 0xf0, 0x01, 0x0a


	//----- nvinfo : EIATTR_SPARSE_MMA_MASK
	.align		4
.L_226:
        /*0018*/ 	.byte	0x03, 0x50
        /*001a*/ 	.short	0x0000


	//----- nvinfo : EIATTR_MAXREG_COUNT
	.align		4
        /*001c*/ 	.byte	0x03, 0x1b
        /*001e*/ 	.short	0x00ff


	//----- nvinfo : EIATTR_NUM_BARRIERS
	.align		4
        /*0020*/ 	.byte	0x02, 0x4c
        /*0022*/ 	.byte	0x01
	.zero		1


	//----- nvinfo : EIATTR_MERCURY_ISA_VERSION
	.align		4
        /*0024*/ 	.byte	0x03, 0x5f
        /*0026*/ 	.short	0x0101


	//----- nvinfo : EIATTR_VRC_CTA_INIT_COUNT
	.align		4
        /*0028*/ 	.byte	0x02, 0x4a
	.zero		1
	.zero		1


	//----- nvinfo : EIATTR_EXIT_INSTR_OFFSETS
	.align		4
        /*002c*/ 	.byte	0x04, 0x1c
        /*002e*/ 	.short	(.L_228 - .L_227)


	//   ....[0]....
.L_227:
        /*0030*/ 	.word	0x00000080


	//   ....[1]....
        /*0034*/ 	.word	0x00007d00


	//----- nvinfo : EIATTR_CRS_STACK_SIZE
	.align		4
.L_228:
        /*0038*/ 	.byte	0x04, 0x1e
        /*003a*/ 	.short	(.L_230 - .L_229)
.L_229:
        /*003c*/ 	.word	0x00000000


	//----- nvinfo : EIATTR_CBANK_PARAM_SIZE
	.align		4
.L_230:
        /*0040*/ 	.byte	0x03, 0x19
        /*0042*/ 	.short	0x0280


	//----- nvinfo : EIATTR_PARAM_CBANK
	.align		4
        /*0044*/ 	.byte	0x04, 0x0a
        /*0046*/ 	.short	(.L_232 - .L_231)
	.align		4
.L_231:
        /*0048*/ 	.word	index@(.nv.constant0._ZN5flash44flash_bwd_dq_dk_dv_loop_seqk_parallel_kernelI23Flash_bwd_kernel_traitsILi192ELi64ELi64ELi8ELi4ELi2ELi2ELb0ELb0EN7cutlass10bfloat16_tE19Flash_kernel_traitsILi192ELi64ELi64ELi8ES3_EELb0ELb1ELb0ELb1ELb0ELb0ELb0EEEvNS_16Flash_bwd_paramsE)
        /*004c*/ 	.short	0x0380
        /*004e*/ 	.short	0x0280


	//----- nvinfo : EIATTR_SW_WAR
	.align		4
.L_232:
        /*0050*/ 	.byte	0x04, 0x36
        /*0052*/ 	.short	(.L_234 - .L_233)
.L_233:
        /*0054*/ 	.word	0x00000008
.L_234:


//--------------------- .nv.info._ZN5flash27flash_bwd_convert_dq_kernelI23Flash_bwd_kernel_traitsILi192ELi64ELi64ELi8ELi4ELi2ELi2ELb1ELb1EN7cutlass10bfloat16_tE19Flash_kernel_traitsILi192ELi64ELi64ELi8ES3_EEEEvNS_16Flash_bwd_paramsEi --------------------------
	.section	.nv.info._ZN5flash27flash_bwd_convert_dq_kernelI23Flash_bwd_kernel_traitsILi192ELi64ELi64ELi8ELi4ELi2ELi2ELb1ELb1EN7cutlass10bfloat16_tE19Flash_kernel_traitsILi192ELi64ELi64ELi8ES3_EEEEvNS_16Flash_bwd_paramsEi,"",@"SHT_CUDA_INFO"
	.sectionflags	@""
	.align	4


	//----- nvinfo : EIATTR_CUDA_API_VERSION
	.align		4
        /*0000*/ 	.byte	0x04, 0x37
        /*0002*/ 	.short	(.L_236 - .L_235)
.L_235:
        /*0004*/ 	.word	0x00000082


	//----- nvinfo : EIATTR_KPARAM_INFO
	.align		4
.L_236:
        /*0008*/ 	.byte	0x04, 0x17
        /*000a*/ 	.short	(.L_238 - .L_237)
.L_237:
        /*000c*/ 	.word	0x00000000
        /*0010*/ 	.short	0x0001
        /*0012*/ 	.short	0x0280
        /*0014*/ 	.byte	0x00, 0xf0, 0x11, 0x00


	//----- nvinfo : EIATTR_KPARAM_INFO
	.align		4
.L_238:
        /*0018*/ 	.byte	0x04, 0x17
        /*001a*/ 	.short	(.L_240 - .L_239)
.L_239:
        /*001c*/ 	.word	0x00000000
        /*0020*/ 	.short	0x0000
        /*0022*/ 	.short	0x0000
        /*0024*/ 	.byte	0x00, 0xf0, 0x01, 0x0a


	//----- nvinfo : EIATTR_SPARSE_MMA_MASK
	.align		4
.L_240:
        /*0028*/ 	.byte	0x03, 0x50
        /*002a*/ 	.short	0x0000


	//----- nvinfo : EIATTR_MAXREG_COUNT
	.align		4
        /*002c*/ 	.byte	0x03, 0x1b
        /*002e*/ 	.short	0x00ff


	//----- nvinfo : EIATTR_NUM_BARRIERS
	.align		4
        /*0030*/ 	.byte	0x02, 0x4c
        /*0032*/ 	.byte	0x01
	.zero		1


	//----- nvinfo : EIATTR_MERCURY_ISA_VERSION
	.align		4
        /*0034*/ 	.byte	0x03, 0x5f
        /*0036*/ 	.short	0x0101


	//----- nvinfo : EIATTR_VRC_CTA_INIT_COUNT
	.align		4
        /*0038*/ 	.byte	0x02, 0x4a
	.zero		1
	.zero		1


	//----- nvinfo : EIATTR_EXIT_INSTR_OFFSETS
	.align		4
        /*003c*/ 	.byte	0x04, 0x1c
        /*003e*/ 	.short	(.L_242 - .L_241)


	//   ....[0]....
.L_241:
        /*0040*/ 	.word	0x00000120


	//   ....[1]....
        /*0044*/ 	.word	0x00001790


	//   ....[2]....
        /*0048*/ 	.word	0x000018c0


	//   ....[3]....
        /*004c*/ 	.word	0x000018e0


	//----- nvinfo : EIATTR_CRS_STACK_SIZE
	.align		4
.L_242:
        /*0050*/ 	.byte	0x04, 0x1e
        /*0052*/ 	.short	(.L_244 - .L_243)
.L_243:
        /*0054*/ 	.word	0x00000000


	//----- nvinfo : EIATTR_CBANK_PARAM_SIZE
	.align		4
.L_244:
        /*0058*/ 	.byte	0x03, 0x19
        /*005a*/ 	.short	0x0284


	//----- nvinfo : EIATTR_PARAM_CBANK
	.align		4
        /*005c*/ 	.byte	0x04, 0x0a
        /*005e*/ 	.short	(.L_246 - .L_245)
	.align		4
.L_245:
        /*0060*/ 	.word	index@(.nv.constant0._ZN5flash27flash_bwd_convert_dq_kernelI23Flash_bwd_kernel_traitsILi192ELi64ELi64ELi8ELi4ELi2ELi2ELb1ELb1EN7cutlass10bfloat16_tE19Flash_kernel_traitsILi192ELi64ELi64ELi8ES3_EEEEvNS_16Flash_bwd_paramsEi)
        /*0064*/ 	.short	0x0380
        /*0066*/ 	.short	0x0284


	//----- nvinfo : EIATTR_SW_WAR
	.align		4
.L_246:
        /*0068*/ 	.byte	0x04, 0x36
        /*006a*/ 	.short	(.L_248 - .L_247)
.L_247:
        /*006c*/ 	.word	0x00000008
.L_248:


//--------------------- .nv.info._ZN5flash44flash_bwd_dq_dk_dv_loop_seqk_parallel_kernelI23Flash_bwd_kernel_traitsILi192ELi64ELi64ELi8ELi4ELi2ELi2ELb1ELb1EN7cutlass10bfloat16_tE19Flash_kernel_traitsILi192ELi64ELi64ELi8ES3_EELb1ELb1ELb0ELb0ELb0ELb0ELb0EEEvNS_16Flash_bwd_paramsE --------------------------
	.section	.nv.info._ZN5flash44flash_bwd_dq_dk_dv_loop_seqk_parallel_kernelI23Flash_bwd_kernel_traitsILi192ELi64ELi64ELi8ELi4ELi2ELi2ELb1ELb1EN7cutlass10bfloat16_tE19Flash_kernel_traitsILi192ELi64ELi64ELi8ES3_EELb1ELb1ELb0ELb0ELb0ELb0ELb0EEEvNS_16Flash_bwd_paramsE,"",@"SHT_CUDA_INFO"
	.sectionflags	@""
	.align	4


	//----- nvinfo : EIATTR_CUDA_API_VERSION
	.align		4
        /*0000*/ 	.byte	0x04, 0x37
        /*0002*/ 	.short	(.L_250 - .L_249)
.L_249:
        /*0004*/ 	.word	0x00000082


	//----- nvinfo : EIATTR_KPARAM_INFO
	.align		4
.L_250:
        /*0008*/ 	.byte	0x04, 0x17
        /*000a*/ 	.short	(.L_252 - .L_251)
.L_251:
        /*000c*/ 	.word	0x00000000
        /*0010*/ 	.short	0x0000
        /*0012*/ 	.short	0x0000
        /*0014*/ 	.byte	0x00, 0xf0, 0x01, 0x0a


	//----- nvinfo : EIATTR_SPARSE_MMA_MASK
	.align		4
.L_252:
        /*0018*/ 	.byte	0x03, 0x50
        /*001a*/ 	.short	0x0000


	//----- nvinfo : EIATTR_MAXREG_COUNT
	.align		4
        /*001c*/ 	.byte	0x03, 0x1b
        /*001e*/ 	.short	0x00ff


	//----- nvinfo : EIATTR_NUM_BARRIERS
	.align		4
        /*0020*/ 	.byte	0x02, 0x4c
        /*0022*/ 	.byte	0x01
	.zero		1


	//----- nvinfo : EIATTR_ANNOTATIONS
	.align		4
        /*0024*/ 	.byte	0x04, 0x55
        /*0026*/ 	.short	(.L_254 - .L_253)


	//   ....[0]....
.L_253:
        /* <DEDUP_REMOVED lines=45> */


	//----- nvinfo : EIATTR_MERCURY_ISA_VERSION
	.align		4
.L_254:
        /*02e0*/ 	.byte	0x03, 0x5f
        /*02e2*/ 	.short	0x0101


	//----- nvinfo : EIATTR_VRC_CTA_INIT_COUNT
	.align		4
        /*02e4*/ 	.byte	0x02, 0x4a
	.zero		1
	.zero		1


	//----- nvinfo : EIATTR_EXIT_INSTR_OFFSETS
	.align		4
        /*02e8*/ 	.byte	0x04, 0x1c
        /*02ea*/ 	.short	(.L_256 - .L_255)


	//   ....[0]....
.L_255:
        /*02ec*/ 	.word	0x00000090


	//   ....[1]....
        /*02f0*/ 	.word	0x00009770


	//----- nvinfo : EIATTR_CRS_STACK_SIZE
	.align		4
.L_256:
        /*02f4*/ 	.byte	0x04, 0x1e
        /*02f6*/ 	.short	(.L_258 - .L_257)
.L_257:
        /*02f8*/ 	.word	0x00000000


	//----- nvinfo : EIATTR_CBANK_PARAM_SIZE
	.align		4
.L_258:
        /*02fc*/ 	.byte	0x03, 0x19
        /*02fe*/ 	.short	0x0280


	//----- nvinfo : EIATTR_PARAM_CBANK
	.align		4
        /*0300*/ 	.byte	0x04, 0x0a
        /*0302*/ 	.short	(.L_260 - .L_259)
	.align		4
.L_259:
        /*0304*/ 	.word	index@(.nv.constant0._ZN5flash44flash_bwd_dq_dk_dv_loop_seqk_parallel_kernelI23Flash_bwd_kernel_traitsILi192ELi64ELi64ELi8ELi4ELi2ELi2ELb1ELb1EN7cutlass10bfloat16_tE19Flash_kernel_traitsILi192ELi64ELi64ELi8ES3_EELb1ELb1ELb0ELb0ELb0ELb0ELb0EEEvNS_16Flash_bwd_paramsE)
        /*0308*/ 	.short	0x0380
        /*030a*/ 	.short	0x0280


	//----- nvinfo : EIATTR_SW_WAR
	.align		4
.L_260:
        /*030c*/ 	.byte	0x04, 0x36
        /*030e*/ 	.short	(.L_262 - .L_261)
.L_261:
        /*0310*/ 	.word	0x00000008
.L_262:


//--------------------- .nv.info._ZN5flash44flash_bwd_dq_dk_dv_loop_seqk_parallel_kernelI23Flash_bwd_kernel_traitsILi192ELi64ELi64ELi8ELi4ELi2ELi2ELb1ELb1EN7cutlass10bfloat16_tE19Flash_kernel_traitsILi192ELi64ELi64ELi8ES3_EELb0ELb1ELb0ELb0ELb0ELb0ELb1EEEvNS_16Flash_bwd_paramsE --------------------------
	.section	.nv.info._ZN5flash44flash_bwd_dq_dk_dv_loop_seqk_parallel_kernelI23Flash_bwd_kernel_traitsILi192ELi64ELi64ELi8ELi4ELi2ELi2ELb1ELb1EN7cutlass10bfloat16_tE19Flash_kernel_traitsILi192ELi64ELi64ELi8ES3_EELb0ELb1ELb0ELb0ELb0ELb0ELb1EEEvNS_16Flash_bwd_paramsE,"",@"SHT_CUDA_INFO"
	.sectionflags	@""
	.align	4


	//----- nvinfo : EIATTR_CUDA_API_VERSION
	.align		4
        /*0000*/ 	.byte	0x04, 0x37
        /*0002*/ 	.short	(.L_264 - .L_263)
.L_263:
        /*0004*/ 	.word	0x00000082


	//----- nvinfo : EIATTR_KPARAM_INFO
	.align		4
.L_264:
        /*0008*/ 	.byte	0x04, 0x17
        /*000a*/ 	.short	(.L_266 - .L_265)
.L_265:
        /*000c*/ 	.word	0x00000000
        /*0010*/ 	.short	0x0000
        /*0012*/ 	.short	0x0000
        /*0014*/ 	.byte	0x00, 0xf0, 0x01, 0x0a


	//----- nvinfo : EIATTR_SPARSE_MMA_MASK
	.align		4
.L_266:
        /*0018*/ 	.byte	0x03, 0x50
        /*001a*/ 	.short	0x0000


	//----- nvinfo : EIATTR_MAXREG_COUNT
	.align		4
        /*001c*/ 	.byte	0x03, 0x1b
        /*001e*/ 	.short	0x00ff


	//----- nvinfo : EIATTR_NUM_BARRIERS
	.align		4
        /*0020*/ 	.byte	0x02, 0x4c
        /*0022*/ 	.byte	0x01
	.zero		1


	//----- nvinfo : EIATTR_ANNOTATIONS
	.align		4
        /*0024*/ 	.byte	0x04, 0x55
        /*0026*/ 	.short	(.L_268 - .L_267)


	//   ....[0]....
.L_267:
        /* <DEDUP_REMOVED lines=52> */


	//----- nvinfo : EIATTR_MERCURY_ISA_VERSION
	.align		4
.L_268:
        /*0358*/ 	.byte	0x03, 0x5f
        /*035a*/ 	.short	0x0101


	//----- nvinfo : EIATTR_VRC_CTA_INIT_COUNT
	.align		4
        /*035c*/ 	.byte	0x02, 0x4a
	.zero		1
	.zero		1


	//----- nvinfo : EIATTR_EXIT_INSTR_OFFSETS
	.align		4
        /*0360*/ 	.byte	0x04, 0x1c
        /*0362*/ 	.short	(.L_270 - .L_269)


	//   ....[0]....
.L_269:
        /*0364*/ 	.word	0x00000090


	//   ....[1]....
        /*0368*/ 	.word	0x00009230


	//----- nvinfo : EIATTR_CRS_STACK_SIZE
	.align		4
.L_270:
        /*036c*/ 	.byte	0x04, 0x1e
        /*036e*/ 	.short	(.L_272 - .L_271)
.L_271:
        /*0370*/ 	.word	0x00000000


	//----- nvinfo : EIATTR_CBANK_PARAM_SIZE
	.align		4
.L_272:
        /*0374*/ 	.byte	0x03, 0x19
        /*0376*/ 	.short	0x0280


	//----- nvinfo : EIATTR_PARAM_CBANK
	.align		4
        /*0378*/ 	.byte	0x04, 0x0a
        /*037a*/ 	.short	(.L_274 - .L_273)
	.align		4
.L_273:
        /*037c*/ 	.word	index@(.nv.constant0._ZN5flash44flash_bwd_dq_dk_dv_loop_seqk_parallel_kernelI23Flash_bwd_kernel_traitsILi192ELi64ELi64ELi8ELi4ELi2ELi2ELb1ELb1EN7cutlass10bfloat16_tE19Flash_kernel_traitsILi192ELi64ELi64ELi8ES3_EELb0ELb1ELb0ELb0ELb0ELb0ELb1EEEvNS_16Flash_bwd_paramsE)
        /*0380*/ 	.short	0x0380
        /*0382*/ 	.short	0x0280


	//----- nvinfo : EIATTR_SW_WAR
	.align		4
.L_274:
        /*0384*/ 	.byte	0x04, 0x36
        /*0386*/ 	.short	(.L_276 - .L_275)
.L_275:
        /*0388*/ 	.word	0x00000008
.L_276:


//--------------------- .nv.info._ZN5flash44flash_bwd_dq_dk_dv_loop_seqk_parallel_kernelI23Flash_bwd_kernel_traitsILi192ELi64ELi64ELi8ELi4ELi2ELi2ELb1ELb1EN7cutlass10bfloat16_tE19Flash_kernel_traitsILi192ELi64ELi64ELi8ES3_EELb1ELb1ELb0ELb0ELb0ELb1ELb0EEEvNS_16Flash_bwd_paramsE --------------------------
	.section	.nv.info._ZN5flash44flash_bwd_dq_dk_dv_loop_seqk_parallel_kernelI23Flash_bwd_kernel_traitsILi192ELi64ELi64ELi8ELi4ELi2ELi2ELb1ELb1EN7cutlass10bfloat16_tE19Flash_kernel_traitsILi192ELi64ELi64ELi8ES3_EELb1ELb1ELb0ELb0ELb0ELb1ELb0EEEvNS_16Flash_bwd_paramsE,"",@"SHT_CUDA_INFO"
	.sectionflags	@""
	.align	4


	//----- nvinfo : EIATTR_CUDA_API_VERSION
	.align		4
        /*0000*/ 	.byte	0x04, 0x37
        /*0002*/ 	.short	(.L_278 - .L_277)
.L_277:
        /*0004*/ 	.word	0x00000082


	//----- nvinfo : EIATTR_KPARAM_INFO
	.align		4
.L_278:
        /*0008*/ 	.byte	0x04, 0x17
        /*000a*/ 	.short	(.L_280 - .L_279)
.L_279:
        /*000c*/ 	.word	0x00000000
        /*0010*/ 	.short	0x0000
        /*0012*/ 	.short	0x0000
        /*0014*/ 	.byte	0x00, 0xf0, 0x01, 0x0a


	//----- nvinfo : EIATTR_SPARSE_MMA_MASK
	.align		4
.L_280:
        /*0018*/ 	.byte	0x03, 0x50
        /*001a*/ 	.short	0x0000


	//----- nvinfo : EIATTR_MAXREG_COUNT
	.align		4
        /*001c*/ 	.byte	0x03, 0x1b
        /*001e*/ 	.short	0x00ff


	//----- nvinfo : EIATTR_NUM_BARRIERS
	.align		4
        /*0020*/ 	.byte	0x02, 0x4c
        /*0022*/ 	.byte	0x01
	.zero		1


	//----- nvinfo : EIATTR_ANNOTATIONS
	.align		4
        /*0024*/ 	.byte	0x04, 0x55
        /*0026*/ 	.short	(.L_282 - .L_281)


	//   ....[0]....
.L_281:
        /* <DEDUP_REMOVED lines=42> */


	//----- nvinfo : EIATTR_MERCURY_ISA_VERSION
	.align		4
.L_282:
        /*02b0*/ 	.byte	0x03, 0x5f
        /*02b2*/ 	.short	0x0101


	//----- nvinfo : EIATTR_VRC_CTA_INIT_COUNT
	.align		4
        /*02b4*/ 	.byte	0x02, 0x4a
	.zero		1
	.zero		1


	//----- nvinfo : EIATTR_EXIT_INSTR_OFFSETS
	.align		4
        /*02b8*/ 	.byte	0x04, 0x1c
        /*02ba*/ 	.short	(.L_284 - .L_283)


	//   ....[0]....
.L_283:
        /*02bc*/ 	.word	0x00000090


	//   ....[1]....
        /*02c0*/ 	.word	0x00008520


	//----- nvinfo : EIATTR_CRS_STACK_SIZE
	.align		4
.L_284:
        /*02c4*/ 	.byte	0x04, 0x1e
        /*02c6*/ 	.short	(.L_286 - .L_285)
.L_285:
        /*02c8*/ 	.word	0x00000000


	//----- nvinfo : EIATTR_CBANK_PARAM_SIZE
	.align		4
.L_286:
        /*02cc*/ 	.byte	0x03, 0x19
        /*02ce*/ 	.short	0x0280


	//----- nvinfo : EIATTR_PARAM_CBANK
	.align		4
        /*02d0*/ 	.byte	0x04, 0x0a
        /*02d2*/ 	.short	(.L_288 - .L_287)
	.align		4
.L_287:
        /*02d4*/ 	.word	index@(.nv.constant0._ZN5flash44flash_bwd_dq_dk_dv_loop_seqk_parallel_kernelI23Flash_bwd_kernel_traitsILi192ELi64ELi64ELi8ELi4ELi2ELi2ELb1ELb1EN7cutlass10bfloat16_tE19Flash_kernel_traitsILi192ELi64ELi64ELi8ES3_EELb1ELb1ELb0ELb0ELb0ELb1ELb0EEEvNS_16Flash_bwd_paramsE)
        /*02d8*/ 	.short	0x0380
        /*02da*/ 	.short	0x0280


	//----- nvinfo : EIATTR_SW_WAR
	.align		4
.L_288:
        /*02dc*/ 	.byte	0x04, 0x36
        /*02de*/ 	.short	(.L_290 - .L_289)
.L_289:
        /*02e0*/ 	.word	0x00000008
.L_290:


//--------------------- .nv.info._ZN5flash44flash_bwd_dq_dk_dv_loop_seqk_parallel_kernelI23Flash_bwd_kernel_traitsILi192ELi64ELi64ELi8ELi4ELi2ELi2ELb1ELb1EN7cutlass10bfloat16_tE19Flash_kernel_traitsILi192ELi64ELi64ELi8ES3_EELb0ELb1ELb0ELb0ELb0ELb1ELb1EEEvNS_16Flash_bwd_paramsE --------------------------
	.section	.nv.info._ZN5flash44flash_bwd_dq_dk_dv_loop_seqk_parallel_kernelI23Flash_bwd_kernel_traitsILi192ELi64ELi64ELi8ELi4ELi2ELi2ELb1ELb1EN7cutlass10bfloat16_tE19Flash_kernel_traitsILi192ELi64ELi64ELi8ES3_EELb0ELb1ELb0ELb0ELb0ELb1ELb1EEEvNS_16Flash_bwd_paramsE,"",@"SHT_CUDA_INFO"
	.sectionflags	@""
	.align	4


	//----- nvinfo : EIATTR_CUDA_API_VERSION
	.align		4
        /*0000*/ 	.byte	0x04, 0x37
        /*0002*/ 	.short	(.L_292 - .L_291)
.L_291:
        /*0004*/ 	.word	0x00000082


	//----- nvinfo : EIATTR_KPARAM_INFO
	.align		4
.L_292:
        /*0008*/ 	.byte	0x04, 0x17
        /*000a*/ 	.short	(.L_294 - .L_293)
.L_293:
        /*000c*/ 	.word	0x00000000
        /*0010*/ 	.short	0x0000
        /*0012*/ 	.short	0x0000
        /*0014*/ 	.byte	0x00, 0xf0, 0x01, 0x0a


	//----- nvinfo : EIATTR_SPARSE_MMA_MASK
	.align		4
.L_294:
        /*0018*/ 	.byte	0x03, 0x50
        /*001a*/ 	.short	0x0000


	//----- nvinfo : EIATTR_MAXREG_COUNT
	.align		4
        /*001c*/ 	.byte	0x03, 0x1b
        /*001e*/ 	.short	0x00ff


	//----- nvinfo : EIATTR_NUM_BARRIERS
	.align		4
        /*0020*/ 	.byte	0x02, 0x4c
        /*0022*/ 	.byte	0x01
	.zero		1


	//----- nvinfo : EIATTR_ANNOTATIONS
	.align		4
        /*0024*/ 	.byte	0x04, 0x55
        /*0026*/ 	.short	(.L_296 - .L_295)


	//   ....[0]....
.L_295:
        /* <DEDUP_REMOVED lines=49> */


	//----- nvinfo : EIATTR_MERCURY_ISA_VERSION
	.align		4
.L_296:
        /*0328*/ 	.byte	0x03, 0x5f
        /*032a*/ 	.short	0x0101


	//----- nvinfo : EIATTR_VRC_CTA_INIT_COUNT
	.align		4
        /*032c*/ 	.byte	0x02, 0x4a
	.zero		1
	.zero		1


	//----- nvinfo : EIATTR_EXIT_INSTR_OFFSETS
	.align		4
        /*0330*/ 	.byte	0x04, 0x1c
        /*0332*/ 	.short	(.L_298 - .L_297)


	//   ....[0]....
.L_297:
        /*0334*/ 	.word	0x00000090


	//   ....[1]....
        /*0338*/ 	.word	0x00008050


	//----- nvinfo : EIATTR_CRS_STACK_SIZE
	.align		4
.L_298:
        /*033c*/ 	.byte	0x04, 0x1e
        /*033e*/ 	.short	(.L_300 - .L_299)
.L_299:
        /*0340*/ 	.word	0x00000000


	//----- nvinfo : EIATTR_CBANK_PARAM_SIZE
	.align		4
.L_300:
        /*0344*/ 	.byte	0x03, 0x19
        /*0346*/ 	.short	0x0280


	//----- nvinfo : EIATTR_PARAM_CBANK
	.align		4
        /*0348*/ 	.byte	0x04, 0x0a
        /*034a*/ 	.short	(.L_302 - .L_301)
	.align		4
.L_301:
        /*034c*/ 	.word	index@(.nv.constant0._ZN5flash44flash_bwd_dq_dk_dv_loop_seqk_parallel_kernelI23Flash_bwd_kernel_traitsILi192ELi64ELi64ELi8ELi4ELi2ELi2ELb1ELb1EN7cutlass10bfloat16_tE19Flash_kernel_traitsILi192ELi64ELi64ELi8ES3_EELb0ELb1ELb0ELb0ELb0ELb1ELb1EEEvNS_16Flash_bwd_paramsE)
        /*0350*/ 	.short	0x0380
        /*0352*/ 	.short	0x0280


	//----- nvinfo : EIATTR_SW_WAR
	.align		4
.L_302:
        /*0354*/ 	.byte	0x04, 0x36
        /*0356*/ 	.short	(.L_304 - .L_303)
.L_303:
        /*0358*/ 	.word	0x00000008
.L_304:


//--------------------- .nv.info._ZN5flash44flash_bwd_dq_dk_dv_loop_seqk_parallel_kernelI23Flash_bwd_kernel_traitsILi192ELi64ELi64ELi8ELi4ELi2ELi2ELb1ELb1EN7cutlass10bfloat16_tE19Flash_kernel_traitsILi192ELi64ELi64ELi8ES3_EELb1ELb1ELb0ELb1ELb0ELb0ELb0EEEvNS_16Flash_bwd_paramsE --------------------------
	.section	.nv.info._ZN5flash44flash_bwd_dq_dk_dv_loop_seqk_parallel_kernelI23Flash_bwd_kernel_traitsILi192ELi64ELi64ELi8ELi4ELi2ELi2ELb1ELb1EN7cutlass10bfloat16_tE19Flash_kernel_traitsILi192ELi64ELi64ELi8ES3_EELb1ELb1ELb0ELb1ELb0ELb0ELb0EEEvNS_16Flash_bwd_paramsE,"",@"SHT_CUDA_INFO"
	.sectionflags	@""
	.align	4


	//----- nvinfo : EIATTR_CUDA_API_VERSION
	.align		4
        /*0000*/ 	.byte	0x04, 0x37
        /*0002*/ 	.short	(.L_306 - .L_305)
.L_305:
        /*0004*/ 	.word	0x00000082


	//----- nvinfo : EIATTR_KPARAM_INFO
	.align		4
.L_306:
        /*0008*/ 	.byte	0x04, 0x17
        /*000a*/ 	.short	(.L_308 - .L_307)
.L_307:
        /*000c*/ 	.word	0x00000000
        /*0010*/ 	.short	0x0000
        /*0012*/ 	.short	0x0000
        /*0014*/ 	.byte	0x00, 0xf0, 0x01, 0x0a


	//----- nvinfo : EIATTR_SPARSE_MMA_MASK
	.align		4
.L_308:
        /*0018*/ 	.byte	0x03, 0x50
        /*001a*/ 	.short	0x0000


	//----- nvinfo : EIATTR_MAXREG_COUNT
	.align		4
        /*001c*/ 	.byte	0x03, 0x1b
        /*001e*/ 	.short	0x00ff


	//----- nvinfo : EIATTR_NUM_BARRIERS
	.align		4
        /*0020*/ 	.byte	0x02, 0x4c
        /*0022*/ 	.byte	0x01
	.zero		1


	//----- nvinfo : EIATTR_ANNOTATIONS
	.align		4
        /*0024*/ 	.byte	0x04, 0x55
        /*0026*/ 	.short	(.L_310 - .L_309)


	//   ....[0]....
.L_309:
        /* <DEDUP_REMOVED lines=53> */


	//----- nvinfo : EIATTR_MERCURY_ISA_VERSION
	.align		4
.L_310:
        /*0360*/ 	.byte	0x03, 0x5f
        /*0362*/ 	.short	0x0101


	//----- nvinfo : EIATTR_VRC_CTA_INIT_COUNT
	.align		4
        /*0364*/ 	.byte	0x02, 0x4a
	.zero		1
	.zero		1


	//----- nvinfo : EIATTR_EXIT_INSTR_OFFSETS
	.align		4
        /*0368*/ 	.byte	0x04, 0x1c
        /*036a*/ 	.short	(.L_312 - .L_311)


	//   ....[0]....
.L_311:
        /*036c*/ 	.word	0x00000090


	//   ....[1]....
        /*0370*/ 	.word	0x00009be0


	//----- nvinfo : EIATTR_CRS_STACK_SIZE
	.align		4
.L_312:
        /*0374*/ 	.byte	0x04, 0x1e
        /*0376*/ 	.short	(.L_314 - .L_313)
.L_313:
        /*0378*/ 	.word	0x00000000


	//----- nvinfo : EIATTR_CBANK_PARAM_SIZE
	.align		4
.L_314:
        /*037c*/ 	.byte	0x03, 0x19
        /*037e*/ 	.short	0x0280


	//----- nvinfo : EIATTR_PARAM_CBANK
	.align		4
        /*0380*/ 	.byte	0x04, 0x0a
        /*0382*/ 	.short	(.L_316 - .L_315)
	.align		4
.L_315:
        /*0384*/ 	.word	index@(.nv.constant0._ZN5flash44flash_bwd_dq_dk_dv_loop_seqk_parallel_kernelI23Flash_bwd_kernel_traitsILi192ELi64ELi64ELi8ELi4ELi2ELi2ELb1ELb1EN7cutlass10bfloat16_tE19Flash_kernel_traitsILi192ELi64ELi64ELi8ES3_EELb1ELb1ELb0ELb1ELb0ELb0ELb0EEEvNS_16Flash_bwd_paramsE)
        /*0388*/ 	.short	0x0380
        /*038a*/ 	.short	0x0280


	//----- nvinfo : EIATTR_SW_WAR
	.align		4
.L_316:
        /*038c*/ 	.byte	0x04, 0x36
        /*038e*/ 	.short	(.L_318 - .L_317)
.L_317:
        /*0390*/ 	.word	0x00000008
.L_318:


//--------------------- .nv.info._ZN5flash44flash_bwd_dq_dk_dv_loop_seqk_parallel_kernelI23Flash_bwd_kernel_traitsILi192ELi64ELi64ELi8ELi4ELi2ELi2ELb1ELb1EN7cutlass10bfloat16_tE19Flash_kernel_traitsILi192ELi64ELi64ELi8ES3_EELb0ELb1ELb0ELb1ELb0ELb0ELb1EEEvNS_16Flash_bwd_paramsE --------------------------
	.section	.nv.info._ZN5flash44flash_bwd_dq_dk_dv_loop_seqk_parallel_kernelI23Flash_bwd_kernel_traitsILi192ELi64ELi64ELi8ELi4ELi2ELi2ELb1ELb1EN7cutlass10bfloat16_tE19Flash_kernel_traitsILi192ELi64ELi64ELi8ES3_EELb0ELb1ELb0ELb1ELb0ELb0ELb1EEEvNS_16Flash_bwd_paramsE,"",@"SHT_CUDA_INFO"
	.sectionflags	@""
	.align	4


	//----- nvinfo : EIATTR_CUDA_API_VERSION
	.align		4
        /*0000*/ 	.byte	0x04, 0x37
        /*0002*/ 	.short	(.L_320 - .L_319)
.L_319:
        /*0004*/ 	.word	0x00000082


	//----- nvinfo : EIATTR_KPARAM_INFO
	.align		4
.L_320:
        /*0008*/ 	.byte	0x04, 0x17
        /*000a*/ 	.short	(.L_322 - .L_321)
.L_321:
        /*000c*/ 	.word	0x00000000
        /*0010*/ 	.short	0x0000
        /*0012*/ 	.short	0x0000
        /*0014*/ 	.byte	0x00, 0xf0, 0x01, 0x0a


	//----- nvinfo : EIATTR_SPARSE_MMA_MASK
	.align		4
.L_322:
        /*0018*/ 	.byte	0x03, 0x50
        /*001a*/ 	.short	0x0000


	//----- nvinfo : EIATTR_MAXREG_COUNT
	.align		4
        /*001c*/ 	.byte	0x03, 0x1b
        /*001e*/ 	.short	0x00ff


	//----- nvinfo : EIATTR_NUM_BARRIERS
	.align		4
        /*0020*/ 	.byte	0x02, 0x4c
        /*0022*/ 	.byte	0x01
	.zero		1


	//----- nvinfo : EIATTR_ANNOTATIONS
	.align		4
        /*0024*/ 	.byte	0x04, 0x55
        /*0026*/ 	.short	(.L_324 - .L_323)


	//   ....[0]....
.L_323:
        /* <DEDUP_REMOVED lines=58> */


	//----- nvinfo : EIATTR_MERCURY_ISA_VERSION
	.align		4
.L_324:
        /*03b8*/ 	.byte	0x03, 0x5f
        /*03ba*/ 	.short	0x0101


	//----- nvinfo : EIATTR_VRC_CTA_INIT_COUNT
	.align		4
        /*03bc*/ 	.byte	0x02, 0x4a
	.zero		1
	.zero		1


	//----- nvinfo : EIATTR_EXIT_INSTR_OFFSETS
	.align		4
        /*03c0*/ 	.byte	0x04, 0x1c
        /*03c2*/ 	.short	(.L_326 - .L_325)


	//   ....[0]....
.L_325:
        /*03c4*/ 	.word	0x00000090


	//   ....[1]....
        /*03c8*/ 	.word	0x00009640


	//----- nvinfo : EIATTR_CRS_STACK_SIZE
	.align		4
.L_326:
        /*03cc*/ 	.byte	0x04, 0x1e
        /*03ce*/ 	.short	(.L_328 - .L_327)
.L_327:
        /*03d0*/ 	.word	0x00000000


	//----- nvinfo : EIATTR_CBANK_PARAM_SIZE
	.align		4
.L_328:
        /*03d4*/ 	.byte	0x03, 0x19
        /*03d6*/ 	.short	0x0280


	//----- nvinfo : EIATTR_PARAM_CBANK
	.align		4
        /*03d8*/ 	.byte	0x04, 0x0a
        /*03da*/ 	.short	(.L_330 - .L_329)
	.align		4
.L_329:
        /*03dc*/ 	.word	index@(.nv.constant0._ZN5flash44flash_bwd_dq_dk_dv_loop_seqk_parallel_kernelI23Flash_bwd_kernel_traitsILi192ELi64ELi64ELi8ELi4ELi2ELi2ELb1ELb1EN7cutlass10bfloat16_tE19Flash_kernel_traitsILi192ELi64ELi64ELi8ES3_EELb0ELb1ELb0ELb1ELb0ELb0ELb1EEEvNS_16Flash_bwd_paramsE)
        /*03e0*/ 	.short	0x0380
        /*03e2*/ 	.short	0x0280


	//----- nvinfo : EIATTR_SW_WAR
	.align		4
.L_330:
        /*03e4*/ 	.byte	0x04, 0x36
        /*03e6*/ 	.short	(.L_332 - .L_331)
.L_331:
        /*03e8*/ 	.word	0x00000008
.L_332:


//--------------------- .nv.info._ZN5flash25flash_bwd_dot_do_o_kernelILb0E23Flash_bwd_kernel_traitsILi192ELi64ELi64ELi8ELi4ELi2ELi2ELb1ELb1EN7cutlass10bfloat16_tE19Flash_kernel_traitsILi192ELi64ELi64ELi8ES3_EEEEvNS_16Flash_bwd_paramsE --------------------------
	.section	.nv.info._ZN5flash25flash_bwd_dot_do_o_kernelILb0E23Flash_bwd_kernel_traitsILi192ELi64ELi64ELi8ELi4ELi2ELi2ELb1ELb1EN7cutlass10bfloat16_tE19Flash_kernel_traitsILi192ELi64ELi64ELi8ES3_EEEEvNS_16Flash_bwd_paramsE,"",@"SHT_CUDA_INFO"
	.sectionflags	@""
	.align	4


	//----- nvinfo : EIATTR_CUDA_API_VERSION
	.align		4
        /*0000*/ 	.byte	0x04, 0x37
        /*0002*/ 	.short	(.L_334 - .L_333)
.L_333:
        /*0004*/ 	.word	0x00000082


	//----- nvinfo : EIATTR_KPARAM_INFO
	.align		4
.L_334:
        /*0008*/ 	.byte	0x04, 0x17
        /*000a*/ 	.short	(.L_336 - .L_335)
.L_335:
        /*000c*/ 	.word	0x00000000
        /*0010*/ 	.short	0x0000
        /*0012*/ 	.short	0x0000
        /*0014*/ 	.byte	0x00, 0xf0, 0x01, 0x0a


	//----- nvinfo : EIATTR_SPARSE_MMA_MASK
	.align		4
.L_336:
        /*0018*/ 	.byte	0x03, 0x50
        /*001a*/ 	.short	0x0000


	//----- nvinfo : EIATTR_MAXREG_COUNT
	.align		4
        /*001c*/ 	.byte	0x03, 0x1b
        /*001e*/ 	.short	0x00ff


	//----- nvinfo : EIATTR_MERCURY_ISA_VERSION
	.align		4
        /*0020*/ 	.byte	0x03, 0x5f
        /*0022*/ 	.short	0x0101


	//----- nvinfo : EIATTR_COOP_GROUP_MASK_REGIDS
	.align		4
        /*0024*/ 	.byte	0x04, 0x29
        /*0026*/ 	.short	(.L_338 - .L_337)


	//   ....[0]....
.L_337:
        /*0028*/ 	.word	0xffffffff


	//   ....[1]....
        /*002c*/ 	.word	0xffffffff


	//   ....[2]....
        /*0030*/ 	.word	0xffffffff


	//   ....[3]....
        /*0034*/ 	.word	0xffffffff


	//   ....[4]....
        /*0038*/ 	.word	0xffffffff


	//   ....[5]....
        /*003c*/ 	.word	0xffffffff


	//----- nvinfo : EIATTR_COOP_GROUP_INSTR_OFFSETS
	.align		4
.L_338:
        /*0040*/ 	.byte	0x04, 0x28
        /*0042*/ 	.short	(.L_340 - .L_339)


	//   ....[0]....
.L_339:
        /*0044*/ 	.word	0x00001490


	//   ....[1]....
        /*0048*/ 	.word	0x000014c0


	//   ....[2]....
        /*004c*/ 	.word	0x000014f0


	//   ....[3]....
        /*0050*/ 	.word	0x00001500


	//   ....[4]....
        /*0054*/ 	.word	0x00001550


	//   ....[5]....
        /*0058*/ 	.word	0x00001570


	//----- nvinfo : EIATTR_VRC_CTA_INIT_COUNT
	.align		4
.L_340:
        /*005c*/ 	.byte	0x02, 0x4a
	.zero		1
	.zero		1


	//----- nvinfo : EIATTR_EXIT_INSTR_OFFSETS
	.align		4
        /*0060*/ 	.byte	0x04, 0x1c
        /*0062*/ 	.short	(.L_342 - .L_341)


	//   ....[0]....
.L_341:
        /*0064*/ 	.word	0x00000140


	//   ....[1]....
        /*0068*/ 	.word	0x000015e0


	//   ....[2]....
        /*006c*/ 	.word	0x00001600


	//----- nvinfo : EIATTR_CRS_STACK_SIZE
	.align		4
.L_342:
        /*0070*/ 	.byte	0x04, 0x1e
        /*0072*/ 	.short	(.L_344 - .L_343)
.L_343:
        /*0074*/ 	.word	0x00000000


	//----- nvinfo : EIATTR_CBANK_PARAM_SIZE
	.align		4
.L_344:
        /*0078*/ 	.byte	0x03, 0x19
        /*007a*/ 	.short	0x0280


	//----- nvinfo : EIATTR_PARAM_CBANK
	.align		4
        /*007c*/ 	.byte	0x04, 0x0a
        /*007e*/ 	.short	(.L_346 - .L_345)
	.align		4
.L_345:
        /*0080*/ 	.word	index@(.nv.constant0._ZN5flash25flash_bwd_dot_do_o_kernelILb0E23Flash_bwd_kernel_traitsILi192ELi64ELi64ELi8ELi4ELi2ELi2ELb1ELb1EN7cutlass10bfloat16_tE19Flash_kernel_traitsILi192ELi64ELi64ELi8ES3_EEEEvNS_16Flash_bwd_paramsE)
        /*0084*/ 	.short	0x0380
        /*0086*/ 	.short	0x0280


	//----- nvinfo : EIATTR_SW_WAR
	.align		4
.L_346:
        /*0088*/ 	.byte	0x04, 0x36
        /*008a*/ 	.short	(.L_348 - .L_347)
.L_347:
        /*008c*/ 	.word	0x00000008
.L_348:


//--------------------- .nv.info._ZN5flash25flash_bwd_dot_do_o_kernelILb1E23Flash_bwd_kernel_traitsILi192ELi64ELi64ELi8ELi4ELi2ELi2ELb1ELb1EN7cutlass10bfloat16_tE19Flash_kernel_traitsILi192ELi64ELi64ELi8ES3_EEEEvNS_16Flash_bwd_paramsE --------------------------
	.section	.nv.info._ZN5flash25flash_bwd_dot_do_o_kernelILb1E23Flash_bwd_kernel_traitsILi192ELi64ELi64ELi8ELi4ELi2ELi2ELb1ELb1EN7cutlass10bfloat16_tE19Flash_kernel_traitsILi192ELi64ELi64ELi8ES3_EEEEvNS_16Flash_bwd_paramsE,"",@"SHT_CUDA_INFO"
	.sectionflags	@""
	.align	4


	//----- nvinfo : EIATTR_CUDA_API_VERSION
	.align		4
        /*0000*/ 	.byte	0x04, 0x37
        /*0002*/ 	.short	(.L_350 - .L_349)
.L_349:
        /*0004*/ 	.word	0x00000082


	//----- nvinfo : EIATTR_KPARAM_INFO
	.align		4
.L_350:
        /*0008*/ 	.byte	0x04, 0x17
        /*000a*/ 	.short	(.L_352 - .L_351)
.L_351:
        /*000c*/ 	.word	0x00000000
        /*0010*/ 	.short	0x0000
        /*0012*/ 	.short	0x0000
        /*0014*/ 	.byte	0x00, 0xf0, 0x01, 0x0a


	//----- nvinfo : EIATTR_SPARSE_MMA_MASK
	.align		4
.L_352:
        /*0018*/ 	.byte	0x03, 0x50
        /*001a*/ 	.short	0x0000


	//----- nvinfo : EIATTR_MAXREG_COUNT
	.align		4
        /*001c*/ 	.byte	0x03, 0x1b
        /*001e*/ 	.short	0x00ff


	//----- nvinfo : EIATTR_MERCURY_ISA_VERSION
	.align		4
        /*0020*/ 	.byte	0x03, 0x5f
        /*0022*/ 	.short	0x0101


	//----- nvinfo : EIATTR_COOP_GROUP_MASK_REGIDS
	.align		4
        /*0024*/ 	.byte	0x04, 0x29
        /*0026*/ 	.short	(.L_354 - .L_353)


	//   ....[0]....
.L_353:
        /*0028*/ 	.word	0xffffffff


	//   ....[1]....
        /*002c*/ 	.word	0xffffffff


	//   ....[2]....
        /*0030*/ 	.word	0xffffffff


	//   ....[3]....
        /*0034*/ 	.word	0xffffffff


	//   ....[4]....
        /*0038*/ 	.word	0xffffffff


	//   ....[5]....
        /*003c*/ 	.word	0xffffffff


	//----- nvinfo : EIATTR_COOP_GROUP_INSTR_OFFSETS
	.align		4
.L_354:
        /*0040*/ 	.byte	0x04, 0x28
        /*0042*/ 	.short	(.L_356 - .L_355)


	//   ....[0]....
.L_355:
        /*0044*/ 	.word	0x00001750


	//   ....[1]....
        /*0048*/ 	.word	0x00001770


	//   ....[2]....
        /*004c*/ 	.word	0x000017b0


	//   ....[3]....
        /*0050*/ 	.word	0x000017d0


	//   ....[4]....
        /*0054*/ 	.word	0x00001860


	//   ....[5]....
        /*0058*/ 	.word	0x00001890


	//----- nvinfo : EIATTR_VRC_CTA_INIT_COUNT
	.align		4
.L_356:
        /*005c*/ 	.byte	0x02, 0x4a
	.zero		1
	.zero		1


	//----- nvinfo : EIATTR_EXIT_INSTR_OFFSETS
	.align		4
        /*0060*/ 	.byte	0x04, 0x1c
        /*0062*/ 	.short	(.L_358 - .L_357)


	//   ....[0]....
.L_357:
        /*0064*/ 	.word	0x00000140


	//   ....[1]....
        /*0068*/ 	.word	0x00001a40


	//----- nvinfo : EIATTR_CRS_STACK_SIZE
	.align		4
.L_358:
        /*006c*/ 	.byte	0x04, 0x1e
        /*006e*/ 	.short	(.L_360 - .L_359)
.L_359:
        /*0070*/ 	.word	0x00000000


	//----- nvinfo : EIATTR_CBANK_PARAM_SIZE
	.align		4
.L_360:
        /*0074*/ 	.byte	0x03, 0x19
        /*0076*/ 	.short	0x0280


	//----- nvinfo : EIATTR_PARAM_CBANK
	.align		4
        /*0078*/ 	.byte	0x04, 0x0a
        /*007a*/ 	.short	(.L_362 - .L_361)
	.align		4
.L_361:
        /*007c*/ 	.word	index@(.nv.constant0._ZN5flash25flash_bwd_dot_do_o_kernelILb1E23Flash_bwd_kernel_traitsILi192ELi64ELi64ELi8ELi4ELi2ELi2ELb1ELb1EN7cutlass10bfloat16_tE19Flash_kernel_traitsILi192ELi64ELi64ELi8ES3_EEEEvNS_16Flash_bwd_paramsE)
        /*0080*/ 	.short	0x0380
        /*0082*/ 	.short	0x0280


	//----- nvinfo : EIATTR_SW_WAR
	.align		4
.L_362:
        /*0084*/ 	.byte	0x04, 0x36
        /*0086*/ 	.short	(.L_364 - .L_363)
.L_363:
        /*0088*/ 	.word	0x00000008
.L_364:


//--------------------- .nv.info._ZN5flash27flash_bwd_convert_dq_kernelI23Flash_bwd_kernel_traitsILi192ELi64ELi64ELi8ELi4ELi2ELi2ELb0ELb0EN7cutlass10bfloat16_tE19Flash_kernel_traitsILi192ELi64ELi64ELi8ES3_EEEEvNS_16Flash_bwd_paramsEi --------------------------
	.section	.nv.info._ZN5flash27flash_bwd_convert_dq_kernelI23Flash_bwd_kernel_traitsILi192ELi64ELi64ELi8ELi4ELi2ELi2ELb0ELb0EN7cutlass10bfloat16_tE19Flash_kernel_traitsILi192ELi64ELi64ELi8ES3_EEEEvNS_16Flash_bwd_paramsEi,"",@"SHT_CUDA_INFO"
	.sectionflags	@""
	.align	4


	//----- nvinfo : EIATTR_CUDA_API_VERSION
	.align		4
        /*0000*/ 	.byte	0x04, 0x37
        /*0002*/ 	.short	(.L_366 - .L_365)
.L_365:
        /*0004*/ 	.word	0x00000082


	//----- nvinfo : EIATTR_KPARAM_INFO
	.align		4
.L_366:
        /*0008*/ 	.byte	0x04, 0x17
        /*000a*/ 	.short	(.L_368 - .L_367)
.L_367:
        /*000c*/ 	.word	0x00000000
        /*0010*/ 	.short	0x0001
        /*0012*/ 	.short	0x0280
        /*0014*/ 	.byte	0x00, 0xf0, 0x11, 0x00


	//----- nvinfo : EIATTR_KPARAM_INFO
	.align		4
.L_368:
        /*0018*/ 	.byte	0x04, 0x17
        /*001a*/ 	.short	(.L_370 - .L_369)
.L_369:
        /*001c*/ 	.word	0x00000000
        /*0020*/ 	.short	0x0000
        /*0022*/ 	.short	0x0000
        /*0024*/ 	.byte	0x00, 0xf0, 0x01, 0x0a


	//----- nvinfo : EIATTR_SPARSE_MMA_MASK
	.align		4
.L_370:
        /*0028*/ 	.byte	0x03, 0x50
        /*002a*/ 	.short	0x0000


	//----- nvinfo : EIATTR_MAXREG_COUNT
	.align		4
        /*002c*/ 	.byte	0x03, 0x1b
        /*002e*/ 	.short	0x00ff


	//----- nvinfo : EIATTR_NUM_BARRIERS
	.align		4
        /*0030*/ 	.byte	0x02, 0x4c
        /*0032*/ 	.byte	0x01
	.zero		1


	//----- nvinfo : EIATTR_MERCURY_ISA_VERSION
	.align		4
        /*0034*/ 	.byte	0x03, 0x5f
        /*0036*/ 	.short	0x0101


	//----- nvinfo : EIATTR_VRC_CTA_INIT_COUNT
	.align		4
        /*0038*/ 	.byte	0x02, 0x4a
	.zero		1
	.zero		1


	//----- nvinfo : EIATTR_EXIT_INSTR_OFFSETS
	.align		4
        /*003c*/ 	.byte	0x04, 0x1c
        /*003e*/ 	.short	(.L_372 - .L_371)


	//   ....[0]....
.L_371:
        /*0040*/ 	.word	0x00000120


	//   ....[1]....
        /*0044*/ 	.word	0x00001790


	//   ....[2]....
        /*0048*/ 	.word	0x000018c0


	//   ....[3]....
        /*004c*/ 	.word	0x000018e0


	//----- nvinfo : EIATTR_CRS_STACK_SIZE
	.align		4
.L_372:
        /*0050*/ 	.byte	0x04, 0x1e
        /*0052*/ 	.short	(.L_374 - .L_373)
.L_373:
        /*0054*/ 	.word	0x00000000


	//----- nvinfo : EIATTR_CBANK_PARAM_SIZE
	.align		4
.L_374:
        /*0058*/ 	.byte	0x03, 0x19
        /*005a*/ 	.short	0x0284


	//----- nvinfo : EIATTR_PARAM_CBANK
	.align		4
        /*005c*/ 	.byte	0x04, 0x0a
        /*005e*/ 	.short	(.L_376 - .L_375)
	.align		4
.L_375:
        /*0060*/ 	.word	index@(.nv.constant0._ZN5flash27flash_bwd_convert_dq_kernelI23Flash_bwd_kernel_traitsILi192ELi64ELi64ELi8ELi4ELi2ELi2ELb0ELb0EN7cutlass10bfloat16_tE19Flash_kernel_traitsILi192ELi64ELi64ELi8ES3_EEEEvNS_16Flash_bwd_paramsEi)
        /*0064*/ 	.short	0x0380
        /*0066*/ 	.short	0x0284


	//----- nvinfo : EIATTR_SW_WAR
	.align		4
.L_376:
        /*0068*/ 	.byte	0x04, 0x36
        /*006a*/ 	.short	(.L_378 - .L_377)
.L_377:
        /*006c*/ 	.word	0x00000008
.L_378:


//--------------------- .nv.info._ZN5flash44flash_bwd_dq_dk_dv_loop_seqk_parallel_kernelI23Flash_bwd_kernel_traitsILi192ELi64ELi64ELi8ELi4ELi2ELi2ELb0ELb0EN7cutlass10bfloat16_tE19Flash_kernel_traitsILi192ELi64ELi64ELi8ES3_EELb1ELb1ELb0ELb0ELb0ELb0ELb0EEEvNS_16Flash_bwd_paramsE --------------------------
	.section	.nv.info._ZN5flash44flash_bwd_dq_dk_dv_loop_seqk_parallel_kernelI23Flash_bwd_kernel_traitsILi192ELi64ELi64ELi8ELi4ELi2ELi2ELb0ELb0EN7cutlass10bfloat16_tE19Flash_kernel_traitsILi192ELi64ELi64ELi8ES3_EELb1ELb1ELb0ELb0ELb0ELb0ELb0EEEvNS_16Flash_bwd_paramsE,"",@"SHT_CUDA_INFO"
	.sectionflags	@""
	.align	4


	//----- nvinfo : EIATTR_CUDA_API_VERSION
	.align		4
        /*0000*/ 	.byte	0x04, 0x37
        /*0002*/ 	.short	(.L_380 - .L_379)
.L_379:
        /*0004*/ 	.word	0x00000082


	//----- nvinfo : EIATTR_KPARAM_INFO
	.align		4
.L_380:
        /*0008*/ 	.byte	0x04, 0x17
        /*000a*/ 	.short	(.L_382 - .L_381)
.L_381:
        /*000c*/ 	.word	0x00000000
        /*0010*/ 	.short	0x0000
        /*0012*/ 	.short	0x0000
        /*0014*/ 	.byte	0x00, 0xf0, 0x01, 0x0a


	//----- nvinfo : EIATTR_SPARSE_MMA_MASK
	.align		4
.L_382:
        /*0018*/ 	.byte	0x03, 0x50
        /*001a*/ 	.short	0x0000


	//----- nvinfo : EIATTR_MAXREG_COUNT
	.align		4
        /*001c*/ 	.byte	0x03, 0x1b
        /*001e*/ 	.short	0x00ff


	//----- nvinfo : EIATTR_NUM_BARRIERS
	.align		4
        /*0020*/ 	.byte	0x02, 0x4c
        /*0022*/ 	.byte	0x01
	.zero		1


	//----- nvinfo : EIATTR_MERCURY_ISA_VERSION
	.align		4
        /*0024*/ 	.byte	0x03, 0x5f
        /*0026*/ 	.short	0x0101


	//----- nvinfo : EIATTR_VRC_CTA_INIT_COUNT
	.align		4
        /*0028*/ 	.byte	0x02, 0x4a
	.zero		1
	.zero		1


	//----- nvinfo : EIATTR_EXIT_INSTR_OFFSETS
	.align		4
        /*002c*/ 	.byte	0x04, 0x1c
        /*002e*/ 	.short	(.L_384 - .L_383)


	//   ....[0]....
.L_383:
        /*0030*/ 	.word	0x00000080


	//   ....[1]....
        /*0034*/ 	.word	0x000085d0


	//----- nvinfo : EIATTR_CRS_STACK_SIZE
	.align		4
.L_384:
        /*0038*/ 	.byte	0x04, 0x1e
        /*003a*/ 	.short	(.L_386 - .L_385)
.L_385:
        /*003c*/ 	.word	0x00000000


	//----- nvinfo : EIATTR_CBANK_PARAM_SIZE
	.align		4
.L_386:
        /*0040*/ 	.byte	0x03, 0x19
        /*0042*/ 	.short	0x0280


	//----- nvinfo : EIATTR_PARAM_CBANK
	.align		4
        /*0044*/ 	.byte	0x04, 0x0a
        /*0046*/ 	.short	(.L_388 - .L_387)
	.align		4
.L_387:
        /*0048*/ 	.word	index@(.nv.constant0._ZN5flash44flash_bwd_dq_dk_dv_loop_seqk_parallel_kernelI23Flash_bwd_kernel_traitsILi192ELi64ELi64ELi8ELi4ELi2ELi2ELb0ELb0EN7cutlass10bfloat16_tE19Flash_kernel_traitsILi192ELi64ELi64ELi8ES3_EELb1ELb1ELb0ELb0ELb0ELb0ELb0EEEvNS_16Flash_bwd_paramsE)
        /*004c*/ 	.short	0x0380
        /*004e*/ 	.short	0x0280


	//----- nvinfo : EIATTR_SW_WAR
	.align		4
.L_388:
        /*0050*/ 	.byte	0x04, 0x36
        /*0052*/ 	.short	(.L_390 - .L_389)
.L_389:
        /*0054*/ 	.word	0x00000008
.L_390:


//--------------------- .nv.info._ZN5flash44flash_bwd_dq_dk_dv_loop_seqk_parallel_kernelI23Flash_bwd_kernel_traitsILi192ELi64ELi64ELi8ELi4ELi2ELi2ELb0ELb0EN7cutlass10bfloat16_tE19Flash_kernel_traitsILi192ELi64ELi64ELi8ES3_EELb0ELb1ELb0ELb0ELb0ELb0ELb1EEEvNS_16Flash_bwd_paramsE --------------------------
	.section	.nv.info._ZN5flash44flash_bwd_dq_dk_dv_loop_seqk_parallel_kernelI23Flash_bwd_kernel_traitsILi192ELi64ELi64ELi8ELi4ELi2ELi2ELb0ELb0EN7cutlass10bfloat16_tE19Flash_kernel_traitsILi192ELi64ELi64ELi8ES3_EELb0ELb1ELb0ELb0ELb0ELb0ELb1EEEvNS_16Flash_bwd_paramsE,"",@"SHT_CUDA_INFO"
	.sectionflags	@""
	.align	4


	//----- nvinfo : EIATTR_CUDA_API_VERSION
	.align		4
        /*0000*/ 	.byte	0x04, 0x37
        /*0002*/ 	.short	(.L_392 - .L_391)
.L_391:
        /*0004*/ 	.word	0x00000082


	//----- nvinfo : EIATTR_KPARAM_INFO
	.align		4
.L_392:
        /*0008*/ 	.byte	0x04, 0x17
        /*000a*/ 	.short	(.L_394 - .L_393)
.L_393:
        /*000c*/ 	.word	0x00000000
        /*0010*/ 	.short	0x0000
        /*0012*/ 	.short	0x0000
        /*0014*/ 	.byte	0x00, 0xf0, 0x01, 0x0a


	//----- nvinfo : EIATTR_SPARSE_MMA_MASK
	.align		4
.L_394:
        /*0018*/ 	.byte	0x03, 0x50
        /*001a*/ 	.short	0x0000


	//----- nvinfo : EIATTR_MAXREG_COUNT
	.align		4
        /*001c*/ 	.byte	0x03, 0x1b
        /*001e*/ 	.short	0x00ff


	//----- nvinfo : EIATTR_NUM_BARRIERS
	.align		4
        /*0020*/ 	.byte	0x02, 0x4c
        /*0022*/ 	.byte	0x01
	.zero		1


	//----- nvinfo : EIATTR_MERCURY_ISA_VERSION
	.align		4
        /*0024*/ 	.byte	0x03, 0x5f
        /*0026*/ 	.short	0x0101


	//----- nvinfo : EIATTR_VRC_CTA_INIT_COUNT
	.align		4
        /*0028*/ 	.byte	0x02, 0x4a
	.zero		1
	.zero		1


	//----- nvinfo : EIATTR_EXIT_INSTR_OFFSETS
	.align		4
        /*002c*/ 	.byte	0x04, 0x1c
        /*002e*/ 	.short	(.L_396 - .L_395)


	//   ....[0]....
.L_395:
        /*0030*/ 	.word	0x00000080


	//   ....[1]....
        /*0034*/ 	.word	0x00007f90


	//----- nvinfo : EIATTR_CRS_STACK_SIZE
	.align		4
.L_396:
        /*0038*/ 	.byte	0x04, 0x1e
        /*003a*/ 	.short	(.L_398 - .L_397)
.L_397:
        /*003c*/ 	.word	0x00000000


	//----- nvinfo : EIATTR_CBANK_PARAM_SIZE
	.align		4
.L_398:
        /*0040*/ 	.byte	0x03, 0x19
        /*0042*/ 	.short	0x0280


	//----- nvinfo : EIATTR_PARAM_CBANK
	.align		4
        /*0044*/ 	.byte	0x04, 0x0a
        /*0046*/ 	.short	(.L_400 - .L_399)
	.align		4
.L_399:
        /*0048*/ 	.word	index@(.nv.constant0._ZN5flash44flash_bwd_dq_dk_dv_loop_seqk_parallel_kernelI23Flash_bwd_kernel_traitsILi192ELi64ELi64ELi8ELi4ELi2ELi2ELb0ELb0EN7cutlass10bfloat16_tE19Flash_kernel_traitsILi192ELi64ELi64ELi8ES3_EELb0ELb1ELb0ELb0ELb0ELb0ELb1EEEvNS_16Flash_bwd_paramsE)
        /*004c*/ 	.short	0x0380
        /*004e*/ 	.short	0x0280


	//----- nvinfo : EIATTR_SW_WAR
	.align		4
.L_400:
        /*0050*/ 	.byte	0x04, 0x36
        /*0052*/ 	.short	(.L_402 - .L_401)
.L_401:
        /*0054*/ 	.word	0x00000008
.L_402:


//--------------------- .nv.info._ZN5flash44flash_bwd_dq_dk_dv_loop_seqk_parallel_kernelI23Flash_bwd_kernel_traitsILi192ELi64ELi64ELi8ELi4ELi2ELi2ELb0ELb0EN7cutlass10bfloat16_tE19Flash_kernel_traitsILi192ELi64ELi64ELi8ES3_EELb1ELb1ELb0ELb0ELb0ELb1ELb0EEEvNS_16Flash_bwd_paramsE --------------------------
	.section	.nv.info._ZN5flash44flash_bwd_dq_dk_dv_loop_seqk_parallel_kernelI23Flash_bwd_kernel_traitsILi192ELi64ELi64ELi8ELi4ELi2ELi2ELb0ELb0EN7cutlass10bfloat16_tE19Flash_kernel_traitsILi192ELi64ELi64ELi8ES3_EELb1ELb1ELb0ELb0ELb0ELb1ELb0EEEvNS_16Flash_bwd_paramsE,"",@"SHT_CUDA_INFO"
	.sectionflags	@""
	.align	4


	//----- nvinfo : EIATTR_CUDA_API_VERSION
	.align		4
        /*0000*/ 	.byte	0x04, 0x37
        /*0002*/ 	.short	(.L_404 - .L_403)
.L_403:
        /*0004*/ 	.word	0x00000082


	//----- nvinfo : EIATTR_KPARAM_INFO
	.align		4
.L_404:
        /*0008*/ 	.byte	0x04, 0x17
        /*000a*/ 	.short	(.L_406 - .L_405)
.L_405:
        /*000c*/ 	.word	0x00000000
        /*0010*/ 	.short	0x0000
        /*0012*/ 	.short	0x0000
        /*0014*/ 	.byte	0x00, 0xf0, 0x01, 0x0a


	//----- nvinfo : EIATTR_SPARSE_MMA_MASK
	.align		4
.L_406:
        /*0018*/ 	.byte	0x03, 0x50
        /*001a*/ 	.short	0x0000


	//----- nvinfo : EIATTR_MAXREG_COUNT
	.align		4
        /*001c*/ 	.byte	0x03, 0x1b
        /*001e*/ 	.short	0x00ff


	//----- nvinfo : EIATTR_NUM_BARRIERS
	.align		4
        /*0020*/ 	.byte	0x02, 0x4c
        /*0022*/ 	.byte	0x01
	.zero		1


	//----- nvinfo : EIATTR_MERCURY_ISA_VERSION
	.align		4
        /*0024*/ 	.byte	0x03, 0x5f
        /*0026*/ 	.short	0x0101


	//----- nvinfo : EIATTR_VRC_CTA_INIT_COUNT
	.align		4
        /*0028*/ 	.byte	0x02, 0x4a
	.zero		1
	.zero		1


	//----- nvinfo : EIATTR_EXIT_INSTR_OFFSETS
	.align		4
        /*002c*/ 	.byte	0x04, 0x1c
        /*002e*/ 	.short	(.L_408 - .L_407)


	//   ....[0]....
.L_407:
        /*0030*/ 	.word	0x00000080


	//   ....[1]....
        /*0034*/ 	.word	0x00007630


	//----- nvinfo : EIATTR_CRS_STACK_SIZE
	.align		4
.L_408:
        /*0038*/ 	.byte	0x04, 0x1e
        /*003a*/ 	.short	(.L_410 - .L_409)
.L_409:
        /*003c*/ 	.word	0x00000000


	//----- nvinfo : EIATTR_CBANK_PARAM_SIZE
	.align		4
.L_410:
        /*0040*/ 	.byte	0x03, 0x19
        /*0042*/ 	.short	0x0280


	//----- nvinfo : EIATTR_PARAM_CBANK
	.align		4
        /*0044*/ 	.byte	0x04, 0x0a
        /*0046*/ 	.short	(.L_412 - .L_411)
	.align		4
.L_411:
        /*0048*/ 	.word	index@(.nv.constant0._ZN5flash44flash_bwd_dq_dk_dv_loop_seqk_parallel_kernelI23Flash_bwd_kernel_traitsILi192ELi64ELi64ELi8ELi4ELi2ELi2ELb0ELb0EN7cutlass10bfloat16_tE19Flash_kernel_traitsILi192ELi64ELi64ELi8ES3_EELb1ELb1ELb0ELb0ELb0ELb1ELb0EEEvNS_16Flash_bwd_paramsE)
        /*004c*/ 	.short	0x0380
        /*004e*/ 	.short	0x0280


	//----- nvinfo : EIATTR_SW_WAR
	.align		4
.L_412:
        /*0050*/ 	.byte	0x04, 0x36
        /*0052*/ 	.short	(.L_414 - .L_413)
.L_413:
        /*0054*/ 	.word	0x00000008
.L_414:


//--------------------- .nv.info._ZN5flash44flash_bwd_dq_dk_dv_loop_seqk_parallel_kernelI23Flash_bwd_kernel_traitsILi192ELi64ELi64ELi8ELi4ELi2ELi2ELb0ELb0EN7cutlass10bfloat16_tE19Flash_kernel_traitsILi192ELi64ELi64ELi8ES3_EELb0ELb1ELb0ELb0ELb0ELb1ELb1EEEvNS_16Flash_bwd_paramsE --------------------------
	.section	.nv.info._ZN5flash44flash_bwd_dq_dk_dv_loop_seqk_parallel_kernelI23Flash_bwd_kernel_traitsILi192ELi64ELi64ELi8ELi4ELi2ELi2ELb0ELb0EN7cutlass10bfloat16_tE19Flash_kernel_traitsILi192ELi64ELi64ELi8ES3_EELb0ELb1ELb0ELb0ELb0ELb1ELb1EEEvNS_16Flash_bwd_paramsE,"",@"SHT_CUDA_INFO"
	.sectionflags	@""
	.align	4


	//----- nvinfo : EIATTR_CUDA_API_VERSION
	.align		4
        /*0000*/ 	.byte	0x04, 0x37
        /*0002*/ 	.short	(.L_416 - .L_415)
.L_415:
        /*0004*/ 	.word	0x00000082


	//----- nvinfo : EIATTR_KPARAM_INFO
	.align		4
.L_416:
        /*0008*/ 	.byte	0x04, 0x17
        /*000a*/ 	.short	(.L_418 - .L_417)
.L_417:
        /*000c*/ 	.word	0x00000000
        /*0010*/ 	.short	0x0000
        /*0012*/ 	.short	0x0000
        /*0014*/ 	.byte	0x00, 0xf0, 0x01, 0x0a


	//----- nvinfo : EIATTR_SPARSE_MMA_MASK
	.align		4
.L_418:
        /*0018*/ 	.byte	0x03, 0x50
        /*001a*/ 	.short	0x0000


	//----- nvinfo : EIATTR_MAXREG_COUNT
	.align		4
        /*001c*/ 	.byte	0x03, 0x1b
        /*001e*/ 	.short	0x00ff


	//----- nvinfo : EIATTR_NUM_BARRIERS
	.align		4
        /*0020*/ 	.byte	0x02, 0x4c
        /*0022*/ 	.byte	0x01
	.zero		1


	//----- nvinfo : EIATTR_MERCURY_ISA_VERSION
	.align		4
        /*0024*/ 	.byte	0x03, 0x5f
        /*0026*/ 	.short	0x0101


	//----- nvinfo : EIATTR_VRC_CTA_INIT_COUNT
	.align		4
        /*0028*/ 	.byte	0x02, 0x4a
	.zero		1
	.zero		1


	//----- nvinfo : EIATTR_EXIT_INSTR_OFFSETS
	.align		4
        /*002c*/ 	.byte	0x04, 0x1c
        /*002e*/ 	.short	(.L_420 - .L_419)


	//   ....[0]....
.L_419:
        /*0030*/ 	.word	0x00000080


	//   ....[1]....
        /*0034*/ 	.word	0x00007060


	//----- nvinfo : EIATTR_CRS_STACK_SIZE
	.align		4
.L_420:
        /*0038*/ 	.byte	0x04, 0x1e
        /*003a*/ 	.short	(.L_422 - .L_421)
.L_421:
        /*003c*/ 	.word	0x00000000


	//----- nvinfo : EIATTR_CBANK_PARAM_SIZE
	.align		4
.L_422:
        /*0040*/ 	.byte	0x03, 0x19
        /*0042*/ 	.short	0x0280


	//----- nvinfo : EIATTR_PARAM_CBANK
	.align		4
        /*0044*/ 	.byte	0x04, 0x0a
        /*0046*/ 	.short	(.L_424 - .L_423)
	.align		4
.L_423:
        /*0048*/ 	.word	index@(.nv.constant0._ZN5flash44flash_bwd_dq_dk_dv_loop_seqk_parallel_kernelI23Flash_bwd_kernel_traitsILi192ELi64ELi64ELi8ELi4ELi2ELi2ELb0ELb0EN7cutlass10bfloat16_tE19Flash_kernel_traitsILi192ELi64ELi64ELi8ES3_EELb0ELb1ELb0ELb0ELb0ELb1ELb1EEEvNS_16Flash_bwd_paramsE)
        /*004c*/ 	.short	0x0380
        /*004e*/ 	.short	0x0280


	//----- nvinfo : EIATTR_SW_WAR
	.align		4
.L_424:
        /*0050*/ 	.byte	0x04, 0x36
        /*0052*/ 	.short	(.L_426 - .L_425)
.L_425:
        /*0054*/ 	.word	0x00000008
.L_426:


//--------------------- .nv.info._ZN5flash44flash_bwd_dq_dk_dv_loop_seqk_parallel_kernelI23Flash_bwd_kernel_traitsILi192ELi64ELi64ELi8ELi4ELi2ELi2ELb0ELb0EN7cutlass10bfloat16_tE19Flash_kernel_traitsILi192ELi64ELi64ELi8ES3_EELb1ELb1ELb0ELb1ELb0ELb0ELb0EEEvNS_16Flash_bwd_paramsE --------------------------
	.section	.nv.info._ZN5flash44flash_bwd_dq_dk_dv_loop_seqk_parallel_kernelI23Flash_bwd_kernel_traitsILi192ELi64ELi64ELi8ELi4ELi2ELi2ELb0ELb0EN7cutlass10bfloat16_tE19Flash_kernel_traitsILi192ELi64ELi64ELi8ES3_EELb1ELb1ELb0ELb1ELb0ELb0ELb0EEEvNS_16Flash_bwd_paramsE,"",@"SHT_CUDA_INFO"
	.sectionflags	@""
	.align	4


	//----- nvinfo : EIATTR_CUDA_API_VERSION
	.align		4
        /*0000*/ 	.byte	0x04, 0x37
        /*0002*/ 	.short	(.L_428 - .L_427)
.L_427:
        /*0004*/ 	.word	0x00000082


	//----- nvinfo : EIATTR_KPARAM_INFO
	.align		4
.L_428:
        /*0008*/ 	.byte	0x04, 0x17
        /*000a*/ 	.short	(.L_430 - .L_429)
.L_429:
        /*000c*/ 	.word	0x00000000
        /*0010*/ 	.short	0x0000
        /*0012*/ 	.short	0x0000
        /*0014*/ 	.byte	0x00, 0xf0, 0x01, 0x0a


	//----- nvinfo : EIATTR_SPARSE_MMA_MASK
	.align		4
.L_430:
        /*0018*/ 	.byte	0x03, 0x50
        /*001a*/ 	.short	0x0000


	//----- nvinfo : EIATTR_MAXREG_COUNT
	.align		4
        /*001c*/ 	.byte	0x03, 0x1b
        /*001e*/ 	.short	0x00ff


	//----- nvinfo : EIATTR_NUM_BARRIERS
	.align		4
        /*0020*/ 	.byte	0x02, 0x4c
        /*0022*/ 	.byte	0x01
	.zero		1


	//----- nvinfo : EIATTR_MERCURY_ISA_VERSION
	.align		4
        /*0024*/ 	.byte	0x03, 0x5f
        /*0026*/ 	.short	0x0101


	//----- nvinfo : EIATTR_VRC_CTA_INIT_COUNT
	.align		4
        /*0028*/ 	.byte	0x02, 0x4a
	.zero		1
	.zero		1


	//----- nvinfo : EIATTR_EXIT_INSTR_OFFSETS
	.align		4
        /*002c*/ 	.byte	0x04, 0x1c
        /*002e*/ 	.short	(.L_432 - .L_431)


	//   ....[0]....
.L_431:
        /*0030*/ 	.word	0x00000080


	//   ....[1]....
        /*0034*/ 	.word	0x00008a60


	//----- nvinfo : EIATTR_CRS_STACK_SIZE
	.align		4
.L_432:
        /*0038*/ 	.byte	0x04, 0x1e
        /*003a*/ 	.short	(.L_434 - .L_433)
.L_433:
        /*003c*/ 	.word	0x00000000


	//----- nvinfo : EIATTR_CBANK_PARAM_SIZE
	.align		4
.L_434:
        /*0040*/ 	.byte	0x03, 0x19
        /*0042*/ 	.short	0x0280


	//----- nvinfo : EIATTR_PARAM_CBANK
	.align		4
        /*0044*/ 	.byte	0x04, 0x0a
        /*0046*/ 	.short	(.L_436 - .L_435)
	.align		4
.L_435:
        /*0048*/ 	.word	index@(.nv.constant0._ZN5flash44flash_bwd_dq_dk_dv_loop_seqk_parallel_kernelI23Flash_bwd_kernel_traitsILi192ELi64ELi64ELi8ELi4ELi2ELi2ELb0ELb0EN7cutlass10bfloat16_tE19Flash_kernel_traitsILi192ELi64ELi64ELi8ES3_EELb1ELb1ELb0ELb1ELb0ELb0ELb0EEEvNS_16Flash_bwd_paramsE)
        /*004c*/ 	.short	0x0380
        /*004e*/ 	.short	0x0280


	//----- nvinfo : EIATTR_SW_WAR
	.align		4
.L_436:
        /*0050*/ 	.byte	0x04, 0x36
        /*0052*/ 	.short	(.L_438 - .L_437)
.L_437:
        /*0054*/ 	.word	0x00000008
.L_438:


//--------------------- .nv.info._ZN5flash44flash_bwd_dq_dk_dv_loop_seqk_parallel_kernelI23Flash_bwd_kernel_traitsILi192ELi64ELi64ELi8ELi4ELi2ELi2ELb0ELb0EN7cutlass10bfloat16_tE19Flash_kernel_traitsILi192ELi64ELi64ELi8ES3_EELb0ELb1ELb0ELb1ELb0ELb0ELb1EEEvNS_16Flash_bwd_paramsE --------------------------
	.section	.nv.info._ZN5flash44flash_bwd_dq_dk_dv_loop_seqk_parallel_kernelI23Flash_bwd_kernel_traitsILi192ELi64ELi64ELi8ELi4ELi2ELi2ELb0ELb0EN7cutlass10bfloat16_tE19Flash_kernel_traitsILi192ELi64ELi64ELi8ES3_EELb0ELb1ELb0ELb1ELb0ELb0ELb1EEEvNS_16Flash_bwd_paramsE,"",@"SHT_CUDA_INFO"
	.sectionflags	@""
	.align	4


	//----- nvinfo : EIATTR_CUDA_API_VERSION
	.align		4
        /*0000*/ 	.byte	0x04, 0x37
        /*0002*/ 	.short	(.L_440 - .L_439)
.L_439:
        /*0004*/ 	.word	0x00000082


	//----- nvinfo : EIATTR_KPARAM_INFO
	.align		4
.L_440:
        /*0008*/ 	.byte	0x04, 0x17
        /*000a*/ 	.short	(.L_442 - .L_441)
.L_441:
        /*000c*/ 	.word	0x00000000
        /*0010*/ 	.short	0x0000
        /*0012*/ 	.short	0x0000
        /*0014*/ 	.byte	0x00, 0xf0, 0x01, 0x0a


	//----- nvinfo : EIATTR_SPARSE_MMA_MASK
	.align		4
.L_442:
        /*0018*/ 	.byte	0x03, 0x50
        /*001a*/ 	.short	0x0000


	//----- nvinfo : EIATTR_MAXREG_COUNT
	.align		4
        /*001c*/ 	.byte	0x03, 0x1b
        /*001e*/ 	.short	0x00ff


	//----- nvinfo : EIATTR_NUM_BARRIERS
	.align		4
        /*0020*/ 	.byte	0x02, 0x4c
        /*0022*/ 	.byte	0x01
	.zero		1


	//----- nvinfo : EIATTR_MERCURY_ISA_VERSION
	.align		4
        /*0024*/ 	.byte	0x03, 0x5f
        /*0026*/ 	.short	0x0101


	//----- nvinfo : EIATTR_VRC_CTA_INIT_COUNT
	.align		4
        /*0028*/ 	.byte	0x02, 0x4a
	.zero		1
	.zero		1


	//----- nvinfo : EIATTR_EXIT_INSTR_OFFSETS
	.align		4
        /*002c*/ 	.byte	0x04, 0x1c
        /*002e*/ 	.short	(.L_444 - .L_443)


	//   ....[0]....
.L_443:
        /*0030*/ 	.word	0x00000080


	//   ....[1]....
        /*0034*/ 	.word	0x00008330


	//----- nvinfo : EIATTR_CRS_STACK_SIZE
	.align		4
.L_444:
        /*0038*/ 	.byte	0x04, 0x1e
        /*003a*/ 	.short	(.L_446 - .L_445)
.L_445:
        /*003c*/ 	.word	0x00000000


	//----- nvinfo : EIATTR_CBANK_PARAM_SIZE
	.align		4
.L_446:
        /*0040*/ 	.byte	0x03, 0x19
        /*0042*/ 	.short	0x0280


	//----- nvinfo : EIATTR_PARAM_CBANK
	.align		4
        /*0044*/ 	.byte	0x04, 0x0a
        /*0046*/ 	.short	(.L_448 - .L_447)
	.align		4
.L_447:
        /*0048*/ 	.word	index@(.nv.constant0._ZN5flash44flash_bwd_dq_dk_dv_loop_seqk_parallel_kernelI23Flash_bwd_kernel_traitsILi192ELi64ELi64ELi8ELi4ELi2ELi2ELb0ELb0EN7cutlass10bfloat16_tE19Flash_kernel_traitsILi192ELi64ELi64ELi8ES3_EELb0ELb1ELb0ELb1ELb0ELb0ELb1EEEvNS_16Flash_bwd_paramsE)
        /*004c*/ 	.short	0x0380
        /*004e*/ 	.short	0x0280


	//----- nvinfo : EIATTR_SW_WAR
	.align		4
.L_448:
        /*0050*/ 	.byte	0x04, 0x36
        /*0052*/ 	.short	(.L_450 - .L_449)
.L_449:
        /*0054*/ 	.word	0x00000008
.L_450:


//--------------------- .nv.info._ZN5flash25flash_bwd_dot_do_o_kernelILb0E23Flash_bwd_kernel_traitsILi192ELi64ELi64ELi8ELi4ELi2ELi2ELb0ELb0EN7cutlass10bfloat16_tE19Flash_kernel_traitsILi192ELi64ELi64ELi8ES3_EEEEvNS_16Flash_bwd_paramsE --------------------------
	.section	.nv.info._ZN5flash25flash_bwd_dot_do_o_kernelILb0E23Flash_bwd_kernel_traitsILi192ELi64ELi64ELi8ELi4ELi2ELi2ELb0ELb0EN7cutlass10bfloat16_tE19Flash_kernel_traitsILi192ELi64ELi64ELi8ES3_EEEEvNS_16Flash_bwd_paramsE,"",@"SHT_CUDA_INFO"
	.sectionflags	@""
	.align	4


	//----- nvinfo : EIATTR_CUDA_API_VERSION
	.align		4
        /*0000*/ 	.byte	0x04, 0x37
        /*0002*/ 	.short	(.L_452 - .L_451)
.L_451:
        /*0004*/ 	.word	0x00000082


	//----- nvinfo : EIATTR_KPARAM_INFO
	.align		4
.L_452:
        /*0008*/ 	.byte	0x04, 0x17
        /*000a*/ 	.short	(.L_454 - .L_453)
.L_453:
        /*000c*/ 	.word	0x00000000
        /*0010*/ 	.short	0x0000
        /*0012*/ 	.short	0x0000
        /*0014*/ 	.byte	0x00, 0xf0, 0x01, 0x0a


	//----- nvinfo : EIATTR_SPARSE_MMA_MASK
	.align		4
.L_454:
        /*0018*/ 	.byte	0x03, 0x50
        /*001a*/ 	.short	0x0000


	//----- nvinfo : EIATTR_MAXREG_COUNT
	.align		4
        /*001c*/ 	.byte	0x03, 0x1b
        /*001e*/ 	.short	0x00ff


	//----- nvinfo : EIATTR_MERCURY_ISA_VERSION
	.align		4
        /*0020*/ 	.byte	0x03, 0x5f
        /*0022*/ 	.short	0x0101


	//----- nvinfo : EIATTR_COOP_GROUP_MASK_REGIDS
	.align		4
        /*0024*/ 	.byte	0x04, 0x29
        /*0026*/ 	.short	(.L_456 - .L_455)


	//   ....[0]....
.L_455:
        /*0028*/ 	.word	0xffffffff


	//   ....[1]....
        /*002c*/ 	.word	0xffffffff


	//   ....[2]....
        /*0030*/ 	.word	0xffffffff


	//   ....[3]....
        /*0034*/ 	.word	0xffffffff


	//   ....[4]....
        /*0038*/ 	.word	0xffffffff


	//   ....[5]....
        /*003c*/ 	.word	0xffffffff


	//----- nvinfo : EIATTR_COOP_GROUP_INSTR_OFFSETS
	.align		4
.L_456:
        /*0040*/ 	.byte	0x04, 0x28
        /*0042*/ 	.short	(.L_458 - .L_457)


	//   ....[0]....
.L_457:
        /*0044*/ 	.word	0x00001490


	//   ....[1]....
        /*0048*/ 	.word	0x000014c0


	//   ....[2]....
        /*004c*/ 	.word	0x000014f0


	//   ....[3]....
        /*0050*/ 	.word	0x00001500


	//   ....[4]....
        /*0054*/ 	.word	0x00001550


	//   ....[5]....
        /*0058*/ 	.word	0x00001570


	//----- nvinfo : EIATTR_VRC_CTA_INIT_COUNT
	.align		4
.L_458:
        /*005c*/ 	.byte	0x02, 0x4a
	.zero		1
	.zero		1


	//----- nvinfo : EIATTR_EXIT_INSTR_OFFSETS
	.align		4
        /*0060*/ 	.byte	0x04, 0x1c
        /*0062*/ 	.short	(.L_460 - .L_459)


	//   ....[0]....
.L_459:
        /*0064*/ 	.word	0x00000140


	//   ....[1]....
        /*0068*/ 	.word	0x000015e0


	//   ....[2]....
        /*006c*/ 	.word	0x00001600


	//----- nvinfo : EIATTR_CRS_STACK_SIZE
	.align		4
.L_460:
        /*0070*/ 	.byte	0x04, 0x1e
        /*0072*/ 	.short	(.L_462 - .L_461)
.L_461:
        /*0074*/ 	.word	0x00000000


	//----- nvinfo : EIATTR_CBANK_PARAM_SIZE
	.align		4
.L_462:
        /*0078*/ 	.byte	0x03, 0x19
        /*007a*/ 	.short	0x0280


	//----- nvinfo : EIATTR_PARAM_CBANK
	.align		4
        /*007c*/ 	.byte	0x04, 0x0a
        /*007e*/ 	.short	(.L_464 - .L_463)
	.align		4
.L_463:
        /*0080*/ 	.word	index@(.nv.constant0._ZN5flash25flash_bwd_dot_do_o_kernelILb0E23Flash_bwd_kernel_traitsILi192ELi64ELi64ELi8ELi4ELi2ELi2ELb0ELb0EN7cutlass10bfloat16_tE19Flash_kernel_traitsILi192ELi64ELi64ELi8ES3_EEEEvNS_16Flash_bwd_paramsE)
        /*0084*/ 	.short	0x0380
        /*0086*/ 	.short	0x0280


	//----- nvinfo : EIATTR_SW_WAR
	.align		4
.L_464:
        /*0088*/ 	.byte	0x04, 0x36
        /*008a*/ 	.short	(.L_466 - .L_465)
.L_465:
        /*008c*/ 	.word	0x00000008
.L_466:


//--------------------- .nv.info._ZN5flash25flash_bwd_dot_do_o_kernelILb1E23Flash_bwd_kernel_traitsILi192ELi64ELi64ELi8ELi4ELi2ELi2ELb0ELb0EN7cutlass10bfloat16_tE19Flash_kernel_traitsILi192ELi64ELi64ELi8ES3_EEEEvNS_16Flash_bwd_paramsE --------------------------
	.section	.nv.info._ZN5flash25flash_bwd_dot_do_o_kernelILb1E23Flash_bwd_kernel_traitsILi192ELi64ELi64ELi8ELi4ELi2ELi2ELb0ELb0EN7cutlass10bfloat16_tE19Flash_kernel_traitsILi192ELi64ELi64ELi8ES3_EEEEvNS_16Flash_bwd_paramsE,"",@"SHT_CUDA_INFO"
	.sectionflags	@""
	.align	4


	//----- nvinfo : EIATTR_CUDA_API_VERSION
	.align		4
        /*0000*/ 	.byte	0x04, 0x37
        /*0002*/ 	.short	(.L_468 - .L_467)
.L_467:
        /*0004*/ 	.word	0x00000082


	//----- nvinfo : EIATTR_KPARAM_INFO
	.align		4
.L_468:
        /*0008*/ 	.byte	0x04, 0x17
        /*000a*/ 	.short	(.L_470 - .L_469)
.L_469:
        /*000c*/ 	.word	0x00000000
        /*0010*/ 	.short	0x0000
        /*0012*/ 	.short	0x0000
        /*0014*/ 	.byte	0x00, 0xf0, 0x01, 0x0a


	//----- nvinfo : EIATTR_SPARSE_MMA_MASK
	.align		4
.L_470:
        /*0018*/ 	.byte	0x03, 0x50
        /*001a*/ 	.short	0x0000


	//----- nvinfo : EIATTR_MAXREG_COUNT
	.align		4
        /*001c*/ 	.byte	0x03, 0x1b
        /*001e*/ 	.short	0x00ff


	//----- nvinfo : EIATTR_MERCURY_ISA_VERSION
	.align		4
        /*0020*/ 	.byte	0x03, 0x5f
        /*0022*/ 	.short	0x0101


	//----- nvinfo : EIATTR_COOP_GROUP_MASK_REGIDS
	.align		4
        /*0024*/ 	.byte	0x04, 0x29
        /*0026*/ 	.short	(.L_472 - .L_471)


	//   ....[0]....
.L_471:
        /*0028*/ 	.word	0xffffffff


	//   ....[1]....
        /*002c*/ 	.word	0xffffffff


	//   ....[2]....
        /*0030*/ 	.word	0xffffffff


	//   ....[3]....
        /*0034*/ 	.word	0xffffffff


	//   ....[4]....
        /*0038*/ 	.word	0xffffffff


	//   ....[5]....
        /*003c*/ 	.word	0xffffffff


	//----- nvinfo : EIATTR_COOP_GROUP_INSTR_OFFSETS
	.align		4
.L_472:
        /*0040*/ 	.byte	0x04, 0x28
        /*0042*/ 	.short	(.L_474 - .L_473)


	//   ....[0]....
.L_473:
        /*0044*/ 	.word	0x00001750


	//   ....[1]....
        /*0048*/ 	.word	0x00001770


	//   ....[2]....
        /*004c*/ 	.word	0x000017b0


	//   ....[3]....
        /*0050*/ 	.word	0x000017d0


	//   ....[4]....
        /*0054*/ 	.word	0x00001860


	//   ....[5]....
        /*0058*/ 	.word	0x00001890


	//----- nvinfo : EIATTR_VRC_CTA_INIT_COUNT
	.align		4
.L_474:
        /*005c*/ 	.byte	0x02, 0x4a
	.zero		1
	.zero		1


	//----- nvinfo : EIATTR_EXIT_INSTR_OFFSETS
	.align		4
        /*0060*/ 	.byte	0x04, 0x1c
        /*0062*/ 	.short	(.L_476 - .L_475)


	//   ....[0]....
.L_475:
        /*0064*/ 	.word	0x00000140


	//   ....[1]....
        /*0068*/ 	.word	0x00001a40


	//----- nvinfo : EIATTR_CRS_STACK_SIZE
	.align		4
.L_476:
        /*006c*/ 	.byte	0x04, 0x1e
        /*006e*/ 	.short	(.L_478 - .L_477)
.L_477:
        /*0070*/ 	.word	0x00000000


	//----- nvinfo : EIATTR_CBANK_PARAM_SIZE
	.align		4
.L_478:
        /*0074*/ 	.byte	0x03, 0x19
        /*0076*/ 	.short	0x0280


	//----- nvinfo : EIATTR_PARAM_CBANK
	.align		4
        /*0078*/ 	.byte	0x04, 0x0a
        /*007a*/ 	.short	(.L_480 - .L_479)
	.align		4
.L_479:
        /*007c*/ 	.word	index@(.nv.constant0._ZN5flash25flash_bwd_dot_do_o_kernelILb1E23Flash_bwd_kernel_traitsILi192ELi64ELi64ELi8ELi4ELi2ELi2ELb0ELb0EN7cutlass10bfloat16_tE19Flash_kernel_traitsILi192ELi64ELi64ELi8ES3_EEEEvNS_16Flash_bwd_paramsE)
        /*0080*/ 	.short	0x0380
        /*0082*/ 	.short	0x0280


	//----- nvinfo : EIATTR_SW_WAR
	.align		4
.L_480:
        /*0084*/ 	.byte	0x04, 0x36
        /*0086*/ 	.short	(.L_482 - .L_481)
.L_481:
        /*0088*/ 	.word	0x00000008
.L_482:


//--------------------- .nv.callgraph             --------------------------
	.section	.nv.callgraph,"",@"SHT_CUDA_CALLGRAPH"
	.align	4
	.sectionentsize	8
	.align		4
        /*0000*/ 	.word	0x00000000
	.align		4
        /*0004*/ 	.word	0xffffffff
	.align		4
        /*0008*/ 	.word	0x00000000
	.align		4
        /*000c*/ 	.word	0xfffffffe
	.align		4
        /*0010*/ 	.word	0x00000000
	.align		4
        /*0014*/ 	.word	0xfffffffd
	.align		4
        /*0018*/ 	.word	0x00000000
	.align		4
        /*001c*/ 	.word	0xfffffffc


//--------------------- .nv.constant4             --------------------------
	.section	.nv.constant4,"a",@progbits
	.align	8
	.align		8
.nv.constant4:
        /*0000*/ 	.dword	_ZN73_INTERNAL_f87d3d6e_37_flash_bwd_hdim192_bf16_causal_sm80_cu_a6473388_28634cuda3std3__45__cpo5beginE
	.align		8
        /*0008*/ 	.dword	_ZN73_INTERNAL_f87d3d6e_37_flash_bwd_hdim192_bf16_causal_sm80_cu_a6473388_28634cuda3std3__45__cpo3endE
	.align		8
        /*0010*/ 	.dword	_ZN73_INTERNAL_f87d3d6e_37_flash_bwd_hdim192_bf16_causal_sm80_cu_a6473388_28634cuda3std3__45__cpo6cbeginE
	.align		8
        /*0018*/ 	.dword	_ZN73_INTERNAL_f87d3d6e_37_flash_bwd_hdim192_bf16_causal_sm80_cu_a6473388_28634cuda3std3__45__cpo4cendE
	.align		8
        /*0020*/ 	.dword	_ZN73_INTERNAL_f87d3d6e_37_flash_bwd_hdim192_bf16_causal_sm80_cu_a6473388_28634cuda3std3__475_GLOBAL__N__f87d3d6e_37_flash_bwd_hdim192_bf16_causal_sm80_cu_a6473388_28636ignoreE
	.align		8
        /*0028*/ 	.dword	_ZN73_INTERNAL_f87d3d6e_37_flash_bwd_hdim192_bf16_causal_sm80_cu_a6473388_28634cuda3std3__419piecewise_constructE
	.align		8
        /*0030*/ 	.dword	_ZN73_INTERNAL_f87d3d6e_37_flash_bwd_hdim192_bf16_causal_sm80_cu_a6473388_28634cuda3std3__48in_placeE
	.align		8
        /*0038*/ 	.dword	_ZN73_INTERNAL_f87d3d6e_37_flash_bwd_hdim192_bf16_causal_sm80_cu_a6473388_28634cuda3std6ranges3__45__cpo4swapE
	.align		8
        /*0040*/ 	.dword	_ZN73_INTERNAL_f87d3d6e_37_flash_bwd_hdim192_bf16_causal_sm80_cu_a6473388_28634cuda3std6ranges3__45__cpo9iter_moveE
	.align		8
        /*0048*/ 	.dword	_ZN73_INTERNAL_f87d3d6e_37_flash_bwd_hdim192_bf16_causal_sm80_cu_a6473388_28634cute7productE
	.align		8
        /*0050*/ 	.dword	_ZN73_INTERNAL_f87d3d6e_37_flash_bwd_hdim192_bf16_causal_sm80_cu_a6473388_28634cute1_E


//--------------------- .text._ZN5flash44flash_bwd_dq_dk_dv_loop_seqk_parallel_kernelI23Flash_bwd_kernel_traitsILi192ELi64ELi64ELi8ELi4ELi2ELi2ELb1ELb1EN7cutlass10bfloat16_tE19Flash_kernel_traitsILi192ELi64ELi64ELi8ES3_EELb0ELb1ELb0ELb0ELb0ELb0ELb0EEEvNS_16Flash_bwd_paramsE --------------------------
	.section	.text._ZN5flash44flash_bwd_dq_dk_dv_loop_seqk_parallel_kernelI23Flash_bwd_kernel_traitsILi192ELi64ELi64ELi8ELi4ELi2ELi2ELb1ELb1EN7cutlass10bfloat16_tE19Flash_kernel_traitsILi192ELi64ELi64ELi8ES3_EELb0ELb1ELb0ELb0ELb0ELb0ELb0EEEvNS_16Flash_bwd_paramsE,"ax",@progbits
	.align	128
        .global         _ZN5flash44flash_bwd_dq_dk_dv_loop_seqk_parallel_kernelI23Flash_bwd_kernel_traitsILi192ELi64ELi64ELi8ELi4ELi2ELi2ELb1ELb1EN7cutlass10bfloat16_tE19Flash_kernel_traitsILi192ELi64ELi64ELi8ES3_EELb0ELb1ELb0ELb0ELb0ELb0ELb0EEEvNS_16Flash_bwd_paramsE
        .type           _ZN5flash44flash_bwd_dq_dk_dv_loop_seqk_parallel_kernelI23Flash_bwd_kernel_traitsILi192ELi64ELi64ELi8ELi4ELi2ELi2ELb1ELb1EN7cutlass10bfloat16_tE19Flash_kernel_traitsILi192ELi64ELi64ELi8ES3_EELb0ELb1ELb0ELb0ELb0ELb0ELb0EEEvNS_16Flash_bwd_paramsE,@function
        .size           _ZN5flash44flash_bwd_dq_dk_dv_loop_seqk_parallel_kernelI23Flash_bwd_kernel_traitsILi192ELi64ELi64ELi8ELi4ELi2ELi2ELb1ELb1EN7cutlass10bfloat16_tE19Flash_kernel_traitsILi192ELi64ELi64ELi8ES3_EELb0ELb1ELb0ELb0ELb0ELb0ELb0EEEvNS_16Flash_bwd_paramsE,(.L_x_1080 - _ZN5flash44flash_bwd_dq_dk_dv_loop_seqk_parallel_kernelI23Flash_bwd_kernel_traitsILi192ELi64ELi64ELi8ELi4ELi2ELi2ELb1ELb1EN7cutlass10bfloat16_tE19Flash_kernel_traitsILi192ELi64ELi64ELi8ES3_EELb0ELb1ELb0ELb0ELb0ELb0ELb0EEEvNS_16Flash_bwd_paramsE)
        .other          _ZN5flash44flash_bwd_dq_dk_dv_loop_seqk_parallel_kernelI23Flash_bwd_kernel_traitsILi192ELi64ELi64ELi8ELi4ELi2ELi2ELb1ELb1EN7cutlass10bfloat16_tE19Flash_kernel_traitsILi192ELi64ELi64ELi8ES3_EELb0ELb1ELb0ELb0ELb0ELb0ELb0EEEvNS_16Flash_bwd_paramsE,@"STO_CUDA_ENTRY STV_DEFAULT"
_ZN5flash44flash_bwd_dq_dk_dv_loop_seqk_parallel_kernelI23Flash_bwd_kernel_traitsILi192ELi64ELi64ELi8ELi4ELi2ELi2ELb1ELb1EN7cutlass10bfloat16_tE19Flash_kernel_traitsILi192ELi64ELi64ELi8ES3_EELb0ELb1ELb0ELb0ELb0ELb0ELb0EEEvNS_16Flash_bwd_paramsE:
.text._ZN5flash44flash_bwd_dq_dk_dv_loop_seqk_parallel_kernelI23Flash_bwd_kernel_traitsILi192ELi64ELi64ELi8ELi4ELi2ELi2ELb1ELb1EN7cutlass10bfloat16_tE19Flash_kernel_traitsILi192ELi64ELi64ELi8ES3_EELb0ELb1ELb0ELb0ELb0ELb0ELb0EEEvNS_16Flash_bwd_paramsE:
[----:B------:R-:W1:Y:S08]  /*0000*/  LDC R1, c[0x0][0x37c] ;  /* 0x0000df00ff017b82 */ /* 0x000e700000000800 */
[----:B------:R-:W2:Y:S01]  /*0010*/  LDC R0, c[0x0][0x438] ;  /* 0x00010e00ff007b82 */ /* 0x000ea20000000800 */
[----:B-1----:R-:W-:-:S07]  /*0020*/  VIADD R1, R1, 0xffffff30 ;  /* 0xffffff3001017836 */ /* 0x002fce0000000000 */
[----:B------:R-:W1:Y:S01]  /*0030*/  S2UR UR41, SR_CTAID.X ;  /* 0x00000000002979c3 */ /* 0x000e620000002500 */
[----:B--2---:R-:W-:-:S05]  /*0040*/  VIADD R0, R0, 0x3f ;  /* 0x0000003f00007836 */ /* 0x004fca0000000000 */
[----:B------:R-:W-:-:S04]  /*0050*/  SHF.R.S32.HI R2, RZ, 0x1f, R0 ;  /* 0x0000001fff027819 */ /* 0x000fc80000011400 */
[----:B------:R-:W-:-:S04]  /*0060*/  LEA.HI R0, R2, R0, RZ, 0x6 ;  /* 0x0000000002007211 */ /* 0x000fc800078f30ff */
[----:B------:R-:W-:-:S04]  /*0070*/  SHF.R.S32.HI R0, RZ, 0x6, R0 ;  /* 0x00000006ff007819 */ /* 0x000fc80000011400 */
[----:B-1----:R-:W-:-:S13]  /*0080*/  ISETP.LE.AND P0, PT, R0, UR41, PT ;  /* 0x0000002900007c0c */ /* 0x002fda000bf03270 */
[----:B------:R-:W-:Y:S05]  /*0090*/  @P0 EXIT ;  /* 0x000000000000094d */ /* 0x000fea0003800000 */
[----:B------:R-:W1:Y:S01]  /*00a0*/  S2UR UR45, SR_CTAID.Y ;  /* 0x00000000002d79c3 */ /* 0x000e620000002600 */
[----:B------:R-:W1:Y:S01]  /*00b0*/  LDCU.64 UR42, c[0x0][0x468] ;  /* 0x00008d00ff2a77ac */ /* 0x000e620008000a00 */
[----:B------:R-:W2:Y:S06]  /*00c0*/  LDCU.64 UR4, c[0x0][0x468] ;  /* 0x00008d00ff0477ac */ /* 0x000eac0008000a00 */
[----:B------:R-:W-:Y:S01]  /*00d0*/  S2UR UR28, SR_CTAID.Z ;  /* 0x00000000001c79c3 */ /* 0x000fe20000002700 */
[----:B------:R-:W3:Y:S01]  /*00e0*/  LDCU.64 UR6, c[0x0][0x460] ;  /* 0x00008c00ff0677ac */ /* 0x000ee20008000a00 */
[----:B------:R-:W4:Y:S06]  /*00f0*/  LDCU.U8 UR8, c[0x0][0x532] ;  /* 0x0000a640ff0877ac */ /* 0x000f2c0008000000 */
[----:B------:R-:W-:Y:S01]  /*0100*/  S2UR UR26, SR_CTAID.X ;  /* 0x00000000001a79c3 */ /* 0x000fe20000002500 */
[----:B------:R-:W5:Y:S01]  /*0110*/  LDCU.64 UR12, c[0x0][0x470] ;  /* 0x00008e00ff0c77ac */ /* 0x000f620008000a00 */
[----:B------:R-:W4:Y:S06]  /*0120*/  LDCU UR10, c[0x0][0x438] ;  /* 0x00008700ff0a77ac */ /* 0x000f2c0008000800 */
[----:B------:R-:W-:Y:S01]  /*0130*/  S2UR UR25, SR_CTAID.Z ;  /* 0x00000000001979c3 */ /* 0x000fe20000002700 */
[----:B-1----:R-:W-:-:S02]  /*0140*/  ULEA UR42, UP0, UR45, UR42, 0x2 ;  /* 0x0000002a2d2a7291 */ /* 0x002fc4000f8010ff */
[----:B--2---:R-:W-:Y:S02]  /*0150*/  UISETP.EQ.U32.AND UP2, UPT, UR4, URZ, UPT ;  /* 0x000000ff0400728c */ /* 0x004fe4000bf42070 */
[----:B------:R-:W-:Y:S02]  /*0160*/  ULEA.HI.X UR43, UR45, UR43, URZ, 0x2, UP0 ;  /* 0x0000002b2d2b7291 */ /* 0x000fe400080f14ff */
[----:B------:R-:W-:Y:S01]  /*0170*/  UISETP.NE.U32.AND UP6, UPT, UR4, URZ, UPT ;  /* 0x000000ff0400728c */ /* 0x000fe2000bfc5070 */
[----:B------:R-:W1:Y:S01]  /*0180*/  S2UR UR4, SR_CgaCtaId ;  /* 0x00000000000479c3 */ /* 0x000e620000008800 */
[----:B---3--:R-:W-:Y:S02]  /*0190*/  UISETP.NE.U32.AND UP1, UPT, UR6, URZ, UPT ;  /* 0x000000ff0600728c */ /* 0x008fe4000bf25070 */
[----:B------:R-:W-:Y:S02]  /*01a0*/  UISETP.NE.U32.AND UP0, UPT, UR6, URZ, UPT ;  /* 0x000000ff0600728c */ /* 0x000fe4000bf05070 */
[----:B------:R-:W-:-:S02]  /*01b0*/  UISETP.NE.AND.EX UP5, UPT, UR7, URZ, UPT, UP1 ;  /* 0x000000ff0700728c */ /* 0x000fc4000bfa5310 */
[----:B------:R-:W-:Y:S01]  /*01c0*/  UISETP.NE.AND.EX UP4, UPT, UR7, URZ, UPT, UP0 ;  /* 0x000000ff0700728c */ /* 0x000fe2000bf85300 */
[----:B------:R-:W2:Y:S01]  /*01d0*/  S2UR UR6, SR_CgaCtaId ;  /* 0x00000000000679c3 */ /* 0x000ea20000008800 */
[----:B----4-:R-:W-:Y:S02]  /*01e0*/  UISETP.NE.AND UP3, UPT, UR8, URZ, UPT ;  /* 0x000000ff0800728c */ /* 0x010fe4000bf65270 */
[----:B------:R-:W-:Y:S02]  /*01f0*/  UISETP.NE.AND.EX UP6, UPT, UR5, URZ, UPT, UP6 ;  /* 0x000000ff0500728c */ /* 0x000fe4000bfc5360 */
[----:B------:R-:W-:Y:S01]  /*0200*/  UISETP.EQ.OR.EX UP0, UPT, UR5, URZ, !UP3, UP2 ;  /* 0x000000ff0500728c */ /* 0x000fe2000df02720 */
[----:B------:R-:W-:Y:S02]  /*0210*/  UMOV UR8, 0x400 ;  /* 0x0000040000087882 */ /* 0x000fe40000000000 */
[----:B------:R-:W3:Y:S01]  /*0220*/  S2UR UR7, SR_CTAID.Y ;  /* 0x00000000000779c3 */ /* 0x000ee20000002600 */
[----:B------:R-:W-:Y:S01]  /*0230*/  UMOV UR5, 0x400 ;  /* 0x0000040000057882 */ /* 0x000fe20000000000 */
[----:B------:R-:W-:-:S02]  /*0240*/  UP2UR UR30, UPR, URZ, 0x1 ;  /* 0x00000001ff1e7883 */ /* 0x000fc40008000000 */
[----:B-----5:R-:W-:Y:S02]  /*0250*/  UISETP.NE.U32.AND UP0, UPT, UR12, URZ, UPT ;  /* 0x000000ff0c00728c */ /* 0x020fe4000bf05070 */
[----:B------:R-:W-:Y:S02]  /*0260*/  UP2UR UR29, UPR, URZ, 0x8 ;  /* 0x00000008ff1d7883 */ /* 0x000fe40008000000 */
[----:B-1----:R-:W-:Y:S01]  /*0270*/  ULEA UR4, UR4, UR5, 0x18 ;  /* 0x0000000504047291 */ /* 0x002fe2000f8ec0ff */
[----:B------:R-:W1:Y:S01]  /*0280*/  LDCU.64 UR38, c[0x0][0x358] ;  /* 0x00006b00ff2677ac */ /* 0x000e620008000a00 */
[----:B------:R-:W4:Y:S01]  /*0290*/  LDCU.64 UR32, c[0x0][0x460] ;  /* 0x00008c00ff2077ac */ /* 0x000f220008000a00 */
[----:B------:R-:W1:Y:S01]  /*02a0*/  LDCU UR24, c[0x0][0x438] ;  /* 0x00008700ff1877ac */ /* 0x000e620008000800 */
[----:B------:R-:W1:Y:S01]  /*02b0*/  @!UP4 LDCU UR27, c[0x0][0x434] ;  /* 0x00008680ff1bc7ac */ /* 0x000e620008000800 */
[----:B--2---:R-:W-:Y:S02]  /*02c0*/  ULEA UR6, UR6, UR8, 0x18 ;  /* 0x0000000806067291 */ /* 0x004fe4000f8ec0ff */
[----:B------:R-:W-:-:S02]  /*02d0*/  UIADD3 UR5, UPT, UPT, UR4, 0x14000, URZ ;  /* 0x0001400004057890 */ /* 0x000fc4000fffe0ff */
[----:B------:R-:W-:Y:S01]  /*02e0*/  UISETP.NE.AND.EX UP3, UPT, UR13, URZ, UPT, UP0 ;  /* 0x000000ff0d00728c */ /* 0x000fe2000bf65300 */
[----:B------:R-:W-:Y:S01]  /*02f0*/  UMOV UR35, URZ ;  /* 0x000000ff00237c82 */ /* 0x000fe20008000000 */
[----:B------:R-:W-:-:S09]  /*0300*/  UMOV UR36, URZ ;  /* 0x000000ff00247c82 */ /* 0x000fd20008000000 */
.L_x_64:
[----:B--2---:R-:W2:Y:S01]  /*0310*/  LDCU.64 UR8, c[0x0][0x478] ;  /* 0x00008f00ff0877ac */ /* 0x004ea20008000a00 */
[----:B------:R-:W-:Y:S02]  /*0320*/  PLOP3.LUT P1, PT, PT, PT, UP3, 0x80, 0x8 ;  /* 0x000000000008781c */ /* 0x000fe40003f2f038 */
[----:B------:R-:W-:Y:S01]  /*0330*/  PLOP3.LUT P4, PT, PT, PT, UP5, 0x80, 0x8 ;  /* 0x000000000008781c */ /* 0x000fe20003f8f058 */
[----:B------:R-:W-:Y:S01]  /*0340*/  @UP3 ULEA UR14, UP0, UR45, UR12, 0x2 ;  /* 0x0000000c2d0e3291 */ /* 0x000fe2000f8010ff */
[----:B------:R-:W-:Y:S01]  /*0350*/  PLOP3.LUT P2, PT, PT, PT, UP4, 0x80, 0x8 ;  /* 0x000000000008781c */ /* 0x000fe20003f4f048 */
[----:B------:R-:W-:Y:S02]  /*0360*/  UISETP.NE.AND UP2, UPT, UR30, URZ, UPT ;  /* 0x000000ff1e00728c */ /* 0x000fe4000bf45270 */
[----:B------:R-:W-:Y:S02]  /*0370*/  @UP3 ULEA.HI.X UR15, UR45, UR13, URZ, 0x2, UP0 ;  /* 0x0000000d2d0f3291 */ /* 0x000fe400080f14ff */
[----:B------:R-:W-:-:S04]  /*0380*/  IMAD.U32 R4, RZ, RZ, UR14 ;  /* 0x0000000eff047e24 */ /* 0x000fc8000f8e00ff */
[----:B------:R-:W-:Y:S01]  /*0390*/  IMAD.U32 R5, RZ, RZ, UR15 ;  /* 0x0000000fff057e24 */ /* 0x000fe2000f8e00ff */
[----:B----4-:R-:W-:Y:S02]  /*03a0*/  UIMAD.WIDE.U32 UR14, UR45, 0x4, UR32 ;  /* 0x000000042d0e78a5 */ /* 0x010fe4000f8e0020 */
[----:B--2---:R-:W-:Y:S02]  /*03b0*/  UISETP.NE.U32.AND UP0, UPT, UR8, URZ, UPT ;  /* 0x000000ff0800728c */ /* 0x004fe4000bf05070 */
[----:B-1----:R-:W2:Y:S02]  /*03c0*/  @P1 LDG.E R6, desc[UR38][R4.64] ;  /* 0x0000002604061981 */ /* 0x002ea4000c1e1900 */
[----:B------:R-:W-:-:S06]  /*03d0*/  UISETP.NE.AND.EX UP0, UPT, UR9, URZ, UPT, UP0 ;  /* 0x000000ff0900728c */ /* 0x000fcc000bf05300 */
[----:B------:R-:W-:-:S05]  /*03e0*/  PLOP3.LUT P0, PT, PT, PT, UP0, 0x80, 0x8 ;  /* 0x000000000008781c */ /* 0x000fca0003f0f008 */
[----:B------:R-:W-:Y:S01]  /*03f0*/  @UP0 ULEA UR16, UP1, UR45, UR8, 0x2 ;  /* 0x000000082d100291 */ /* 0x000fe2000f8210ff */
[----:B------:R-:W-:Y:S01]  /*0400*/  PLOP3.LUT P3, PT, PT, PT, UP2, 0x80, 0x8 ;  /* 0x000000000008781c */ /* 0x000fe20003f6f028 */
[----:B------:R-:W1:Y:S02]  /*0410*/  @!UP0 LDCU UR11, c[0x0][0x43c] ;  /* 0x00008780ff0b87ac */ /* 0x000e640008000800 */
[----:B------:R-:W-:Y:S02]  /*0420*/  @UP0 ULEA.HI.X UR17, UR45, UR9, URZ, 0x2, UP1 ;  /* 0x000000092d110291 */ /* 0x000fe400088f14ff */
[----:B---3--:R-:W-:Y:S01]  /*0430*/  IMAD.U32 R2, RZ, RZ, UR16 ;  /* 0x00000010ff027e24 */ /* 0x008fe2000f8e00ff */
[----:B------:R-:W4:Y:S03]  /*0440*/  @!UP0 LDCU.64 UR8, c[0x0][0x488] ;  /* 0x00009100ff0887ac */ /* 0x000f260008000a00 */
[----:B------:R-:W-:-:S05]  /*0450*/  IMAD.U32 R3, RZ, RZ, UR17 ;  /* 0x00000011ff037e24 */ /* 0x000fca000f8e00ff */
[----:B------:R5:W3:Y:S01]  /*0460*/  @P0 LDG.E R4, desc[UR38][R2.64] ;  /* 0x0000002602040981 */ /* 0x000ae2000c1e1900 */
[----:B------:R-:W-:Y:S01]  /*0470*/  UMOV UR40, URZ ;  /* 0x000000ff00287c82 */ /* 0x000fe20008000000 */
[----:B------:R-:W-:Y:S01]  /*0480*/  UMOV UR21, 0xffffffff ;  /* 0xffffffff00157882 */ /* 0x000fe20000000000 */
[----:B------:R-:W-:Y:S01]  /*0490*/  UMOV UR44, 0xffffffff ;  /* 0xffffffff002c7882 */ /* 0x000fe20000000000 */
[----:B----4-:R-:W-:-:S04]  /*04a0*/  @!UP0 UISETP.NE.U32.AND UP1, UPT, UR8, URZ, UPT ;  /* 0x000000ff0800828c */ /* 0x010fc8000bf25070 */
[----:B------:R-:W-:Y:S02]  /*04b0*/  @!UP0 UISETP.NE.AND.EX UP1, UPT, UR9, URZ, UPT, UP1 ;  /* 0x000000ff0900828c */ /* 0x000fe4000bf25310 */
[----:B------:R-:W-:Y:S02]  /*04c0*/  USHF.L.U32 UR34, UR41, 0x6, URZ ;  /* 0x0000000629227899 */ /* 0x000fe400080006ff */
[----:B-1----:R-:W-:Y:S01]  /*04d0*/  @!UP0 USEL UR9, UR11, URZ, UP1 ;  /* 0x000000ff0b098287 */ /* 0x002fe20008800000 */
[----:B-----5:R-:W-:Y:S02]  /*04e0*/  IMAD.U32 R2, RZ, RZ, UR14 ;  /* 0x0000000eff027e24 */ /* 0x020fe4000f8e00ff */
[----:B------:R-:W-:-:S05]  /*04f0*/  IMAD.U32 R3, RZ, RZ, UR15 ;  /* 0x0000000fff037e24 */ /* 0x000fca000f8e00ff */
[----:B------:R-:W4:Y:S04]  /*0500*/  @P4 LDG.E R5, desc[UR38][R2.64] ;  /* 0x0000002602054981 */ /* 0x000f28000c1e1900 */
[----:B------:R1:W5:Y:S02]  /*0510*/  @P2 LDG.E R0, desc[UR38][R2.64+0x4] ;  /* 0x0000042602002981 */ /* 0x000364000c1e1900 */
[----:B-1----:R-:W-:Y:S02]  /*0520*/  IMAD.U32 R2, RZ, RZ, UR42 ;  /* 0x0000002aff027e24 */ /* 0x002fe4000f8e00ff */
[----:B------:R-:W-:-:S05]  /*0530*/  IMAD.U32 R3, RZ, RZ, UR43 ;  /* 0x0000002bff037e24 */ /* 0x000fca000f8e00ff */
[----:B------:R-:W5:Y:S01]  /*0540*/  @!P3 LDG.E R2, desc[UR38][R2.64] ;  /* 0x000000260202b981 */ /* 0x000f62000c1e1900 */
[----:B--2---:R-:W-:Y:S02]  /*0550*/  @P1 R2UR UR40, R6 ;  /* 0x00000000062812ca */ /* 0x004fe400000e0000 */
[----:B---3--:R-:W-:-:S13]  /*0560*/  @P0 R2UR UR37, R4 ;  /* 0x00000000042502ca */ /* 0x008fda00000e0000 */
[----:B------:R-:W-:Y:S01]  /*0570*/  @UP0 UIADD3 UR37, UPT, UPT, UR37, -UR40, URZ ;  /* 0x8000002825250290 */ /* 0x000fe2000fffe0ff */
[----:B----4-:R-:W-:Y:S02]  /*0580*/  @P4 R2UR UR21, R5 ;  /* 0x00000000051542ca */ /* 0x010fe400000e0000 */
[----:B-----5:R-:W-:Y:S02]  /*0590*/  @P2 R2UR UR8, R0 ;  /* 0x00000000000822ca */ /* 0x020fe400000e0000 */
[----:B------:R-:W-:Y:S01]  /*05a0*/  @!P3 R2UR UR44, R2 ;  /* 0x00000000022cb2ca */ /* 0x000fe200000e0000 */
[----:B------:R-:W-:-:S14]  /*05b0*/  BRA.U !UP6, `(.L_x_0) ;  /* 0x000000010e247547 */ /* 0x000fdc000b800000 */
[----:B------:R-:W-:Y:S01]  /*05c0*/  UISETP.NE.AND UP1, UPT, UR29, URZ, UPT ;  /* 0x000000ff1d00728c */ /* 0x000fe2000bf25270 */
[----:B------:R-:W-:Y:S02]  /*05d0*/  IMAD.U32 R2, RZ, RZ, UR42 ;  /* 0x0000002aff027e24 */ /* 0x000fe4000f8e00ff */
[----:B------:R-:W-:-:S03]  /*05e0*/  IMAD.U32 R3, RZ, RZ, UR43 ;  /* 0x0000002bff037e24 */ /* 0x000fc6000f8e00ff */
[----:B------:R-:W-:-:S13]  /*05f0*/  PLOP3.LUT P0, PT, PT, PT, UP1, 0x80, 0x8 ;  /* 0x000000000008781c */ /* 0x000fda0003f0f018 */
[----:B------:R-:W2:Y:S04]  /*0600*/  @P0 LDG.E R0, desc[UR38][R2.64+0x4] ;  /* 0x0000042602000981 */ /* 0x000ea8000c1e1900 */
[----:B------:R-:W3:Y:S01]  /*0610*/  @!P0 LDG.E R2, desc[UR38][R2.64] ;  /* 0x0000002602028981 */ /* 0x000ee2000c1e1900 */
[----:B--2---:R-:W-:-:S13]  /*0620*/  @P0 R2UR UR10, R0 ;  /* 0x00000000000a02ca */ /* 0x004fda00000e0000 */
[----:B------:R-:W-:-:S07]  /*0630*/  @UP1 UIADD3 UR10, UPT, UPT, UR10, -UR44, URZ ;  /* 0x8000002c0a0a1290 */ /* 0x000fce000fffe0ff */
[----:B---3--:R-:W-:-:S15]  /*0640*/  @!P0 R2UR UR10, R2 ;  /* 0x00000000020a82ca */ /* 0x008fde00000e0000 */
.L_x_0:
[----:B------:R-:W-:Y:S01]  /*0650*/  @!UP0 UIADD3 UR37, UPT, UPT, UR9, UR10, -UR40 ;  /* 0x0000000a09258290 */ /* 0x000fe2000fffe828 */
[----:B------:R-:W-:Y:S01]  /*0660*/  @!UP4 UMOV UR47, UR27 ;  /* 0x0000001b002fcc82 */ /* 0x000fe20008000000 */
[----:B------:R-:W-:Y:S02]  /*0670*/  @UP4 UIADD3 UR47, UPT, UPT, UR8, -UR21, URZ ;  /* 0x80000015082f4290 */ /* 0x000fe4000fffe0ff */
[----:B------:R-:W-:-:S09]  /*0680*/  UISETP.GT.AND UP0, UPT, UR37, UR34, UPT ;  /* 0x000000222500728c */ /* 0x000fd2000bf04270 */
[----:B------:R-:W-:Y:S05]  /*0690*/  BRA.U !UP0, `(.L_x_1) ;  /* 0x0000008108fc7547 */ /* 0x000fea000b800000 */
[----:B------:R-:W-:Y:S02]  /*06a0*/  UISETP.NE.AND UP1, UPT, UR21, -0x1, UPT ;  /* 0xffffffff1500788c */ /* 0x000fe4000bf25270 */
[----:B------:R-:W-:Y:S02]  /*06b0*/  UIADD3 UR14, UPT, UPT, UR47, 0x3f, URZ ;  /* 0x0000003f2f0e7890 */ /* 0x000fe4000fffe0ff */
[----:B------:R-:W-:Y:S02]  /*06c0*/  UISETP.NE.AND UP2, UPT, UR44, -0x1, UPT ;  /* 0xffffffff2c00788c */ /* 0x000fe4000bf45270 */
[----:B------:R-:W-:-:S04]  /*06d0*/  USHF.R.S32.HI UR46, URZ, 0x1f, UR14 ;  /* 0x0000001fff2e7899 */ /* 0x000fc8000801140e */
[----:B------:R-:W-:Y:S01]  /*06e0*/  ULEA.HI UR46, UR46, UR14, URZ, 0x6 ;  /* 0x0000000e2e2e7291 */ /* 0x000fe2000f8f30ff */
[----:B------:R-:W1:Y:S01]  /*06f0*/  @!UP1 LDCU.64 UR10, c[0x0][0x398] ;  /* 0x00007300ff0a97ac */ /* 0x000e620008000a00 */
[----:B------:R-:W2:Y:S02]  /*0700*/  @UP1 LDCU.64 UR8, c[0x0][0x3b0] ;  /* 0x00007600ff0817ac */ /* 0x000ea40008000a00 */
[----:B------:R-:W-:-:S04]  /*0710*/  USHF.R.S32.HI UR46, URZ, 0x6, UR46 ;  /* 0x00000006ff2e7899 */ /* 0x000fc8000801142e */
[----:B------:R-:W-:-:S04]  /*0720*/  USHF.L.U32 UR48, UR46, 0x6, URZ ;  /* 0x000000062e307899 */ /* 0x000fc800080006ff */
[----:B------:R-:W-:Y:S02]  /*0730*/  UIADD3 UR49, UPT, UPT, UR48, -0x40, URZ ;  /* 0xffffffc030317890 */ /* 0x000fe4000fffe0ff */
[----:B-1----:R-:W-:Y:S02]  /*0740*/  @!UP1 UIMAD.WIDE.U32 UR18, UR45, UR10, URZ ;  /* 0x0000000a2d1292a5 */ /* 0x002fe4000f8e00ff */
[----:B--2---:R-:W-:Y:S02]  /*0750*/  @UP1 UIMAD.WIDE.U32 UR14, UR21, UR8, URZ ;  /* 0x00000008150e12a5 */ /* 0x004fe4000f8e00ff */
[----:B------:R-:W-:Y:S02]  /*0760*/  @!UP1 UIMAD UR20, UR45, UR11, UR19 ;  /* 0x0000000b2d1492a4 */ /* 0x000fe4000f8e0213 */
[----:B------:R-:W-:Y:S02]  /*0770*/  @UP1 UIMAD UR20, UR21, UR9, UR15 ;  /* 0x00000009151412a4 */ /* 0x000fe4000f8e020f */
[----:B------:R-:W-:Y:S01]  /*0780*/  USHF.R.S32.HI UR19, URZ, 0x1f, UR49 ;  /* 0x0000001fff137899 */ /* 0x000fe20008011431 */
[----:B------:R-:W-:Y:S01]  /*0790*/  @UP1 UMOV UR18, UR14 ;  /* 0x0000000e00121c82 */ /* 0x000fe20008000000 */
[----:B------:R-:W-:Y:S10]  /*07a0*/  BRA.U UP2, `(.L_x_2) ;  /* 0x0000000102307547 */ /* 0x000ff4000b800000 */
[----:B------:R-:W1:Y:S01]  /*07b0*/  LDCU.64 UR16, c[0x0][0x3b8] ;  /* 0x00007700ff1077ac */ /* 0x000e620008000a00 */
[----:B------:R-:W2:Y:S01]  /*07c0*/  LDCU.64 UR8, c[0x0][0x3a0] ;  /* 0x00007400ff0877ac */ /* 0x000ea20008000a00 */
[----:B------:R-:W-:-:S04]  /*07d0*/  USHF.R.S32.HI UR10, URZ, 0x1f, UR40 ;  /* 0x0000001fff0a7899 */ /* 0x000fc80008011428 */
[----:B-1----:R-:W-:Y:S02]  /*07e0*/  UIMAD UR10, UR10, UR16, URZ ;  /* 0x000000100a0a72a4 */ /* 0x002fe4000f8e02ff */
[----:B------:R-:W-:Y:S02]  /*07f0*/  UIMAD.WIDE.U32 UR14, UR40, UR16, URZ ;  /* 0x00000010280e72a5 */ /* 0x000fe4000f8e00ff */
[----:B------:R-:W-:-:S04]  /*0800*/  UIMAD UR10, UR40, UR17, UR10 ;  /* 0x00000011280a72a4 */ /* 0x000fc8000f8e020a */
[----:B------:R-:W-:-:S03]  /*0810*/  UIADD3 UR11, UPT, UPT, UR15, UR10, URZ ;  /* 0x0000000a0f0b7290 */ /* 0x000fc6000fffe0ff */
[----:B------:R-:W-:Y:S02]  /*0820*/  UMOV UR10, UR14 ;  /* 0x0000000e000a7c82 */ /* 0x000fe40008000000 */
[----:B--2---:R-:W-:-:S04]  /*0830*/  UIMAD.WIDE.U32 UR50, UR45, UR8, UR10 ;  /* 0x000000082d3272a5 */ /* 0x004fc8000f8e000a */
[----:B------:R-:W-:-:S06]  /*0840*/  UIMAD UR9, UR45, UR9, UR51 ;  /* 0x000000092d0972a4 */ /* 0x000fcc000f8e0233 */
[----:B------:R-:W-:Y:S01]  /*0850*/  MOV R22, UR9 ;  /* 0x0000000900167c02 */ /* 0x000fe20008000f00 */
[----:B------:R-:W-:Y:S05]  /*0860*/  BRA `(.L_x_3) ;  /* 0x0000000000187947 */ /* 0x000fea0003800000 */
.L_x_2:
[----:B------:R-:W1:Y:S01]  /*0870*/  LDCU.64 UR16, c[0x0][0x3b8] ;  /* 0x00007700ff1077ac */ /* 0x000e620008000a00 */
[----:B------:R-:W-:-:S04]  /*0880*/  UIADD3 UR8, UPT, UPT, UR40, UR44, URZ ;  /* 0x0000002c28087290 */ /* 0x000fc8000fffe0ff */
[----:B-1----:R-:W-:Y:S02]  /*0890*/  UIMAD.WIDE.U32 UR50, UR8, UR16, URZ ;  /* 0x00000010083272a5 */ /* 0x002fe4000f8e00ff */
[----:B------:R-:W-:-:S04]  /*08a0*/  UIMAD UR8, UR8, UR17, URZ ;  /* 0x00000011080872a4 */ /* 0x000fc8000f8e02ff */
[----:B------:R-:W-:-:S06]  /*08b0*/  UIADD3 UR8, UPT, UPT, UR51, UR8, URZ ;  /* 0x0000000833087290 */ /* 0x000fcc000fffe0ff */
[----:B------:R-:W-:Y:S02]  /*08c0*/  MOV R22, UR8 ;  /* 0x0000000800167c02 */ /* 0x000fe40008000f00 */
.L_x_3:
[----:B------:R-:W1:Y:S01]  /*08d0*/  LDC R5, c[0x0][0x3e8] ;  /* 0x0000fa00ff057b82 */ /* 0x000e620000000800 */
[----:B------:R-:W2:Y:S01]  /*08e0*/  S2R R6, SR_CTAID.Z ;  /* 0x0000000000067919 */ /* 0x000ea20000002700 */
[----:B------:R-:W-:Y:S01]  /*08f0*/  USHF.R.S32.HI UR31, URZ, 0x1f, UR34 ;  /* 0x0000001fff1f7899 */ /* 0x000fe20008011422 */
[----:B-1----:R-:W-:-:S05]  /*0900*/  IABS R0, R5 ;  /* 0x0000000500007213 */ /* 0x002fca0000000000 */
[----:B------:R-:W-:-:S04]  /*0910*/  IMAD.MOV.U32 R4, RZ, RZ, R0 ;  /* 0x000000ffff047224 */ /* 0x000fc800078e0000 */
[----:B------:R-:W1:Y:S01]  /*0920*/  I2F.RP R2, R4 ;  /* 0x0000000400027306 */ /* 0x000e620000209400 */
[----:B--2---:R-:W-:-:S07]  /*0930*/  IABS R6, R6 ;  /* 0x0000000600067213 */ /* 0x004fce0000000000 */
[----:B-1----:R-:W1:Y:S02]  /*0940*/  MUFU.RCP R2, R2 ;  /* 0x0000000200027308 */ /* 0x002e640000001000 */
[----:B-1----:R-:W-:-:S06]  /*0950*/  VIADD R2, R2, 0xffffffe ;  /* 0x0ffffffe02027836 */ /* 0x002fcc0000000000 */
[----:B------:R-:W1:Y:S02]  /*0960*/  F2I.FTZ.U32.TRUNC.NTZ R3, R2 ;  /* 0x0000000200037305 */ /* 0x000e64000021f000 */
[----:B-1----:R-:W-:Y:S01]  /*0970*/  IADD3 R0, PT, PT, RZ, -R3, RZ ;  /* 0x80000003ff007210 */ /* 0x002fe20007ffe0ff */
[----:B------:R-:W-:-:S04]  /*0980*/  IMAD.MOV.U32 R2, RZ, RZ, RZ ;  /* 0x000000ffff027224 */ /* 0x000fc800078e00ff */
[----:B------:R-:W-:-:S04]  /*0990*/  IMAD R0, R0, R4, RZ ;  /* 0x0000000400007224 */ /* 0x000fc800078e02ff */
[----:B------:R-:W-:-:S04]  /*09a0*/  IMAD.HI.U32 R0, R3, R0, R2 ;  /* 0x0000000003007227 */ /* 0x000fc800078e0002 */
[----:B------:R-:W-:-:S04]  /*09b0*/  IMAD.MOV.U32 R3, RZ, RZ, R6 ;  /* 0x000000ffff037224 */ /* 0x000fc800078e0006 */
[----:B------:R-:W-:-:S05]  /*09c0*/  IMAD.HI.U32 R0, R0, R3, RZ ;  /* 0x0000000300007227 */ /* 0x000fca00078e00ff */
[----:B------:R-:W-:-:S05]  /*09d0*/  IADD3 R2, PT, PT, -R0, RZ, RZ ;  /* 0x000000ff00027210 */ /* 0x000fca0007ffe1ff */
[----:B------:R-:W-:-:S05]  /*09e0*/  IMAD R2, R4, R2, R3 ;  /* 0x0000000204027224 */ /* 0x000fca00078e0203 */
[----:B------:R-:W-:-:S13]  /*09f0*/  ISETP.GT.U32.AND P1, PT, R4, R2, PT ;  /* 0x000000020400720c */ /* 0x000fda0003f24070 */
[----:B------:R-:W-:Y:S02]  /*0a00*/  @!P1 IMAD.IADD R2, R2, 0x1, -R4 ;  /* 0x0000000102029824 */ /* 0x000fe400078e0a04 */
[----:B------:R-:W-:Y:S01]  /*0a10*/  @!P1 VIADD R0, R0, 0x1 ;  /* 0x0000000100009836 */ /* 0x000fe20000000000 */
[C---:B------:R-:W-:Y:S02]  /*0a20*/  ISETP.NE.AND P1, PT, R5.reuse, RZ, PT ;  /* 0x000000ff0500720c */ /* 0x040fe40003f25270 */
[----:B------:R-:W-:Y:S02]  /*0a30*/  ISETP.GE.U32.AND P2, PT, R2, R4, PT ;  /* 0x000000040200720c */ /* 0x000fe40003f46070 */
[----:B------:R-:W-:-:S04]  /*0a40*/  LOP3.LUT R2, R5, UR28, RZ, 0x3c, !PT ;  /* 0x0000001c05027c12 */ /* 0x000fc8000f8e3cff */
[----:B------:R-:W-:-:S07]  /*0a50*/  ISETP.GE.AND P0, PT, R2, RZ, PT ;  /* 0x000000ff0200720c */ /* 0x000fce0003f06270 */
[----:B------:R-:W-:-:S05]  /*0a60*/  @P2 IADD3 R0, PT, PT, R0, 0x1, RZ ;  /* 0x0000000100002810 */ /* 0x000fca0007ffe0ff */
[----:B------:R-:W-:-:S05]  /*0a70*/  IMAD.MOV.U32 R16, RZ, RZ, R0 ;  /* 0x000000ffff107224 */ /* 0x000fca00078e0000 */
[----:B------:R-:W-:Y:S02]  /*0a80*/  @!P0 IADD3 R16, PT, PT, -R16, RZ, RZ ;  /* 0x000000ff10108210 */ /* 0x000fe40007ffe1ff */
[----:B------:R-:W-:-:S04]  /*0a90*/  @!P1 LOP3.LUT R16, RZ, R5, RZ, 0x33, !PT ;  /* 0x00000005ff109212 */ /* 0x000fc800078e33ff */
[----:B------:R-:W-:Y:S01]  /*0aa0*/  SHF.R.S32.HI R21, RZ, 0x1f, R16 ;  /* 0x0000001fff157819 */ /* 0x000fe20000011410 */
[----:B------:R-:W-:Y:S05]  /*0ab0*/  BRA.U UP2, `(.L_x_4) ;  /* 0x0000000102307547 */ /* 0x000fea000b800000 */
        /* <DEDUP_REMOVED lines=11> */
[----:B------:R-:W-:Y:S06]  /*0b70*/  BRA `(.L_x_5) ;  /* 0x0000000000187947 */ /* 0x000fec0003800000 */
.L_x_4:
[----:B------:R-:W1:Y:S01]  /*0b80*/  LDCU.64 UR14, c[0x0][0x3c0] ;  /* 0x00007800ff0e77ac */ /* 0x000e620008000a00 */
[----:B------:R-:W-:-:S04]  /*0b90*/  UIADD3 UR8, UPT, UPT, UR40, UR44, URZ ;  /* 0x0000002c28087290 */ /* 0x000fc8000fffe0ff */
[----:B-1----:R-:W-:Y:S02]  /*0ba0*/  UIMAD.WIDE.U32 UR54, UR8, UR14, URZ ;  /* 0x0000000e083672a5 */ /* 0x002fe4000f8e00ff */
[----:B------:R-:W-:-:S04]  /*0bb0*/  UIMAD UR8, UR8, UR15, URZ ;  /* 0x0000000f080872a4 */ /* 0x000fc8000f8e02ff */
[----:B------:R-:W-:-:S06]  /*0bc0*/  UIADD3 UR8, UPT, UPT, UR55, UR8, URZ ;  /* 0x0000000837087290 */ /* 0x000fcc000fffe0ff */
[----:B------:R-:W-:-:S07]  /*0bd0*/  MOV R19, UR8 ;  /* 0x0000000800137c02 */ /* 0x000fce0008000f00 */
.L_x_5:
[----:B------:R-:W1:Y:S01]  /*0be0*/  @!UP1 LDCU.64 UR10, c[0x0][0x588] ;  /* 0x0000b100ff0a97ac */ /* 0x000e620008000a00 */
[----:B------:R-:W2:Y:S01]  /*0bf0*/  LDC R11, c[0x0][0x44c] ;  /* 0x00011300ff0b7b82 */ /* 0x000ea20000000800 */
[----:B------:R-:W3:Y:S01]  /*0c00*/  @UP1 LDCU.64 UR8, c[0x0][0x590] ;  /* 0x0000b200ff0817ac */ /* 0x000ee20008000a00 */
[----:B------:R-:W2:Y:S01]  /*0c10*/  LDCU UR22, c[0x0][0x3e0] ;  /* 0x00007c00ff1677ac */ /* 0x000ea20008000800 */
[----:B-1----:R-:W-:-:S04]  /*0c20*/  @!UP1 UIMAD.WIDE.U32 UR58, UR45, UR10, URZ ;  /* 0x0000000a2d3a92a5 */ /* 0x002fc8000f8e00ff */
[----:B------:R-:W-:Y:S02]  /*0c30*/  @!UP1 UIMAD UR23, UR45, UR11, UR59 ;  /* 0x0000000b2d1792a4 */ /* 0x000fe4000f8e023b */
[----:B---3--:R-:W-:Y:S01]  /*0c40*/  @UP1 UIMAD.WIDE.U32 UR10, UR21, UR8, URZ ;  /* 0x00000008150a12a5 */ /* 0x008fe2000f8e00ff */
[----:B--2---:R-:W-:-:S03]  /*0c50*/  IMAD.WIDE R4, R11, UR22, RZ ;  /* 0x000000160b047c25 */ /* 0x004fc6000f8e02ff */
[----:B------:R-:W-:-:S03]  /*0c60*/  @UP1 UIMAD UR23, UR21, UR9, UR11 ;  /* 0x00000009151712a4 */ /* 0x000fc6000f8e020b */
[----:B------:R-:W-:Y:S01]  /*0c70*/  @UP1 UMOV UR58, UR10 ;  /* 0x0000000a003a1c82 */ /* 0x000fe20008000000 */
[----:B------:R-:W-:Y:S08]  /*0c80*/  BRA.U UP1, `(.L_x_6) ;  /* 0x0000000101447547 */ /* 0x000ff0000b800000 */
[----:B------:R-:W1:Y:S01]  /*0c90*/  LDCU UR10, c[0x0][0x444] ;  /* 0x00008880ff0a77ac */ /* 0x000e620008000800 */
[----:B------:R-:W-:Y:S01]  /*0ca0*/  SHF.R.S32.HI R6, RZ, 0x1f, R11 ;  /* 0x0000001fff067819 */ /* 0x000fe2000001140b */
[----:B------:R-:W-:Y:S02]  /*0cb0*/  USHF.R.S32.HI UR9, URZ, 0x1f, UR22 ;  /* 0x0000001fff097899 */ /* 0x000fe40008011416 */
[----:B-1----:R-:W-:Y:S02]  /*0cc0*/  USHF.R.S32.HI UR8, URZ, 0x1f, UR10 ;  /* 0x0000001fff087899 */ /* 0x002fe4000801140a */
[----:B------:R-:W-:Y:S02]  /*0cd0*/  UIMAD.WIDE.U32 UR10, UR45, UR10, URZ ;  /* 0x0000000a2d0a72a5 */ /* 0x000fe4000f8e00ff */
[----:B------:R-:W-:Y:S02]  /*0ce0*/  UIMAD UR8, UR8, UR45, URZ ;  /* 0x0000002d080872a4 */ /* 0x000fe4000f8e02ff */
[----:B------:R-:W-:-:S02]  /*0cf0*/  UIMAD.WIDE.U32 UR52, UR10, UR22, URZ ;  /* 0x000000160a3472a5 */ /* 0x000fc4000f8e00ff */
[----:B------:R-:W-:-:S04]  /*0d00*/  UIADD3 UR8, UPT, UPT, UR11, UR8, URZ ;  /* 0x000000080b087290 */ /* 0x000fc8000fffe0ff */
[----:B------:R-:W-:Y:S01]  /*0d10*/  UIMAD UR8, UR8, UR22, URZ ;  /* 0x00000016080872a4 */ /* 0x000fe2000f8e02ff */
[----:B------:R-:W-:-:S03]  /*0d20*/  IMAD.WIDE.U32 R2, R11, UR52, RZ ;  /* 0x000000340b027c25 */ /* 0x000fc6000f8e00ff */
[----:B------:R-:W-:-:S04]  /*0d30*/  UIMAD UR8, UR9, UR10, UR8 ;  /* 0x0000000a090872a4 */ /* 0x000fc8000f8e0208 */
[----:B------:R-:W-:-:S06]  /*0d40*/  UIADD3 UR8, UPT, UPT, UR53, UR8, URZ ;  /* 0x0000000835087290 */ /* 0x000fcc000fffe0ff */
[----:B------:R-:W-:-:S04]  /*0d50*/  IMAD R0, R11, UR8, RZ ;  /* 0x000000080b007c24 */ /* 0x000fc8000f8e02ff */
[----:B------:R-:W-:Y:S01]  /*0d60*/  IMAD R0, R6, UR52, R0 ;  /* 0x0000003406007c24 */ /* 0x000fe2000f8e0200 */
[----:B------:R-:W-:-:S04]  /*0d70*/  MOV R6, R2 ;  /* 0x0000000200067202 */ /* 0x000fc80000000f00 */
[----:B------:R-:W-:Y:S01]  /*0d80*/  IADD3 R7, PT, PT, R3, R0, RZ ;  /* 0x0000000003077210 */ /* 0x000fe20007ffe0ff */
[----:B------:R-:W-:Y:S06]  /*0d90*/  BRA `(.L_x_7) ;  /* 0x0000000000107947 */ /* 0x000fec0003800000 */
.L_x_6:
[----:B------:R-:W-:Y:S02]  /*0da0*/  IMAD R0, R5, UR21, RZ ;  /* 0x0000001505007c24 */ /* 0x000fe4000f8e02ff */
[----:B------:R-:W-:-:S05]  /*0db0*/  IMAD.WIDE.U32 R2, R4, UR21, RZ ;  /* 0x0000001504027c25 */ /* 0x000fca000f8e00ff */
[----:B------:R-:W-:Y:S02]  /*0dc0*/  IADD3 R7, PT, PT, R3, R0, RZ ;  /* 0x0000000003077210 */ /* 0x000fe40007ffe0ff */
[----:B------:R-:W-:-:S07]  /*0dd0*/  MOV R6, R2 ;  /* 0x0000000200067202 */ /* 0x000fce0000000f00 */
.L_x_7:
[----:B------:R-:W1:Y:S01]  /*0de0*/  LDCU.U8 UR8, c[0x0][0x548] ;  /* 0x0000a900ff0877ac */ /* 0x000e620008000000 */
[----:B------:R-:W-:Y:S01]  /*0df0*/  IMAD R10, R11, UR28, RZ ;  /* 0x0000001c0b0a7c24 */ /* 0x000fe2000f8e02ff */
[----:B------:R-:W-:Y:S01]  /*0e00*/  USHF.L.U32 UR10, UR45, 0x7, URZ ;  /* 0x000000072d0a7899 */ /* 0x000fe200080006ff */
[----:B------:R-:W2:Y:S03]  /*0e10*/  LDCU.U8 UR56, c[0x0][0x5f0] ;  /* 0x0000be00ff3877ac */ /* 0x000ea60008000000 */
[----:B------:R-:W-:-:S04]  /*0e20*/  USEL UR9, UR10, URZ, UP5 ;  /* 0x000000ff0a097287 */ /* 0x000fc8000a800000 */
[----:B------:R-:W-:-:S04]  /*0e30*/  UIADD3 UR9, UP0, UPT, UR49, UR9, URZ ;  /* 0x0000000931097290 */ /* 0x000fc8000ff1e0ff */
[----:B------:R-:W-:Y:S02]  /*0e40*/  UIADD3.X UR11, UPT, UPT, URZ, UR19, URZ, UP0, !UPT ;  /* 0x00000013ff0b7290 */ /* 0x000fe400087fe4ff */
[----:B-1----:R-:W-:Y:S01]  /*0e50*/  UISETP.NE.AND UP1, UPT, UR8, URZ, UPT ;  /* 0x000000ff0800728c */ /* 0x002fe2000bf25270 */
[----:B------:R-:W-:-:S04]  /*0e60*/  IMAD.WIDE.U32 R2, R4, UR9, RZ ;  /* 0x0000000904027c25 */ /* 0x000fc8000f8e00ff */
[----:B------:R-:W-:-:S04]  /*0e70*/  IMAD R0, R4, UR11, RZ ;  /* 0x0000000b04007c24 */ /* 0x000fc8000f8e02ff */
[----:B------:R-:W-:-:S05]  /*0e80*/  IMAD R0, R5, UR9, R0 ;  /* 0x0000000905007c24 */ /* 0x000fca000f8e0200 */
[----:B------:R-:W-:Y:S01]  /*0e90*/  IADD3 R9, PT, PT, R3, R0, RZ ;  /* 0x0000000003097210 */ /* 0x000fe20007ffe0ff */
[----:B--2---:R-:W-:Y:S06]  /*0ea0*/  BRA.U !UP1, `(.L_x_8) ;  /* 0x00000001091c7547 */ /* 0x004fec000b800000 */
[----:B------:R-:W1:Y:S01]  /*0eb0*/  LDCU UR8, c[0x0][0x434] ;  /* 0x00008680ff0877ac */ /* 0x000e620008000800 */
[----:B------:R-:W2:Y:S01]  /*0ec0*/  LDCU UR55, c[0x0][0x454] ;  /* 0x00008a80ff3777ac */ /* 0x000ea20008000800 */
[----:B------:R-:W-:Y:S02]  /*0ed0*/  UISETP.NE.AND UP0, UPT, UR21, -0x1, UPT ;  /* 0xffffffff1500788c */ /* 0x000fe4000bf05270 */
[----:B-1----:R-:W-:-:S04]  /*0ee0*/  UIMAD UR8, UR45, UR8, URZ ;  /* 0x000000082d0872a4 */ /* 0x002fc8000f8e02ff */
[----:B------:R-:W-:-:S04]  /*0ef0*/  USEL UR8, UR8, UR21, !UP0 ;  /* 0x0000001508087287 */ /* 0x000fc8000c000000 */
[----:B--2---:R-:W-:Y:S01]  /*0f00*/  UIMAD UR55, UR28, UR55, UR8 ;  /* 0x000000371c3772a4 */ /* 0x004fe2000f8e0208 */
[----:B------:R-:W-:Y:S11]  /*0f10*/  BRA `(.L_x_9) ;  /* 0x00000000000c7947 */ /* 0x000ff60003800000 */
.L_x_8:
[----:B------:R-:W1:Y:S01]  /*0f20*/  LDCU UR55, c[0x0][0x434] ;  /* 0x00008680ff3777ac */ /* 0x000e620008000800 */
[----:B------:R-:W-:-:S04]  /*0f30*/  UIMAD UR8, UR45, UR22, UR28 ;  /* 0x000000162d0872a4 */ /* 0x000fc8000f8e021c */
[----:B-1----:R-:W-:-:S12]  /*0f40*/  UIMAD UR55, UR8, UR55, URZ ;  /* 0x00000037083772a4 */ /* 0x002fd8000f8e02ff */
.L_x_9:
[----:B------:R-:W-:Y:S05]  /*0f50*/  BRA.U !UP1, `(.L_x_10) ;  /* 0x0000000109247547 */ /* 0x000fea000b800000 */
[----:B------:R-:W1:Y:S01]  /*0f60*/  LDCU UR8, c[0x0][0x444] ;  /* 0x00008880ff0877ac */ /* 0x000e620008000800 */
[----:B------:R-:W-:Y:S01]  /*0f70*/  UISETP.NE.AND UP0, UPT, UR21, -0x1, UPT ;  /* 0xffffffff1500788c */ /* 0x000fe2000bf05270 */
[----:B------:R-:W2:Y:S10]  /*0f80*/  LDCU UR9, c[0x0][0x430] ;  /* 0x00008600ff0977ac */ /* 0x000eb40008000800 */
[----:B-1----:R-:W-:Y:S01]  /*0f90*/  @!UP0 UIMAD UR21, UR45, UR8, URZ ;  /* 0x000000082d1582a4 */ /* 0x002fe2000f8e02ff */
[----:B------:R-:W2:Y:S03]  /*0fa0*/  LDCU UR8, c[0x0][0x454] ;  /* 0x00008a80ff0877ac */ /* 0x000ea60008000800 */
[----:B------:R-:W-:-:S02]  /*0fb0*/  UIADD3 UR10, UPT, UPT, UR10, UR21, URZ ;  /* 0x000000150a0a7290 */ /* 0x000fc4000fffe0ff */
[----:B--2---:R-:W-:-:S04]  /*0fc0*/  ULEA UR8, UR9, UR8, 0x7 ;  /* 0x0000000809087291 */ /* 0x004fc8000f8e38ff */
[----:B------:R-:W-:Y:S01]  /*0fd0*/  UIMAD UR53, UR8, UR28, UR10 ;  /* 0x0000001c083572a4 */ /* 0x000fe2000f8e020a */
[----:B------:R-:W-:Y:S11]  /*0fe0*/  BRA `(.L_x_11) ;  /* 0x00000000000c7947 */ /* 0x000ff60003800000 */
.L_x_10:
[----:B------:R-:W1:Y:S01]  /*0ff0*/  LDCU UR53, c[0x0][0x444] ;  /* 0x00008880ff3577ac */ /* 0x000e620008000800 */
[----:B------:R-:W-:-:S04]  /*1000*/  UIMAD UR8, UR45, UR22, UR28 ;  /* 0x000000162d0872a4 */ /* 0x000fc8000f8e021c */
[----:B-1----:R-:W-:-:S12]  /*1010*/  UIMAD UR53, UR8, UR53, URZ ;  /* 0x00000035083572a4 */ /* 0x002fd8000f8e02ff */
.L_x_11:
[----:B------:R-:W1:Y:S01]  /*1020*/  LDCU UR9, c[0x0][0x508] ;  /* 0x0000a100ff0977ac */ /* 0x000e620008000800 */
[----:B------:R-:W2:Y:S01]  /*1030*/  S2R R24, SR_TID.X ;  /* 0x0000000000187919 */ /* 0x000ea20000002100 */
[----:B------:R-:W3:Y:S01]  /*1040*/  LDC.64 R14, c[0x0][0x3b0] ;  /* 0x0000ec00ff0e7b82 */ /* 0x000ee20000000a00 */
[----:B------:R-:W-:Y:S01]  /*1050*/  IMAD R20, R11, UR22, RZ ;  /* 0x000000160b147c24 */ /* 0x000fe2000f8e02ff */
[----:B------:R-:W-:Y:S01]  /*1060*/  UIADD3 UR52, UPT, UPT, UR34, UR47, URZ ;  /* 0x0000002f22347290 */ /* 0x000fe2000fffe0ff */
[----:B------:R-:W-:Y:S01]  /*1070*/  ISETP.NE.AND P3, PT, RZ, UR56, PT ;  /* 0x00000038ff007c0c */ /* 0x000fe2000bf65270 */
[----:B------:R-:W4:Y:S01]  /*1080*/  LDCU.64 UR56, c[0x0][0x5e8] ;  /* 0x0000bd00ff3877ac */ /* 0x000f220008000a00 */
[----:B------:R-:W-:Y:S03]  /*1090*/  BSSY.RECONVERGENT B1, `(.L_x_1) ;  /* 0x000079f000017945 */ /* 0x000fe60003800200 */
[----:B------:R-:W5:Y:S01]  /*10a0*/  LDC.64 R12, c[0x0][0x5f8] ;  /* 0x00017e00ff0c7b82 */ /* 0x000f620000000a00 */
[----:B------:R-:W-:-:S02]  /*10b0*/  UIADD3 UR53, UPT, UPT, UR49, UR53, URZ ;  /* 0x0000003531357290 */ /* 0x000fc4000fffe0ff */
[----:B------:R-:W-:Y:S02]  /*10c0*/  UIADD3 UR55, UPT, UPT, UR49, UR55, URZ ;  /* 0x0000003731377290 */ /* 0x000fe4000fffe0ff */
[----:B-1----:R-:W-:-:S04]  /*10d0*/  UIADD3 UR9, UPT, UPT, UR52, -UR9, -UR37 ;  /* 0x8000000934097290 */ /* 0x002fc8000fffe825 */
[----:B------:R-:W-:Y:S02]  /*10e0*/  USHF.R.S32.HI UR8, URZ, 0x1f, UR9 ;  /* 0x0000001fff087899 */ /* 0x000fe40008011409 */
[----:B----4-:R-:W-:Y:S02]  /*10f0*/  UIMAD.WIDE UR56, UR53, 0x4, UR56 ;  /* 0x00000004353878a5 */ /* 0x010fe4000f8e0238 */
[----:B------:R-:W-:-:S04]  /*1100*/  ULEA.HI UR8, UR8, UR9, URZ, 0x6 ;  /* 0x0000000908087291 */ /* 0x000fc8000f8f30ff */
[----:B------:R-:W-:Y:S01]  /*1110*/  USHF.R.S32.HI UR51, URZ, 0x6, UR8 ;  /* 0x00000006ff337899 */ /* 0x000fe20008011408 */
[----:B--2---:R-:W-:Y:S01]  /*1120*/  IMAD.SHL.U32 R25, R24, 0x8, RZ ;  /* 0x0000000818197824 */ /* 0x004fe200078e00ff */
[----:B------:R-:W-:Y:S02]  /*1130*/  SHF.R.U32.HI R23, RZ, 0x3, R24 ;  /* 0x00000003ff177819 */ /* 0x000fe40000011618 */
[----:B------:R-:W-:-:S03]  /*1140*/  UISETP.LT.AND UP0, UPT, URZ, UR51, UPT ;  /* 0x00000033ff00728c */ /* 0x000fc6000bf01270 */
[----:B------:R-:W1:Y:S01]  /*1150*/  LDCU.128 UR8, c[0x0][0x590] ;  /* 0x0000b200ff0877ac */ /* 0x000e620008000c00 */
[----:B------:R-:W-:Y:S01]  /*1160*/  LOP3.LUT R8, R25, 0x38, RZ, 0xc0, !PT ;  /* 0x0000003819087812 */ /* 0x000fe200078ec0ff */
[----:B------:R-:W-:-:S03]  /*1170*/  USEL UR51, URZ, UR51, !UP0 ;  /* 0x00000033ff337287 */ /* 0x000fc6000c000000 */
[----:B------:R-:W-:Y:S01]  /*1180*/  IADD3 R4, P0, PT, R8, UR58, RZ ;  /* 0x0000003a08047c10 */ /* 0x000fe2000ff1e0ff */
[----:B------:R-:W2:Y:S04]  /*1190*/  LDCU.64 UR58, c[0x0][0x420] ;  /* 0x00008400ff3a77ac */ /* 0x000ea80008000a00 */
[----:B------:R-:W-:Y:S01]  /*11a0*/  IMAD.X R5, RZ, RZ, UR23, P0 ;  /* 0x00000017ff057e24 */ /* 0x000fe200080e06ff */
[----:B------:R-:W-:Y:S01]  /*11b0*/  IADD3 R17, P1, P0, R2, R6, R10 ;  /* 0x0000000602117210 */ /* 0x000fe2000783e00a */
[----:B------:R-:W4:Y:S01]  /*11c0*/  LDCU.64 UR22, c[0x0][0x3c8] ;  /* 0x00007900ff1677ac */ /* 0x000f220008000a00 */
[----:B------:R-:W-:Y:S01]  /*11d0*/  SHF.R.U32.HI R6, RZ, 0x5, R24 ;  /* 0x00000005ff067819 */ /* 0x000fe20000011618 */
[----:B------:R-:W-:Y:S01]  /*11e0*/  UISETP.GT.AND UP0, UPT, UR46, UR51, UPT ;  /* 0x000000332e00728c */ /* 0x000fe2000bf04270 */
[----:B-1----:R-:W-:Y:S01]  /*11f0*/  IMAD.U32 R3, RZ, RZ, UR8 ;  /* 0x00000008ff037e24 */ /* 0x002fe2000f8e00ff */
[----:B------:R-:W-:Y:S01]  /*1200*/  UIMAD UR21, UR19, UR8, URZ ;  /* 0x00000008131572a4 */ /* 0x000fe2000f8e02ff */
[----:B------:R-:W-:-:S02]  /*1210*/  IMAD.U32 R0, RZ, RZ, UR10 ;  /* 0x0000000aff007e24 */ /* 0x000fc4000f8e00ff */
[----:B------:R-:W-:Y:S01]  /*1220*/  IMAD.WIDE.U32 R2, R3, UR49, R4 ;  /* 0x0000003103027c25 */ /* 0x000fe2000f8e0004 */
[----:B------:R-:W-:Y:S01]  /*1230*/  SHF.R.S32.HI R4, RZ, 0x1f, R10 ;  /* 0x0000001fff047819 */ /* 0x000fe2000001140a */
[----:B------:R-:W-:Y:S01]  /*1240*/  UIMAD UR21, UR49, UR9, UR21 ;  /* 0x00000009311572a4 */ /* 0x000fe2000f8e0215 */
[----:B------:R-:W-:Y:S01]  /*1250*/  LOP3.LUT R5, R24, 0x1f, RZ, 0xc0, !PT ;  /* 0x0000001f18057812 */ /* 0x000fe200078ec0ff */
[----:B---3--:R-:W-:Y:S01]  /*1260*/  IMAD R10, R14, UR19, RZ ;  /* 0x000000130e0a7c24 */ /* 0x008fe2000f8e02ff */
[----:B------:R-:W-:Y:S01]  /*1270*/  IADD3.X R18, PT, PT, R9, R7, R4, P1, P0 ;  /* 0x0000000709127210 */ /* 0x000fe20000fe0404 */
[----:B------:R-:W-:Y:S01]  /*1280*/  IMAD.MOV.U32 R9, RZ, RZ, RZ ;  /* 0x000000ffff097224 */ /* 0x000fe200078e00ff */
[----:B--2---:R-:W-:Y:S01]  /*1290*/  UIMAD.WIDE UR58, UR55, 0x4, UR58 ;  /* 0x00000004373a78a5 */ /* 0x004fe2000f8e023a */
[----:B------:R-:W-:Y:S02]  /*12a0*/  VIADD R3, R3, UR21 ;  /* 0x0000001503037c36 */ /* 0x000fe40008000000 */
[----:B------:R-:W-:-:S02]  /*12b0*/  IMAD R11, R20, R6, R5 ;  /* 0x00000006140b7224 */ /* 0x000fc400078e0205 */
[----:B------:R-:W-:-:S04]  /*12c0*/  IMAD.WIDE.U32 R4, R14, UR49, R8 ;  /* 0x000000310e047c25 */ /* 0x000fc8000f8e0008 */
[----:B------:R-:W-:Y:S01]  /*12d0*/  IMAD.WIDE.U32 R2, R0, UR28, R2 ;  /* 0x0000001c00027c25 */ /* 0x000fe2000f8e0002 */
[----:B------:R-:W-:Y:S01]  /*12e0*/  IADD3 R4, P0, PT, R4, UR18, RZ ;  /* 0x0000001204047c10 */ /* 0x000fe2000ff1e0ff */
[----:B------:R-:W1:Y:S02]  /*12f0*/  LDCU.64 UR18, c[0x0][0x550] ;  /* 0x0000aa00ff1277ac */ /* 0x000e640008000a00 */
[----:B------:R-:W-:Y:S02]  /*1300*/  IMAD.U32 R0, RZ, RZ, UR11 ;  /* 0x0000000bff007e24 */ /* 0x000fe4000f8e00ff */
[----:B-----5:R-:W-:Y:S01]  /*1310*/  IMAD.WIDE.U32 R6, R12, UR26, RZ ;  /* 0x0000001a0c067c25 */ /* 0x020fe2000f8e00ff */
[----:B------:R-:W2:Y:S03]  /*1320*/  LDCU.64 UR10, c[0x0][0x570] ;  /* 0x0000ae00ff0a77ac */ /* 0x000ea60008000a00 */
[----:B------:R-:W-:-:S02]  /*1330*/  IMAD R10, R15, UR49, R10 ;  /* 0x000000310f0a7c24 */ /* 0x000fc4000f8e020a */
[----:B------:R-:W-:Y:S01]  /*1340*/  IMAD R3, R0, UR28, R3 ;  /* 0x0000001c00037c24 */ /* 0x000fe2000f8e0203 */
[----:B------:R-:W-:Y:S01]  /*1350*/  SEL R0, R6, RZ, P3 ;  /* 0x000000ff06007207 */ /* 0x000fe20001800000 */
[----:B------:R-:W-:Y:S01]  /*1360*/  IMAD R12, R13, UR26, R7 ;  /* 0x0000001a0d0c7c24 */ /* 0x000fe2000f8e0207 */
[----:B------:R-:W-:Y:S01]  /*1370*/  IADD3.X R5, PT, PT, R5, UR20, R10, P0, !PT ;  /* 0x0000001405057c10 */ /* 0x000fe200087fe40a */
[----:B------:R-:W3:Y:S01]  /*1380*/  LDCU.64 UR20, c[0x0][0x380] ;  /* 0x00007000ff1477ac */ /* 0x000ee20008000a00 */
[----:B----4-:R-:W-:Y:S01]  /*1390*/  MOV R6, UR22 ;  /* 0x0000001600067c02 */ /* 0x010fe20008000f00 */
[----:B------:R-:W-:Y:S01]  /*13a0*/  IMAD.SHL.U32 R10, R20, 0x40, RZ ;  /* 0x00000040140a7824 */ /* 0x000fe200078e00ff */
[----:B------:R-:W-:Y:S01]  /*13b0*/  IADD3 R13, P1, P0, R11, R17, R0 ;  /* 0x000000110b0d7210 */ /* 0x000fe2000783e000 */
[----:B------:R-:W-:Y:S01]  /*13c0*/  IMAD.U32 R0, RZ, RZ, UR23 ;  /* 0x00000017ff007e24 */ /* 0x000fe2000f8e00ff */
[----:B------:R-:W-:Y:S01]  /*13d0*/  SHF.R.S32.HI R11, RZ, 0x1f, R11 ;  /* 0x0000001fff0b7819 */ /* 0x000fe2000001140b */
[----:B------:R-:W-:Y:S01]  /*13e0*/  IMAD.WIDE.U32 R6, R6, UR28, R4 ;  /* 0x0000001c06067c25 */ /* 0x000fe2000f8e0004 */
[----:B------:R-:W-:Y:S01]  /*13f0*/  SHF.L.U64.HI R17, R14, 0x5, R15 ;  /* 0x000000050e117819 */ /* 0x000fe2000001020f */
[----:B------:R-:W-:-:S02]  /*1400*/  USHF.L.U64.HI UR22, UR8, 0x5, UR9 ;  /* 0x0000000508167899 */ /* 0x000fc40008010209 */
[----:B------:R-:W-:Y:S01]  /*1410*/  IMAD.WIDE.U32 R4, R23, UR8, R2 ;  /* 0x0000000817047c25 */ /* 0x000fe2000f8e0002 */
[----:B------:R-:W-:Y:S02]  /*1420*/  SEL R2, R12, RZ, P3 ;  /* 0x000000ff0c027207 */ /* 0x000fe40001800000 */
[----:B------:R-:W-:Y:S01]  /*1430*/  LOP3.LUT R12, R8, 0x80, RZ, 0xfc, !PT ;  /* 0x00000080080c7812 */ /* 0x000fe200078efcff */
[----:B------:R-:W-:Y:S01]  /*1440*/  IMAD R3, R0, UR28, R7 ;  /* 0x0000001c00037c24 */ /* 0x000fe2000f8e0207 */
[----:B------:R-:W-:Y:S01]  /*1450*/  IADD3.X R11, PT, PT, R11, R18, R2, P1, P0 ;  /* 0x000000120b0b7210 */ /* 0x000fe20000fe0402 */
[----:B------:R-:W-:Y:S01]  /*1460*/  IMAD.MOV.U32 R2, RZ, RZ, R6 ;  /* 0x000000ffff027224 */ /* 0x000fe200078e0006 */
[----:B-1----:R-:W-:Y:S01]  /*1470*/  LEA R28, P2, R4, UR18, 0x1 ;  /* 0x00000012041c7c11 */ /* 0x002fe2000f8408ff */
[C---:B------:R-:W-:Y:S01]  /*1480*/  IMAD R0, R23.reuse, UR9, R5 ;  /* 0x0000000917007c24 */ /* 0x040fe2000f8e0205 */
[----:B------:R-:W-:Y:S01]  /*1490*/  IADD3 R5, P0, PT, R10, R13, RZ ;  /* 0x0000000d0a057210 */ /* 0x000fe20007f1e0ff */
[C---:B------:R-:W-:Y:S01]  /*14a0*/  IMAD.WIDE.U32 R2, R23.reuse, R14, R2 ;  /* 0x0000000e17027225 */ /* 0x040fe200078e0002 */
[----:B------:R-:W-:Y:S01]  /*14b0*/  SHF.L.U32 R14, R14, 0x5, RZ ;  /* 0x000000050e0e7819 */ /* 0x000fe200000006ff */
[----:B------:R1:W-:Y:S01]  /*14c0*/  STL [R1+0x40], R28 ;  /* 0x0000401c01007387 */ /* 0x0003e20000100800 */
[----:B------:R-:W-:Y:S01]  /*14d0*/  LEA.HI.X R27, R4, UR19, R0, 0x1, P2 ;  /* 0x00000013041b7c11 */ /* 0x000fe200090f0c00 */
[C---:B------:R-:W-:Y:S01]  /*14e0*/  IMAD R0, R23.reuse, R15, R3 ;  /* 0x0000000f17007224 */ /* 0x040fe200078e0203 */
[----:B------:R-:W-:Y:S01]  /*14f0*/  LEA.HI.X.SX32 R4, R10, R11, 0x1, P0 ;  /* 0x0000000b0a047211 */ /* 0x000fe200000f0eff */
[----:B------:R-:W-:Y:S01]  /*1500*/  VIADD R18, R23, 0x20 ;  /* 0x0000002017127836 */ /* 0x000fe20000000000 */
[C---:B--2---:R-:W-:Y:S01]  /*1510*/  LEA R30, P0, R5.reuse, UR10, 0x2 ;  /* 0x0000000a051e7c11 */ /* 0x044fe2000f8010ff */
[----:B------:R1:W-:Y:S01]  /*1520*/  STL [R1+0x3c], R27 ;  /* 0x00003c1b01007387 */ /* 0x0003e20000100800 */
[C---:B---3--:R-:W-:Y:S01]  /*1530*/  LEA R26, P1, R2.reuse, UR20, 0x1 ;  /* 0x00000014021a7c11 */ /* 0x048fe2000f8208ff */
[----:B------:R-:W-:Y:S01]  /*1540*/  USHF.L.U32 UR18, UR8, 0x5, URZ ;  /* 0x0000000508127899 */ /* 0x000fe200080006ff */
[----:B------:R-:W-:Y:S01]  /*1550*/  LEA.HI.X R31, R5, UR11, R4, 0x2, P0 ;  /* 0x0000000b051f7c11 */ /* 0x000fe200080f1404 */
[----:B------:R-:W-:Y:S01]  /*1560*/  UMOV UR10, UR56 ;  /* 0x00000038000a7c82 */ /* 0x000fe20008000000 */
[----:B------:R-:W-:Y:S01]  /*1570*/  LEA.HI.X R20, R2, UR21, R0, 0x1, P1 ;  /* 0x0000001502147c11 */ /* 0x000fe200088f0c00 */
[----:B------:R1:W-:Y:S01]  /*1580*/  STL [R1+0x38], R26 ;  /* 0x0000381a01007387 */ /* 0x0003e20000100800 */
[----:B------:R-:W-:Y:S01]  /*1590*/  IADD3 R13, P0, PT, R23, 0x20, RZ ;  /* 0x00000020170d7810 */ /* 0x000fe20007f1e0ff */
[----:B------:R-:W-:Y:S01]  /*15a0*/  UMOV UR11, UR57 ;  /* 0x00000039000b7c82 */ /* 0x000fe20008000000 */
[----:B------:R-:W-:Y:S01]  /*15b0*/  LOP3.LUT R11, R8, 0x40, RZ, 0xfc, !PT ;  /* 0x00000040080b7812 */ /* 0x000fe200078efcff */
[----:B------:R1:W-:Y:S02]  /*15c0*/  STL.64 [R1+0x28], R30 ;  /* 0x0000281e01007387 */ /* 0x0003e40000100a00 */
[----:B------:R-:W-:-:S02]  /*15d0*/  IMAD.X R15, RZ, RZ, RZ, P0 ;  /* 0x000000ffff0f7224 */ /* 0x000fc400000e06ff */
[----:B------:R1:W-:Y:S01]  /*15e0*/  STL [R1+0x34], R20 ;  /* 0x0000341401007387 */ /* 0x0003e20000100800 */
[----:B------:R-:W-:Y:S05]  /*15f0*/  BRA.U UP0, `(.L_x_12) ;  /* 0x0000000900147547 */ /* 0x000fea000b800000 */
[----:B------:R-:W-:Y:S05]  /*1600*/  BRA.U UP2, `(.L_x_13) ;  /* 0x0000000102307547 */ /* 0x000fea000b800000 */
[----:B------:R-:W2:Y:S01]  /*1610*/  LDCU.64 UR14, c[0x0][0x5c0] ;  /* 0x0000b800ff0e77ac */ /* 0x000ea20008000a00 */
[----:B------:R-:W3:Y:S01]  /*1620*/  LDCU.64 UR8, c[0x0][0x5a8] ;  /* 0x0000b500ff0877ac */ /* 0x000ee20008000a00 */
[----:B------:R-:W-:-:S04]  /*1630*/  USHF.R.S32.HI UR10, URZ, 0x1f, UR40 ;  /* 0x0000001fff0a7899 */ /* 0x000fc80008011428 */
[----:B--2---:R-:W-:Y:S02]  /*1640*/  UIMAD UR10, UR10, UR14, URZ ;  /* 0x0000000e0a0a72a4 */ /* 0x004fe4000f8e02ff */
[----:B------:R-:W-:Y:S02]  /*1650*/  UIMAD.WIDE.U32 UR16, UR40, UR14, URZ ;  /* 0x0000000e281072a5 */ /* 0x000fe4000f8e00ff */
[----:B------:R-:W-:-:S04]  /*1660*/  UIMAD UR10, UR40, UR15, UR10 ;  /* 0x0000000f280a72a4 */ /* 0x000fc8000f8e020a */
[----:B------:R-:W-:-:S03]  /*1670*/  UIADD3 UR11, UPT, UPT, UR17, UR10, URZ ;  /* 0x0000000a110b7290 */ /* 0x000fc6000fffe0ff */
[----:B------:R-:W-:Y:S02]  /*1680*/  UMOV UR10, UR16 ;  /* 0x00000010000a7c82 */ /* 0x000fe40008000000 */
[----:B---3--:R-:W-:-:S04]  /*1690*/  UIMAD.WIDE.U32 UR18, UR45, UR8, UR10 ;  /* 0x000000082d1272a5 */ /* 0x008fc8000f8e000a */
[----:B------:R-:W-:-:S06]  /*16a0*/  UIMAD UR9, UR45, UR9, UR19 ;  /* 0x000000092d0972a4 */ /* 0x000fcc000f8e0213 */
[----:B------:R-:W-:Y:S01]  /*16b0*/  MOV R0, UR9 ;  /* 0x0000000900007c02 */ /* 0x000fe20008000f00 */
[----:B------:R-:W-:Y:S05]  /*16c0*/  BRA `(.L_x_14) ;  /* 0x0000000000187947 */ /* 0x000fea0003800000 */
.L_x_13:
[----:B------:R-:W2:Y:S01]  /*16d0*/  LDCU.64 UR14, c[0x0][0x5c0] ;  /* 0x0000b800ff0e77ac */ /* 0x000ea20008000a00 */
[----:B------:R-:W-:-:S04]  /*16e0*/  UIADD3 UR8, UPT, UPT, UR40, UR44, URZ ;  /* 0x0000002c28087290 */ /* 0x000fc8000fffe0ff */
[----:B--2---:R-:W-:Y:S02]  /*16f0*/  UIMAD.WIDE.U32 UR18, UR8, UR14, URZ ;  /* 0x0000000e081272a5 */ /* 0x004fe4000f8e00ff */
[----:B------:R-:W-:-:S04]  /*1700*/  UIMAD UR8, UR8, UR15, URZ ;  /* 0x0000000f080872a4 */ /* 0x000fc8000f8e02ff */
[----:B------:R-:W-:-:S06]  /*1710*/  UIADD3 UR8, UPT, UPT, UR19, UR8, URZ ;  /* 0x0000000813087290 */ /* 0x000fcc000fffe0ff */
[----:B------:R-:W-:Y:S02]  /*1720*/  MOV R0, UR8 ;  /* 0x0000000800007c02 */ /* 0x000fe40008000f00 */
.L_x_14:
        /* <DEDUP_REMOVED lines=12> */
[----:B------:R-:W-:Y:S06]  /*17f0*/  BRA `(.L_x_16) ;  /* 0x0000000000187947 */ /* 0x000fec0003800000 */
.L_x_15:
[----:B------:R-:W2:Y:S01]  /*1800*/  LDCU.64 UR10, c[0x0][0x5c8] ;  /* 0x0000b900ff0a77ac */ /* 0x000ea20008000a00 */
[----:B------:R-:W-:-:S04]  /*1810*/  UIADD3 UR40, UPT, UPT, UR40, UR44, URZ ;  /* 0x0000002c28287290 */ /* 0x000fc8000fffe0ff */
[----:B--2---:R-:W-:Y:S02]  /*1820*/  UIMAD.WIDE.U32 UR16, UR40, UR10, URZ ;  /* 0x0000000a281072a5 */ /* 0x004fe4000f8e00ff */
[----:B------:R-:W-:-:S04]  /*1830*/  UIMAD UR40, UR40, UR11, URZ ;  /* 0x0000000b282872a4 */ /* 0x000fc8000f8e02ff */
[----:B------:R-:W-:-:S06]  /*1840*/  UIADD3 UR40, UPT, UPT, UR17, UR40, URZ ;  /* 0x0000002811287290 */ /* 0x000fcc000fffe0ff */
[----:B------:R-:W-:-:S07]  /*1850*/  MOV R10, UR40 ;  /* 0x00000028000a7c02 */ /* 0x000fce0008000f00 */
.L_x_16:
[----:B------:R-:W2:Y:S01]  /*1860*/  LDCU.64 UR8, c[0x0][0x5d8] ;  /* 0x0000bb00ff0877ac */ /* 0x000ea20008000a00 */
[----:B------:R-:W-:Y:S01]  /*1870*/  IMAD.U32 R2, RZ, RZ, UR14 ;  /* 0x0000000eff027e24 */ /* 0x000fe2000f8e00ff */
[----:B------:R-:W-:Y:S01]  /*1880*/  BSSY.RECONVERGENT B0, `(.L_x_17) ;  /* 0x000001c000007945 */ /* 0x000fe20003800200 */
[----:B------:R-:W-:Y:S02]  /*1890*/  UIADD3 UR37, UPT, UPT, -UR34, UR37, URZ ;  /* 0x0000002522257290 */ /* 0x000fe4000fffe1ff */
[----:B------:R-:W-:Y:S01]  /*18a0*/  IMAD.WIDE.U32 R2, R2, UR34, R8 ;  /* 0x0000002202027c25 */ /* 0x000fe2000f8e0008 */
[----:B------:R-:W-:-:S04]  /*18b0*/  UIMAD UR17, UR31, UR14, URZ ;  /* 0x0000000e1f1172a4 */ /* 0x000fc8000f8e02ff */
[----:B------:R-:W-:Y:S01]  /*18c0*/  UIMAD UR17, UR34, UR15, UR17 ;  /* 0x0000000f221172a4 */ /* 0x000fe2000f8e0211 */
[----:B------:R-:W-:Y:S02]  /*18d0*/  ISETP.GE.AND P5, PT, R23, UR37, PT ;  /* 0x0000002517007c0c */ /* 0x000fe4000bfa6270 */
[----:B------:R-:W-:Y:S02]  /*18e0*/  IADD3 R2, P0, PT, R2, UR18, RZ ;  /* 0x0000001202027c10 */ /* 0x000fe4000ff1e0ff */
[----:B------:R-:W-:Y:S02]  /*18f0*/  ISETP.GE.AND P4, PT, R18, UR37, PT ;  /* 0x0000002512007c0c */ /* 0x000fe4000bf86270 */
[----:B------:R-:W-:Y:S01]  /*1900*/  IADD3.X R3, PT, PT, R0, UR17, R3, P0, !PT ;  /* 0x0000001100037c10 */ /* 0x000fe200087fe403 */
[----:B--2---:R-:W-:Y:S01]  /*1910*/  IMAD.U32 R0, RZ, RZ, UR9 ;  /* 0x00000009ff007e24 */ /* 0x004fe2000f8e00ff */
[----:B------:R-:W-:-:S05]  /*1920*/  MOV R4, UR8 ;  /* 0x0000000800047c02 */ /* 0x000fca0008000f00 */
[----:B------:R-:W-:-:S04]  /*1930*/  IMAD.WIDE.U32 R4, R4, UR28, R2 ;  /* 0x0000001c04047c25 */ /* 0x000fc8000f8e0002 */
[----:B------:R-:W-:Y:S01]  /*1940*/  IMAD R0, R0, UR28, R5 ;  /* 0x0000001c00007c24 */ /* 0x000fe2000f8e0205 */
[----:B------:R-:W-:Y:S06]  /*1950*/  @P5 BRA `(.L_x_18) ;  /* 0x0000000000385947 */ /* 0x000fec0003800000 */
[----:B------:R-:W2:Y:S01]  /*1960*/  LDCU UR17, c[0x0][0x440] ;  /* 0x00008800ff1177ac */ /* 0x000ea20008000800 */
[----:B------:R-:W-:Y:S02]  /*1970*/  IMAD.MOV.U32 R2, RZ, RZ, R4 ;  /* 0x000000ffff027224 */ /* 0x000fe400078e0004 */
[----:B------:R-:W-:Y:S01]  /*1980*/  IMAD.MOV.U32 R3, RZ, RZ, R0 ;  /* 0x000000ffff037224 */ /* 0x000fe200078e0000 */
[----:B------:R-:W3:Y:S01]  /*1990*/  LDCU.64 UR8, c[0x0][0x560] ;  /* 0x0000ac00ff0877ac */ /* 0x000ee20008000a00 */
[----:B------:R-:W-:-:S04]  /*19a0*/  IMAD.WIDE.U32 R6, R23, UR14, R2 ;  /* 0x0000000e17067c25 */ /* 0x000fc8000f8e0002 */
[----:B------:R-:W-:Y:S01]  /*19b0*/  IMAD R3, R23, UR15, R7 ;  /* 0x0000000f17037c24 */ /* 0x000fe2000f8e0207 */
[----:B--2---:R-:W-:Y:S02]  /*19c0*/  ISETP.GE.AND P3, PT, R8, UR17, PT ;  /* 0x0000001108007c0c */ /* 0x004fe4000bf66270 */
[----:B------:R-:W-:Y:S02]  /*19d0*/  ISETP.GE.AND P2, PT, R11, UR17, PT ;  /* 0x000000110b007c0c */ /* 0x000fe4000bf46270 */
[----:B------:R-:W-:Y:S02]  /*19e0*/  ISETP.GE.AND P1, PT, R12, UR17, PT ;  /* 0x000000110c007c0c */ /* 0x000fe4000bf26270 */
[----:B---3--:R-:W-:-:S04]  /*19f0*/  LEA R2, P0, R6, UR8, 0x1 ;  /* 0x0000000806027c11 */ /* 0x008fc8000f8008ff */
[----:B------:R-:W-:-:S05]  /*1a00*/  LEA.HI.X R3, R6, UR9, R3, 0x1, P0 ;  /* 0x0000000906037c11 */ /* 0x000fca00080f0c03 */
[----:B------:R2:W-:Y:S04]  /*1a10*/  @!P3 STG.E.128 desc[UR38][R2.64], RZ ;  /* 0x000000ff0200b986 */ /* 0x0005e8000c101d26 */
[----:B------:R2:W-:Y:S04]  /*1a20*/  @!P2 STG.E.128 desc[UR38][R2.64+0x80], RZ ;  /* 0x000080ff0200a986 */ /* 0x0005e8000c101d26 */
[----:B------:R2:W-:Y:S02]  /*1a30*/  @!P1 STG.E.128 desc[UR38][R2.64+0x100], RZ ;  /* 0x000100ff02009986 */ /* 0x0005e4000c101d26 */
.L_x_18:
[----:B------:R-:W-:Y:S05]  /*1a40*/  BSYNC.RECONVERGENT B0 ;  /* 0x0000000000007941 */ /* 0x000fea0003800200 */
.L_x_17:
[----:B------:R-:W-:Y:S04]  /*1a50*/  BSSY.RECONVERGENT B0, `(.L_x_19) ;  /* 0x0000011000007945 */ /* 0x000fe80003800200 */
[----:B------:R-:W-:Y:S05]  /*1a60*/  @P4 BRA `(.L_x_20) ;  /* 0x00000000003c4947 */ /* 0x000fea0003800000 */
[----:B------:R-:W3:Y:S01]  /*1a70*/  LDCU UR17, c[0x0][0x440] ;  /* 0x00008800ff1177ac */ /* 0x000ee20008000800 */
[----:B--2---:R-:W-:Y:S02]  /*1a80*/  IMAD R2, R15, UR14, RZ ;  /* 0x0000000e0f027c24 */ /* 0x004fe4000f8e02ff */
[----:B------:R-:W-:Y:S01]  /*1a90*/  IMAD.MOV.U32 R5, RZ, RZ, R0 ;  /* 0x000000ffff057224 */ /* 0x000fe200078e0000 */
[----:B------:R-:W2:Y:S01]  /*1aa0*/  LDCU.64 UR8, c[0x0][0x560] ;  /* 0x0000ac00ff0877ac */ /* 0x000ea20008000a00 */
[C---:B------:R-:W-:Y:S02]  /*1ab0*/  IMAD R0, R13.reuse, UR15, R2 ;  /* 0x0000000f0d007c24 */ /* 0x040fe4000f8e0202 */
[----:B------:R-:W-:-:S04]  /*1ac0*/  IMAD.WIDE.U32 R4, R13, UR14, R4 ;  /* 0x0000000e0d047c25 */ /* 0x000fc8000f8e0004 */
[----:B------:R-:W-:Y:S01]  /*1ad0*/  IMAD.IADD R0, R5, 0x1, R0 ;  /* 0x0000000105007824 */ /* 0x000fe200078e0200 */
[----:B---3--:R-:W-:Y:S02]  /*1ae0*/  ISETP.GE.AND P2, PT, R8, UR17, PT ;  /* 0x0000001108007c0c */ /* 0x008fe4000bf46270 */
[----:B------:R-:W-:Y:S02]  /*1af0*/  ISETP.GE.AND P1, PT, R11, UR17, PT ;  /* 0x000000110b007c0c */ /* 0x000fe4000bf26270 */
[----:B------:R-:W-:Y:S02]  /*1b00*/  ISETP.GE.AND P0, PT, R12, UR17, PT ;  /* 0x000000110c007c0c */ /* 0x000fe4000bf06270 */
[----:B--2---:R-:W-:-:S04]  /*1b10*/  LEA R2, P3, R4, UR8, 0x1 ;  /* 0x0000000804027c11 */ /* 0x004fc8000f8608ff */
[----:B------:R-:W-:-:S05]  /*1b20*/  LEA.HI.X R3, R4, UR9, R0, 0x1, P3 ;  /* 0x0000000904037c11 */ /* 0x000fca00098f0c00 */
[----:B------:R3:W-:Y:S04]  /*1b30*/  @!P2 STG.E.128 desc[UR38][R2.64], RZ ;  /* 0x000000ff0200a986 */ /* 0x0007e8000c101d26 */
[----:B------:R3:W-:Y:S04]  /*1b40*/  @!P1 STG.E.128 desc[UR38][R2.64+0x80], RZ ;  /* 0x000080ff02009986 */ /* 0x0007e8000c101d26 */
[----:B------:R3:W-:Y:S02]  /*1b50*/  @!P0 STG.E.128 desc[UR38][R2.64+0x100], RZ ;  /* 0x000100ff02008986 */ /* 0x0007e4000c101d26 */
.L_x_20:
[----:B------:R-:W-:Y:S05]  /*1b60*/  BSYNC.RECONVERGENT B0 ;  /* 0x0000000000007941 */ /* 0x000fea0003800200 */
.L_x_19:
[----:B------:R-:W4:Y:S01]  /*1b70*/  LDCU.64 UR8, c[0x0][0x5e0] ;  /* 0x0000bc00ff0877ac */ /* 0x000f220008000a00 */
[----:B--23--:R-:W-:Y:S01]  /*1b80*/  MOV R2, UR10 ;  /* 0x0000000a00027c02 */ /* 0x00cfe20008000f00 */
[----:B------:R-:W-:Y:S01]  /*1b90*/  BSSY.RECONVERGENT B0, `(.L_x_21) ;  /* 0x0000019000007945 */ /* 0x000fe20003800200 */
[----:B------:R-:W-:-:S03]  /*1ba0*/  UIMAD UR31, UR31, UR10, URZ ;  /* 0x0000000a1f1f72a4 */ /* 0x000fc6000f8e02ff */
[----:B------:R-:W-:Y:S01]  /*1bb0*/  IMAD.WIDE.U32 R2, R2, UR34, R8 ;  /* 0x0000002202027c25 */ /* 0x000fe2000f8e0008 */
[----:B------:R-:W-:Y:S02]  /*1bc0*/  UIMAD UR31, UR34, UR11, UR31 ;  /* 0x0000000b221f72a4 */ /* 0x000fe4000f8e021f */
[----:B------:R-:W-:-:S04]  /*1bd0*/  IADD3 R2, P0, PT, R2, UR16, RZ ;  /* 0x0000001002027c10 */ /* 0x000fc8000ff1e0ff */
[----:B------:R-:W-:Y:S02]  /*1be0*/  IADD3.X R3, PT, PT, R10, UR31, R3, P0, !PT ;  /* 0x0000001f0a037c10 */ /* 0x000fe400087fe403 */
[----:B----4-:R-:W-:Y:S02]  /*1bf0*/  MOV R4, UR8 ;  /* 0x0000000800047c02 */ /* 0x010fe40008000f00 */
[----:B------:R-:W-:-:S03]  /*1c00*/  MOV R0, UR9 ;  /* 0x0000000900007c02 */ /* 0x000fc60008000f00 */
        /* <DEDUP_REMOVED lines=17> */
.L_x_22:
[----:B------:R-:W-:Y:S05]  /*1d20*/  BSYNC.RECONVERGENT B0 ;  /* 0x0000000000007941 */ /* 0x000fea0003800200 */
.L_x_21:
        /* <DEDUP_REMOVED lines=10> */
[----:B--2---:R-:W-:-:S04]  /*1dd0*/  LEA R2, P2, R4, UR8, 0x1 ;  /* 0x0000000804027c11 */ /* 0x004fc8000f8408ff */
[----:B------:R-:W-:-:S05]  /*1de0*/  LEA.HI.X R3, R4, UR9, R0, 0x1, P2 ;  /* 0x0000000904037c11 */ /* 0x000fca00090f0c00 */
[----:B------:R2:W-:Y:S04]  /*1df0*/  @!P1 STG.E.128 desc[UR38][R2.64], RZ ;  /* 0x000000ff02009986 */ /* 0x0005e8000c101d26 */
[----:B------:R2:W-:Y:S01]  /*1e00*/  @!P0 STG.E.128 desc[UR38][R2.64+0x80], RZ ;  /* 0x000080ff02008986 */ /* 0x0005e2000c101d26 */
[----:B------:R-:W-:-:S13]  /*1e10*/  ISETP.GE.AND P0, PT, R12, UR14, PT ;  /* 0x0000000e0c007c0c */ /* 0x000fda000bf06270 */
[----:B------:R-:W-:Y:S05]  /*1e20*/  @P0 BRA `(.L_x_23) ;  /* 0x0000006c00140947 */ /* 0x000fea0003800000 */
[----:B------:R3:W-:Y:S01]  /*1e30*/  STG.E.128 desc[UR38][R2.64+0x100], RZ ;  /* 0x000100ff02007986 */ /* 0x0007e2000c101d26 */
[----:B------:R-:W-:Y:S05]  /*1e40*/  BRA `(.L_x_23) ;  /* 0x0000006c000c7947 */ /* 0x000fea0003800000 */
.L_x_12:
[----:B------:R-:W-:Y:S01]  /*1e50*/  IMAD.U32 R2, RZ, RZ, UR14 ;  /* 0x0000000eff027e24 */ /* 0x000fe2000f8e00ff */
[----:B------:R-:W-:Y:S01]  /*1e60*/  UIMAD UR19, UR31, UR14, URZ ;  /* 0x0000000e1f1372a4 */ /* 0x000fe2000f8e02ff */
[----:B------:R-:W-:Y:S01]  /*1e70*/  LOP3.LUT R6, R25, 0x1f8, RZ, 0xc0, !PT ;  /* 0x000001f819067812 */ /* 0x000fe200078ec0ff */
[----:B------:R-:W2:Y:S01]  /*1e80*/  LDCU.64 UR8, c[0x0][0x3d8] ;  /* 0x00007b00ff0877ac */ /* 0x000ea20008000a00 */
[----:B------:R-:W-:Y:S01]  /*1e90*/  IMAD.WIDE.U32 R2, R2, UR34, R8 ;  /* 0x0000002202027c25 */ /* 0x000fe2000f8e0008 */
[----:B------:R-:W-:Y:S01]  /*1ea0*/  BSSY.RECONVERGENT B0, `(.L_x_24) ;  /* 0x000002f000007945 */ /* 0x000fe20003800200 */
[----:B------:R-:W-:Y:S01]  /*1eb0*/  LOP3.LUT R6, R6, 0x38, R24, 0x78, !PT ;  /* 0x0000003806067812 */ /* 0x000fe200078e7818 */
[----:B------:R-:W-:Y:S01]  /*1ec0*/  UIMAD UR19, UR34, UR15, UR19 ;  /* 0x0000000f221372a4 */ /* 0x000fe2000f8e0213 */
[----:B------:R-:W-:Y:S01]  /*1ed0*/  @P3 BAR.SYNC.DEFER_BLOCKING 0x0 ;  /* 0x0000000000003b1d */ /* 0x000fe20000010000 */
[----:B------:R-:W-:-:S04]  /*1ee0*/  IADD3 R2, P0, PT, R2, UR54, RZ ;  /* 0x0000003602027c10 */ /* 0x000fc8000ff1e0ff */
[----:B------:R-:W-:Y:S01]  /*1ef0*/  IADD3.X R3, PT, PT, R19, UR19, R3, P0, !PT ;  /* 0x0000001313037c10 */ /* 0x000fe200087fe403 */
[----:B------:R-:W-:-:S06]  /*1f00*/  UIADD3 UR19, UPT, UPT, -UR34, UR37, URZ ;  /* 0x0000002522137290 */ /* 0x000fcc000fffe1ff */
[----:B------:R-:W-:Y:S01]  /*1f10*/  ISETP.GE.AND P6, PT, R23, UR19, PT ;  /* 0x0000001317007c0c */ /* 0x000fe2000bfc6270 */
[----:B--2---:R-:W-:Y:S02]  /*1f20*/  IMAD R0, R21, UR8, RZ ;  /* 0x0000000815007c24 */ /* 0x004fe4000f8e02ff */
[----:B------:R-:W-:-:S04]  /*1f30*/  IMAD.WIDE.U32 R4, R16, UR8, R2 ;  /* 0x0000000810047c25 */ /* 0x000fc8000f8e0002 */
[----:B------:R-:W-:Y:S01]  /*1f40*/  IMAD R10, R16, UR9, R0 ;  /* 0x00000009100a7c24 */ /* 0x000fe2000f8e0200 */
[----:B------:R-:W-:-:S03]  /*1f50*/  LOP3.LUT R0, R6, 0x1e00, R25, 0xf8, !PT ;  /* 0x00001e0006007812 */ /* 0x000fc600078ef819 */
[----:B------:R-:W-:Y:S01]  /*1f60*/  IMAD.IADD R10, R5, 0x1, R10 ;  /* 0x00000001050a7824 */ /* 0x000fe200078e020a */
[----:B------:R-:W-:Y:S01]  /*1f70*/  LEA R0, R0, UR6, 0x1 ;  /* 0x0000000600007c11 */ /* 0x000fe2000f8e08ff */
        /* <DEDUP_REMOVED lines=9> */
[----:B---3--:R-:W-:-:S04]  /*2010*/  LEA R2, P2, R6, UR8, 0x1 ;  /* 0x0000000806027c11 */ /* 0x008fc8000f8408ff */
[----:B------:R-:W-:-:S05]  /*2020*/  LEA.HI.X R3, R6, UR9, R3, 0x1, P2 ;  /* 0x0000000906037c11 */ /* 0x000fca00090f0c03 */
[----:B------:R-:W-:Y:S01]  /*2030*/  @!PT LDS RZ, [RZ] ;  /* 0x00000000fffff984 */ /* 0x000fe20000000800 */
[----:B------:R-:W-:Y:S01]  /*2040*/  @!PT LDS RZ, [RZ] ;  /* 0x00000000fffff984 */ /* 0x000fe20000000800 */
[----:B------:R-:W-:Y:S01]  /*2050*/  @!PT LDS RZ, [RZ] ;  /* 0x00000000fffff984 */ /* 0x000fe20000000800 */
[----:B------:R2:W-:Y:S04]  /*2060*/  @!P1 LDGSTS.E.BYPASS.LTC128B.128 [R0+0x12000], desc[UR38][R2.64] ;  /* 0x1200000002009fae */ /* 0x0005e8000b981a26 */
[----:B------:R2:W-:Y:S04]  /*2070*/  @P1 STS.128 [R0+0x12000], RZ ;  /* 0x012000ff00001388 */ /* 0x0005e80000000c00 */
[----:B------:R-:W-:Y:S01]  /*2080*/  @!PT LDS RZ, [RZ] ;  /* 0x00000000fffff984 */ /* 0x000fe20000000800 */
[----:B------:R-:W-:Y:S01]  /*2090*/  @!PT LDS RZ, [RZ] ;  /* 0x00000000fffff984 */ /* 0x000fe20000000800 */
[----:B------:R-:W-:Y:S01]  /*20a0*/  @!PT LDS RZ, [RZ] ;  /* 0x00000000fffff984 */ /* 0x000fe20000000800 */
[----:B------:R2:W-:Y:S04]  /*20b0*/  @!P0 LDGSTS.E.BYPASS.LTC128B.128 [R0+0x14000], desc[UR38][R2.64+0x80] ;  /* 0x1400008002008fae */ /* 0x0005e8000b981a26 */
[----:B------:R2:W-:Y:S01]  /*20c0*/  @P0 STS.128 [R0+0x14000], RZ ;  /* 0x014000ff00000388 */ /* 0x0005e20000000c00 */
[----:B------:R-:W-:-:S13]  /*20d0*/  ISETP.GE.AND P0, PT, R12, UR20, PT ;  /* 0x000000140c007c0c */ /* 0x000fda000bf06270 */
[----:B------:R-:W-:Y:S05]  /*20e0*/  @P0 BRA `(.L_x_26) ;  /* 0x0000000000140947 */ /* 0x000fea0003800000 */
[----:B------:R-:W-:Y:S01]  /*20f0*/  @!PT LDS RZ, [RZ] ;  /* 0x00000000fffff984 */ /* 0x000fe20000000800 */
[----:B------:R-:W-:Y:S01]  /*2100*/  @!PT LDS RZ, [RZ] ;  /* 0x00000000fffff984 */ /* 0x000fe20000000800 */
[----:B------:R-:W-:Y:S01]  /*2110*/  @!PT LDS RZ, [RZ] ;  /* 0x00000000fffff984 */ /* 0x000fe20000000800 */
[----:B------:R4:W-:Y:S01]  /*2120*/  LDGSTS.E.BYPASS.LTC128B.128 [R0+0x16000], desc[UR38][R2.64+0x100] ;  /* 0x1600010002007fae */ /* 0x0009e2000b981a26 */
[----:B------:R-:W-:Y:S05]  /*2130*/  BRA `(.L_x_27) ;  /* 0x0000000000147947 */ /* 0x000fea0003800000 */
.L_x_26:
[----:B------:R3:W-:Y:S01]  /*2140*/  STS.128 [R0+0x16000], RZ ;  /* 0x016000ff00007388 */ /* 0x0007e20000000c00 */
[----:B------:R-:W-:Y:S05]  /*2150*/  BRA `(.L_x_27) ;  /* 0x00000000000c7947 */ /* 0x000fea0003800000 */
.L_x_25:
[----:B------:R2:W-:Y:S04]  /*2160*/  STS.128 [R0+0x12000], RZ ;  /* 0x012000ff00007388 */ /* 0x0005e80000000c00 */
[----:B------:R2:W-:Y:S04]  /*2170*/  STS.128 [R0+0x14000], RZ ;  /* 0x014000ff00007388 */ /* 0x0005e80000000c00 */
[----:B------:R2:W-:Y:S02]  /*2180*/  STS.128 [R0+0x16000], RZ ;  /* 0x016000ff00007388 */ /* 0x0005e40000000c00 */
.L_x_27:
[----:B------:R-:W-:Y:S05]  /*2190*/  BSYNC.RECONVERGENT B0 ;  /* 0x0000000000007941 */ /* 0x000fea0003800200 */
.L_x_24:
[----:B------:R-:W-:Y:S01]  /*21a0*/  ISETP.GE.AND P5, PT, R18, UR19, PT ;  /* 0x0000001312007c0c */ /* 0x000fe2000bfa6270 */
[----:B------:R-:W-:-:S12]  /*21b0*/  BSSY.RECONVERGENT B0, `(.L_x_28) ;  /* 0x0000022000007945 */ /* 0x000fd80003800200 */
[----:B------:R1:W-:Y:S04]  /*21c0*/  @P5 STS.128 [R0+0x13000], RZ ;  /* 0x013000ff00005388 */ /* 0x0003e80000000c00 */
[----:B------:R1:W-:Y:S04]  /*21d0*/  @P5 STS.128 [R0+0x15000], RZ ;  /* 0x015000ff00005388 */ /* 0x0003e80000000c00 */
[----:B------:R1:W-:Y:S01]  /*21e0*/  @P5 STS.128 [R0+0x17000], RZ ;  /* 0x017000ff00005388 */ /* 0x0003e20000000c00 */
[----:B------:R-:W-:Y:S05]  /*21f0*/  @P5 BRA `(.L_x_29) ;  /* 0x0000000000745947 */ /* 0x000fea0003800000 */
[----:B------:R-:W5:Y:S01]  /*2200*/  LDCU UR19, c[0x0][0x440] ;  /* 0x00008800ff1377ac */ /* 0x000f620008000800 */
[----:B--2-4-:R-:W-:Y:S02]  /*2210*/  IMAD R2, R15, UR14, RZ ;  /* 0x0000000e0f027c24 */ /* 0x014fe4000f8e02ff */
[----:B------:R-:W-:Y:S01]  /*2220*/  IMAD.MOV.U32 R5, RZ, RZ, R10 ;  /* 0x000000ffff057224 */ /* 0x000fe200078e000a */
[----:B------:R-:W2:Y:S01]  /*2230*/  LDCU.64 UR8, c[0x0][0x390] ;  /* 0x00007200ff0877ac */ /* 0x000ea20008000a00 */
[C---:B------:R-:W-:Y:S02]  /*2240*/  IMAD R2, R13.reuse, UR15, R2 ;  /* 0x0000000f0d027c24 */ /* 0x040fe4000f8e0202 */
[----:B------:R-:W-:-:S04]  /*2250*/  IMAD.WIDE.U32 R4, R13, UR14, R4 ;  /* 0x0000000e0d047c25 */ /* 0x000fc8000f8e0004 */
[----:B------:R-:W-:Y:S01]  /*2260*/  IMAD.IADD R3, R5, 0x1, R2 ;  /* 0x0000000105037824 */ /* 0x000fe200078e0202 */
[----:B-----5:R-:W-:Y:S02]  /*2270*/  ISETP.GE.AND P1, PT, R8, UR19, PT ;  /* 0x0000001308007c0c */ /* 0x020fe4000bf26270 */
[----:B------:R-:W-:Y:S02]  /*2280*/  ISETP.GE.AND P0, PT, R11, UR19, PT ;  /* 0x000000130b007c0c */ /* 0x000fe4000bf06270 */
[----:B--2---:R-:W-:-:S04]  /*2290*/  LEA R2, P2, R4, UR8, 0x1 ;  /* 0x0000000804027c11 */ /* 0x004fc8000f8408ff */
        /* <DEDUP_REMOVED lines=18> */
.L_x_30:
[----:B------:R4:W-:Y:S02]  /*23c0*/  STS.128 [R0+0x17000], RZ ;  /* 0x017000ff00007388 */ /* 0x0009e40000000c00 */
.L_x_29:
[----:B------:R-:W-:Y:S05]  /*23d0*/  BSYNC.RECONVERGENT B0 ;  /* 0x0000000000007941 */ /* 0x000fea0003800200 */
.L_x_28:
[----:B------:R-:W-:Y:S01]  /*23e0*/  UIADD3 UR49, UPT, UPT, -UR49, UR47, URZ ;  /* 0x0000002f31317290 */ /* 0x000fe2000fffe1ff */
[----:B------:R-:W0:Y:S01]  /*23f0*/  LDGDEPBAR ;  /* 0x00000000000079af */ /* 0x000e220000000000 */
[----:B------:R-:W-:Y:S04]  /*2400*/  BSSY.RECONVERGENT B0, `(.L_x_31) ;  /* 0x0000022000007945 */ /* 0x000fe80003800200 */
[----:B------:R-:W-:-:S13]  /*2410*/  ISETP.GE.AND P4, PT, R23, UR49, PT ;  /* 0x0000003117007c0c */ /* 0x000fda000bf86270 */
[----:B------:R-:W-:Y:S05]  /*2420*/  @P4 BRA `(.L_x_32) ;  /* 0x0000000000704947 */ /* 0x000fea0003800000 */
[----:B------:R-:W5:Y:S02]  /*2430*/  LDCU UR8, c[0x0][0x440] ;  /* 0x00008800ff0877ac */ /* 0x000f640008000800 */
[----:B-----5:R-:W-:Y:S02]  /*2440*/  ISETP.GE.AND P1, PT, R8, UR8, PT ;  /* 0x0000000808007c0c */ /* 0x020fe4000bf26270 */
[----:B------:R-:W-:-:S11]  /*2450*/  ISETP.GE.AND P0, PT, R11, UR8, PT ;  /* 0x000000080b007c0c */ /* 0x000fd6000bf06270 */
[----:B------:R-:W-:Y:S02]  /*2460*/  @!P1 IMAD.MOV.U32 R4, RZ, RZ, R28 ;  /* 0x000000ffff049224 */ /* 0x000fe400078e001c */
[--C-:B------:R-:W-:Y:S01]  /*2470*/  @!P1 IMAD.MOV.U32 R5, RZ, RZ, R27.reuse ;  /* 0x000000ffff059224 */ /* 0x100fe200078e001b */
[----:B--2-4-:R-:W-:Y:S01]  /*2480*/  @!P0 MOV R2, R28 ;  /* 0x0000001c00028202 */ /* 0x014fe20000000f00 */
[----:B------:R-:W-:-:S03]  /*2490*/  @!P0 IMAD.MOV.U32 R3, RZ, RZ, R27 ;  /* 0x000000ffff038224 */ /* 0x000fc600078e001b */
        /* <DEDUP_REMOVED lines=12> */
[----:B--2---:R-:W-:Y:S02]  /*2560*/  MOV R2, R28 ;  /* 0x0000001c00027202 */ /* 0x004fe40000000f00 */
[----:B------:R-:W-:-:S05]  /*2570*/  MOV R3, R27 ;  /* 0x0000001b00037202 */ /* 0x000fca0000000f00 */
[----:B------:R-:W-:Y:S01]  /*2580*/  @!PT LDS RZ, [RZ] ;  /* 0x00000000fffff984 */ /* 0x000fe20000000800 */
[----:B------:R-:W-:Y:S01]  /*2590*/  @!PT LDS RZ, [RZ] ;  /* 0x00000000fffff984 */ /* 0x000fe20000000800 */
[----:B------:R-:W-:Y:S01]  /*25a0*/  @!PT LDS RZ, [RZ] ;  /* 0x00000000fffff984 */ /* 0x000fe20000000800 */
[----:B------:R2:W-:Y:S01]  /*25b0*/  LDGSTS.E.BYPASS.LTC128B.128 [R0+0xa000], desc[UR38][R2.64+0x100] ;  /* 0x0a00010002007fae */ /* 0x0005e2000b981a26 */
[----:B------:R-:W-:Y:S05]  /*25c0*/  BRA `(.L_x_34) ;  /* 0x0000000000147947 */ /* 0x000fea0003800000 */
.L_x_33:
[----:B------:R4:W-:Y:S01]  /*25d0*/  STS.128 [R0+0xa000], RZ ;  /* 0x00a000ff00007388 */ /* 0x0009e20000000c00 */
[----:B------:R-:W-:Y:S05]  /*25e0*/  BRA `(.L_x_34) ;  /* 0x00000000000c7947 */ /* 0x000fea0003800000 */
.L_x_32:
[----:B------:R1:W-:Y:S04]  /*25f0*/  STS.128 [R0+0x6000], RZ ;  /* 0x006000ff00007388 */ /* 0x0003e80000000c00 */
[----:B------:R1:W-:Y:S04]  /*2600*/  STS.128 [R0+0x8000], RZ ;  /* 0x008000ff00007388 */ /* 0x0003e80000000c00 */
[----:B------:R1:W-:Y:S02]  /*2610*/  STS.128 [R0+0xa000], RZ ;  /* 0x00a000ff00007388 */ /* 0x0003e40000000c00 */
.L_x_34:
[----:B------:R-:W-:Y:S05]  /*2620*/  BSYNC.RECONVERGENT B0 ;  /* 0x0000000000007941 */ /* 0x000fea0003800200 */
.L_x_31:
[----:B------:R-:W-:Y:S01]  /*2630*/  ISETP.GE.AND P3, PT, R18, UR49, PT ;  /* 0x0000003112007c0c */ /* 0x000fe2000bf66270 */
[----:B------:R-:W-:-:S12]  /*2640*/  BSSY.RECONVERGENT B0, `(.L_x_35) ;  /* 0x000001f000007945 */ /* 0x000fd80003800200 */
[----:B------:R1:W-:Y:S04]  /*2650*/  @P3 STS.128 [R0+0x7000], RZ ;  /* 0x007000ff00003388 */ /* 0x0003e80000000c00 */
[----:B------:R1:W-:Y:S04]  /*2660*/  @P3 STS.128 [R0+0x9000], RZ ;  /* 0x009000ff00003388 */ /* 0x0003e80000000c00 */
[----:B------:R1:W-:Y:S01]  /*2670*/  @P3 STS.128 [R0+0xb000], RZ ;  /* 0x00b000ff00003388 */ /* 0x0003e20000000c00 */
[----:B------:R-:W-:Y:S05]  /*2680*/  @P3 BRA `(.L_x_36) ;  /* 0x0000000000683947 */ /* 0x000fea0003800000 */
[----:B------:R-:W5:Y:S01]  /*2690*/  LDCU UR8, c[0x0][0x440] ;  /* 0x00008800ff0877ac */ /* 0x000f620008000800 */
[----:B--2-4-:R-:W-:Y:S02]  /*26a0*/  IMAD.U32 R2, RZ, RZ, UR18 ;  /* 0x00000012ff027e24 */ /* 0x014fe4000f8e00ff */
[----:B------:R-:W-:Y:S02]  /*26b0*/  IMAD.U32 R4, RZ, RZ, UR18 ;  /* 0x00000012ff047e24 */ /* 0x000fe4000f8e00ff */
[----:B------:R-:W-:Y:S01]  /*26c0*/  IMAD.U32 R3, RZ, RZ, UR22 ;  /* 0x00000016ff037e24 */ /* 0x000fe2000f8e00ff */
[----:B------:R-:W-:-:S04]  /*26d0*/  LEA R2, P2, R2, R28, 0x1 ;  /* 0x0000001c02027211 */ /* 0x000fc800078408ff */
[----:B------:R-:W-:Y:S02]  /*26e0*/  LEA.HI.X R3, R4, R27, R3, 0x1, P2 ;  /* 0x0000001b04037211 */ /* 0x000fe400010f0c03 */
[----:B-----5:R-:W-:Y:S02]  /*26f0*/  ISETP.GE.AND P1, PT, R8, UR8, PT ;  /* 0x0000000808007c0c */ /* 0x020fe4000bf26270 */
[----:B------:R-:W-:-:S11]  /*2700*/  ISETP.GE.AND P0, PT, R11, UR8, PT ;  /* 0x000000080b007c0c */ /* 0x000fd6000bf06270 */
        /* <DEDUP_REMOVED lines=17> */
.L_x_37:
[----:B------:R4:W-:Y:S02]  /*2820*/  STS.128 [R0+0xb000], RZ ;  /* 0x00b000ff00007388 */ /* 0x0009e40000000c00 */
.L_x_36:
[----:B------:R-:W-:Y:S05]  /*2830*/  BSYNC.RECONVERGENT B0 ;  /* 0x0000000000007941 */ /* 0x000fea0003800200 */
.L_x_35:
[----:B------:R-:W-:Y:S04]  /*2840*/  BSSY.RECONVERGENT B0, `(.L_x_38) ;  /* 0x0000021000007945 */ /* 0x000fe80003800200 */
[----:B------:R-:W-:Y:S05]  /*2850*/  @P4 BRA `(.L_x_39) ;  /* 0x0000000000704947 */ /* 0x000fea0003800000 */
[----:B------:R-:W5:Y:S02]  /*2860*/  LDCU UR8, c[0x0][0x440] ;  /* 0x00008800ff0877ac */ /* 0x000f640008000800 */
[----:B-----5:R-:W-:Y:S02]  /*2870*/  ISETP.GE.AND P1, PT, R8, UR8, PT ;  /* 0x0000000808007c0c */ /* 0x020fe4000bf26270 */
[----:B------:R-:W-:-:S11]  /*2880*/  ISETP.GE.AND P0, PT, R11, UR8, PT ;  /* 0x000000080b007c0c */ /* 0x000fd6000bf06270 */
[----:B--2---:R-:W-:Y:S02]  /*2890*/  @!P1 IMAD.MOV.U32 R4, RZ, RZ, R26 ;  /* 0x000000ffff049224 */ /* 0x004fe400078e001a */
[--C-:B------:R-:W-:Y:S01]  /*28a0*/  @!P1 IMAD.MOV.U32 R5, RZ, RZ, R20.reuse ;  /* 0x000000ffff059224 */ /* 0x100fe200078e0014 */
[----:B----4-:R-:W-:Y:S01]  /*28b0*/  @!P0 MOV R2, R26 ;  /* 0x0000001a00028202 */ /* 0x010fe20000000f00 */
[----:B------:R-:W-:-:S03]  /*28c0*/  @!P0 IMAD.MOV.U32 R3, RZ, RZ, R20 ;  /* 0x000000ffff038224 */ /* 0x000fc600078e0014 */
[----:B------:R-:W-:Y:S01]  /*28d0*/  @!PT LDS RZ, [RZ] ;  /* 0x00000000fffff984 */ /* 0x000fe20000000800 */
[----:B------:R-:W-:Y:S01]  /*28e0*/  @!PT LDS RZ, [RZ] ;  /* 0x00000000fffff984 */ /* 0x000fe20000000800 */
[----:B------:R-:W-:Y:S01]  /*28f0*/  @!PT LDS RZ, [RZ] ;  /* 0x00000000fffff984 */ /* 0x000fe20000000800 */
[----:B------:R2:W-:Y:S04]  /*2900*/  @!P1 LDGSTS.E.BYPASS.LTC128B.128 [R0], desc[UR38][R4.64] ;  /* 0x0000000004009fae */ /* 0x0005e8000b981a26 */
[----:B------:R2:W-:Y:S04]  /*2910*/  @P1 STS.128 [R0], RZ ;  /* 0x000000ff00001388 */ /* 0x0005e80000000c00 */
        /* <DEDUP_REMOVED lines=14> */
.L_x_40:
[----:B------:R4:W-:Y:S01]  /*2a00*/  STS.128 [R0+0x4000], RZ ;  /* 0x004000ff00007388 */ /* 0x0009e20000000c00 */
[----:B------:R-:W-:Y:S05]  /*2a10*/  BRA `(.L_x_41) ;  /* 0x00000000000c7947 */ /* 0x000fea0003800000 */
.L_x_39:
[----:B------:R1:W-:Y:S04]  /*2a20*/  STS.128 [R0], RZ ;  /* 0x000000ff00007388 */ /* 0x0003e80000000c00 */
[----:B------:R1:W-:Y:S04]  /*2a30*/  STS.128 [R0+0x2000], RZ ;  /* 0x002000ff00007388 */ /* 0x0003e80000000c00 */
[----:B------:R1:W-:Y:S02]  /*2a40*/  STS.128 [R0+0x4000], RZ ;  /* 0x004000ff00007388 */ /* 0x0003e40000000c00 */
.L_x_41:
[----:B------:R-:W-:Y:S05]  /*2a50*/  BSYNC.RECONVERGENT B0 ;  /* 0x0000000000007941 */ /* 0x000fea0003800200 */
.L_x_38:
[----:B------:R1:W-:Y:S01]  /*2a60*/  @P3 STS.128 [R0+0x1000], RZ ;  /* 0x001000ff00003388 */ /* 0x0003e20000000c00 */
[----:B------:R-:W-:Y:S03]  /*2a70*/  BSSY.RECONVERGENT B0, `(.L_x_42) ;  /* 0x000001b000007945 */ /* 0x000fe60003800200 */
[----:B------:R1:W-:Y:S04]  /*2a80*/  @P3 STS.128 [R0+0x3000], RZ ;  /* 0x003000ff00003388 */ /* 0x0003e80000000c00 */
[----:B------:R1:W-:Y:S01]  /*2a90*/  @P3 STS.128 [R0+0x5000], RZ ;  /* 0x005000ff00003388 */ /* 0x0003e20000000c00 */
[----:B------:R-:W-:Y:S05]  /*2aa0*/  @P3 BRA `(.L_x_43) ;  /* 0x00000000005c3947 */ /* 0x000fea0003800000 */
[----:B------:R-:W5:Y:S01]  /*2ab0*/  LDCU UR8, c[0x0][0x440] ;  /* 0x00008800ff0877ac */ /* 0x000f620008000800 */
[----:B--2-4-:R-:W-:-:S04]  /*2ac0*/  LEA R2, P2, R14, R26, 0x1 ;  /* 0x0000001a0e027211 */ /* 0x014fc800078408ff */
        /* <DEDUP_REMOVED lines=20> */
.L_x_44:
[----:B------:R4:W-:Y:S02]  /*2c10*/  STS.128 [R0+0x5000], RZ ;  /* 0x005000ff00007388 */ /* 0x0009e40000000c00 */
.L_x_43:
[----:B------:R-:W-:Y:S05]  /*2c20*/  BSYNC.RECONVERGENT B0 ;  /* 0x0000000000007941 */ /* 0x000fea0003800200 */
.L_x_42:
[--C-:B------:R-:W-:Y:S01]  /*2c30*/  SHF.R.U32.HI R17, RZ, 0x1, R24.reuse ;  /* 0x00000001ff117819 */ /* 0x100fe20000011618 */
[----:B--2---:R-:W-:Y:S01]  /*2c40*/  IMAD.MOV.U32 R4, RZ, RZ, 0x7f800000 ;  /* 0x7f800000ff047424 */ /* 0x004fe200078e00ff */
[----:B------:R-:W-:Y:S01]  /*2c50*/  SHF.R.U32.HI R14, RZ, 0x2, R24 ;  /* 0x00000002ff0e7819 */ /* 0x000fe20000011618 */
[----:B------:R-:W2:Y:S01]  /*2c60*/  LDCU.64 UR8, c[0x0][0x3d0] ;  /* 0x00007a00ff0877ac */ /* 0x000ea20008000a00 */
[----:B----4-:R-:W-:Y:S02]  /*2c70*/  LOP3.LUT R2, R17, 0x30, RZ, 0xc0, !PT ;  /* 0x0000003011027812 */ /* 0x010fe400078ec0ff */
[----:B------:R-:W-:Y:S02]  /*2c80*/  MOV R5, 0x7f800000 ;  /* 0x7f80000000057802 */ /* 0x000fe40000000f00 */
[----:B------:R-:W-:-:S04]  /*2c90*/  LOP3.LUT R18, R2, 0x7, R14, 0xf8, !PT ;  /* 0x0000000702127812 */ /* 0x000fc800078ef80e */
[C---:B------:R-:W-:Y:S01]  /*2ca0*/  ISETP.GE.AND P1, PT, R18.reuse, UR49, PT ;  /* 0x0000003112007c0c */ /* 0x040fe2000bf26270 */
[----:B------:R-:W-:Y:S01]  /*2cb0*/  VIADD R2, R18, 0x8 ;  /* 0x0000000812027836 */ /* 0x000fe20000000000 */
[----:B------:R-:W-:Y:S01]  /*2cc0*/  UIMAD UR31, UR31, UR16, URZ ;  /* 0x000000101f1f72a4 */ /* 0x000fe2000f8e02ff */
[----:B------:R-:W-:Y:S03]  /*2cd0*/  STL [R1+0x48], R18 ;  /* 0x0000481201007387 */ /* 0x000fe60000100800 */
[----:B------:R-:W-:Y:S01]  /*2ce0*/  ISETP.GE.AND P0, PT, R2, UR49, PT ;  /* 0x0000003102007c0c */ /* 0x000fe2000bf06270 */
[----:B------:R-:W-:-:S04]  /*2cf0*/  IMAD.MOV.U32 R2, RZ, RZ, 0x4 ;  /* 0x00000004ff027424 */ /* 0x000fc800078e00ff */
[----:B------:R-:W-:-:S05]  /*2d00*/  IMAD.WIDE.U32 R2, R18, R2, UR58 ;  /* 0x0000003a12027e25 */ /* 0x000fca000f8e0002 */
[----:B------:R-:W4:Y:S04]  /*2d10*/  @!P1 LDG.E R5, desc[UR38][R2.64] ;  /* 0x0000002602059981 */ /* 0x000f28000c1e1900 */
[----:B------:R5:W3:Y:S01]  /*2d20*/  @!P0 LDG.E R4, desc[UR38][R2.64+0x20] ;  /* 0x0000202602048981 */ /* 0x000ae2000c1e1900 */
[----:B------:R-:W-:Y:S01]  /*2d30*/  UIMAD UR31, UR34, UR17, UR31 ;  /* 0x00000011221f72a4 */ /* 0x000fe2000f8e021f */
[----:B------:R-:W-:Y:S01]  /*2d40*/  BSSY.RECONVERGENT B0, `(.L_x_45) ;  /* 0x000002c000007945 */ /* 0x000fe20003800200 */
[----:B-----5:R-:W-:-:S05]  /*2d50*/  MOV R2, UR16 ;  /* 0x0000001000027c02 */ /* 0x020fca0008000f00 */
[----:B------:R-:W-:-:S03]  /*2d60*/  IMAD.WIDE.U32 R2, R2, UR34, R8 ;  /* 0x0000002202027c25 */ /* 0x000fc6000f8e0008 */
[----:B------:R-:W-:-:S04]  /*2d70*/  IADD3 R2, P0, PT, R2, UR50, RZ ;  /* 0x0000003202027c10 */ /* 0x000fc8000ff1e0ff */
[----:B------:R-:W-:Y:S01]  /*2d80*/  IADD3.X R3, PT, PT, R22, UR31, R3, P0, !PT ;  /* 0x0000001f16037c10 */ /* 0x000fe200087fe403 */
[----:B---3--:R2:W-:Y:S04]  /*2d90*/  STL [R1+0x4c], R4 ;  /* 0x00004c0401007387 */ /* 0x0085e80000100800 */
[----:B----4-:R3:W-:Y:S01]  /*2da0*/  STL [R1+0x50], R5 ;  /* 0x0000500501007387 */ /* 0x0107e20000100800 */
[----:B--2---:R-:W-:-:S04]  /*2db0*/  IMAD R4, R21, UR8, RZ ;  /* 0x0000000815047c24 */ /* 0x004fc8000f8e02ff */
[C---:B------:R-:W-:Y:S02]  /*2dc0*/  IMAD R10, R16.reuse, UR9, R4 ;  /* 0x00000009100a7c24 */ /* 0x040fe4000f8e0204 */
[----:B---3--:R-:W-:-:S04]  /*2dd0*/  IMAD.WIDE.U32 R4, R16, UR8, R2 ;  /* 0x0000000810047c25 */ /* 0x008fc8000f8e0002 */
[----:B------:R-:W-:Y:S01]  /*2de0*/  IMAD.IADD R10, R5, 0x1, R10 ;  /* 0x00000001050a7824 */ /* 0x000fe200078e020a */
        /* <DEDUP_REMOVED lines=28> */
.L_x_47:
[----:B------:R4:W-:Y:S01]  /*2fb0*/  STS.128 [R0+0x10000], RZ ;  /* 0x010000ff00007388 */ /* 0x0009e20000000c00 */
[----:B------:R-:W-:Y:S05]  /*2fc0*/  BRA `(.L_x_48) ;  /* 0x00000000000c7947 */ /* 0x000fea0003800000 */
.L_x_46:
[----:B------:R2:W-:Y:S04]  /*2fd0*/  STS.128 [R0+0xc000], RZ ;  /* 0x00c000ff00007388 */ /* 0x0005e80000000c00 */
[----:B------:R2:W-:Y:S04]  /*2fe0*/  STS.128 [R0+0xe000], RZ ;  /* 0x00e000ff00007388 */ /* 0x0005e80000000c00 */
[----:B------:R2:W-:Y:S02]  /*2ff0*/  STS.128 [R0+0x10000], RZ ;  /* 0x010000ff00007388 */ /* 0x0005e40000000c00 */
.L_x_48:
[----:B------:R-:W-:Y:S05]  /*3000*/  BSYNC.RECONVERGENT B0 ;  /* 0x0000000000007941 */ /* 0x000fea0003800200 */
.L_x_45:
[----:B------:R1:W-:Y:S01]  /*3010*/  @P5 STS.128 [R0+0xd000], RZ ;  /* 0x00d000ff00005388 */ /* 0x0003e20000000c00 */
[----:B------:R-:W-:Y:S03]  /*3020*/  BSSY.RECONVERGENT B0, `(.L_x_49) ;  /* 0x0000021000007945 */ /* 0x000fe60003800200 */
[----:B------:R1:W-:Y:S04]  /*3030*/  @P5 STS.128 [R0+0xf000], RZ ;  /* 0x00f000ff00005388 */ /* 0x0003e80000000c00 */
[----:B------:R1:W-:Y:S01]  /*3040*/  @P5 STS.128 [R0+0x11000], RZ ;  /* 0x011000ff00005388 */ /* 0x0003e20000000c00 */
[----:B------:R-:W-:Y:S05]  /*3050*/  @P5 BRA `(.L_x_50) ;  /* 0x0000000000745947 */ /* 0x000fea0003800000 */
[----:B------:R-:W5:Y:S01]  /*3060*/  LDCU UR14, c[0x0][0x440] ;  /* 0x00008800ff0e77ac */ /* 0x000f620008000800 */
[----:B--23--:R-:W-:Y:S02]  /*3070*/  IMAD R2, R15, UR16, RZ ;  /* 0x000000100f027c24 */ /* 0x00cfe4000f8e02ff */
        /* <DEDUP_REMOVED lines=26> */
.L_x_51:
[----:B------:R3:W-:Y:S02]  /*3220*/  STS.128 [R0+0x11000], RZ ;  /* 0x011000ff00007388 */ /* 0x0007e40000000c00 */
.L_x_50:
[----:B------:R-:W-:Y:S05]  /*3230*/  BSYNC.RECONVERGENT B0 ;  /* 0x0000000000007941 */ /* 0x000fea0003800200 */
.L_x_49:
[----:B------:R-:W5:Y:S01]  /*3240*/  S2R R15, SR_TID.X ;  /* 0x00000000000f7919 */ /* 0x000f620000002100 */
[C---:B--23--:R-:W-:Y:S01]  /*3250*/  IMAD.SHL.U32 R2, R24.reuse, 0x40, RZ ;  /* 0x0000004018027824 */ /* 0x04cfe200078e00ff */
[----:B------:R-:W2:Y:S01]  /*3260*/  LDCU UR15, c[0x0][0x590] ;  /* 0x0000b200ff0f77ac */ /* 0x000ea20008000800 */
[C---:B------:R-:W-:Y:S01]  /*3270*/  IMAD.SHL.U32 R4, R24.reuse, 0x2, RZ ;  /* 0x0000000218047824 */ /* 0x040fe200078e00ff */
[----:B------:R-:W0:Y:S01]  /*3280*/  LDGDEPBAR ;  /* 0x00000000000079af */ /* 0x000e220000000000 */
[----:B------:R-:W-:Y:S01]  /*3290*/  IMAD.SHL.U32 R7, R24, 0x20, RZ ;  /* 0x0000002018077824 */ /* 0x000fe200078e00ff */
[----:B-1--4-:R-:W-:Y:S01]  /*32a0*/  LOP3.LUT R0, R2, 0x1c0, RZ, 0xc0, !PT ;  /* 0x000001c002007812 */ /* 0x012fe200078ec0ff */
[----:B------:R-:W-:Y:S01]  /*32b0*/  IMAD.SHL.U32 R6, R24, 0x10, RZ ;  /* 0x0000001018067824 */ /* 0x000fe200078e00ff */
[----:B------:R-:W-:Y:S02]  /*32c0*/  LOP3.LUT R3, R2, 0x200, RZ, 0xc0, !PT ;  /* 0x0000020002037812 */ /* 0x000fe400078ec0ff */
[----:B------:R-:W-:-:S02]  /*32d0*/  CS2R R142, SRZ ;  /* 0x00000000008e7805 */ /* 0x000fc4000001ff00 */
[----:B------:R-:W-:Y:S02]  /*32e0*/  LOP3.LUT R4, R4, 0x6, RZ, 0xc0, !PT ;  /* 0x0000000604047812 */ /* 0x000fe400078ec0ff */
[----:B------:R-:W-:Y:S02]  /*32f0*/  CS2R R140, SRZ ;  /* 0x00000000008c7805 */ /* 0x000fe4000001ff00 */
[----:B------:R-:W-:Y:S02]  /*3300*/  LOP3.LUT R5, R7, 0x200, RZ, 0xc0, !PT ;  /* 0x0000020007057812 */ /* 0x000fe400078ec0ff */
[----:B------:R-:W-:Y:S02]  /*3310*/  CS2R R146, SRZ ;  /* 0x0000000000927805 */ /* 0x000fe4000001ff00 */
[----:B------:R-:W-:Y:S02]  /*3320*/  LOP3.LUT R0, R0, 0x38, R25, 0xf8, !PT ;  /* 0x0000003800007812 */ /* 0x000fe400078ef819 */
[----:B------:R-:W-:-:S02]  /*3330*/  CS2R R144, SRZ ;  /* 0x0000000000907805 */ /* 0x000fc4000001ff00 */
[----:B------:R-:W-:Y:S02]  /*3340*/  LOP3.LUT R4, R4, 0xe0, R14, 0xf8, !PT ;  /* 0x000000e004047812 */ /* 0x000fe400078ef80e */
[----:B------:R-:W-:Y:S02]  /*3350*/  CS2R R138, SRZ ;  /* 0x00000000008a7805 */ /* 0x000fe4000001ff00 */
[----:B------:R-:W-:Y:S02]  /*3360*/  LOP3.LUT R5, R5, 0x3800, R6, 0xf8, !PT ;  /* 0x0000380005057812 */ /* 0x000fe400078ef806 */
[----:B------:R-:W-:Y:S02]  /*3370*/  CS2R R136, SRZ ;  /* 0x0000000000887805 */ /* 0x000fe4000001ff00 */
[----:B------:R-:W-:Y:S02]  /*3380*/  LOP3.LUT R7, R3, 0xc00, R7, 0xf8, !PT ;  /* 0x00000c0003077812 */ /* 0x000fe400078ef807 */
[----:B------:R-:W-:-:S02]  /*3390*/  CS2R R134, SRZ ;  /* 0x0000000000867805 */ /* 0x000fc4000001ff00 */
[C---:B------:R-:W-:Y:S02]  /*33a0*/  LOP3.LUT R3, R0.reuse, 0x8, R24, 0x78, !PT ;  /* 0x0000000800037812 */ /* 0x040fe400078e7818 */
[----:B------:R-:W-:Y:S02]  /*33b0*/  CS2R R132, SRZ ;  /* 0x0000000000847805 */ /* 0x000fe4000001ff00 */
[----:B------:R-:W-:Y:S02]  /*33c0*/  LOP3.LUT R6, R0, 0x8, R17, 0x78, !PT ;  /* 0x0000000800067812 */ /* 0x000fe400078e7811 */
[----:B------:R-:W-:Y:S02]  /*33d0*/  CS2R R126, SRZ ;  /* 0x00000000007e7805 */ /* 0x000fe4000001ff00 */
[----:B------:R-:W-:Y:S02]  /*33e0*/  CS2R R124, SRZ ;  /* 0x00000000007c7805 */ /* 0x000fe4000001ff00 */
[----:B------:R-:W-:Y:S01]  /*33f0*/  CS2R R130, SRZ ;  /* 0x0000000000827805 */ /* 0x000fe2000001ff00 */
[----:B------:R-:W-:-:S04]  /*3400*/  DEPBAR.LE SB0, 0x1 ;  /* 0x000080400000791a */ /* 0x000fc80000000000 */
[C---:B-----5:R-:W-:Y:S01]  /*3410*/  LOP3.LUT P0, R2, R15.reuse, 0x4, RZ, 0xc0, !PT ;  /* 0x000000040f027812 */ /* 0x060fe2000780c0ff */
[C---:B------:R-:W-:Y:S01]  /*3420*/  IMAD.SHL.U32 R16, R15.reuse, 0x2, RZ ;  /* 0x000000020f107824 */ /* 0x040fe200078e00ff */
[--C-:B------:R-:W-:Y:S01]  /*3430*/  SHF.R.U32.HI R13, RZ, 0x2, R15.reuse ;  /* 0x00000002ff0d7819 */ /* 0x100fe2000001160f */
[C---:B------:R-:W-:Y:S01]  /*3440*/  IMAD.SHL.U32 R11, R15.reuse, 0x20, RZ ;  /* 0x000000200f0b7824 */ /* 0x040fe200078e00ff */
[----:B------:R-:W-:Y:S01]  /*3450*/  ISETP.NE.AND P3, PT, R2, RZ, PT ;  /* 0x000000ff0200720c */ /* 0x000fe20003f65270 */
[----:B------:R-:W-:Y:S01]  /*3460*/  IMAD.U32 R2, RZ, RZ, UR41 ;  /* 0x00000029ff027e24 */ /* 0x000fe2000f8e00ff */
[----:B------:R-:W-:Y:S01]  /*3470*/  SHF.R.U32.HI R9, RZ, 0x3, R15 ;  /* 0x00000003ff097819 */ /* 0x000fe2000001160f */
[----:B------:R-:W-:Y:S01]  /*3480*/  IMAD.SHL.U32 R14, R15, 0x8, RZ ;  /* 0x000000080f0e7824 */ /* 0x000fe200078e00ff */
[----:B------:R-:W-:Y:S01]  /*3490*/  R2P PR, R24, 0x6 ;  /* 0x0000000618007804 */ /* 0x000fe20000000000 */
[----:B------:R-:W-:Y:S01]  /*34a0*/  IMAD.U32 R0, R2, 0x40, R4 ;  /* 0x0000004002007824 */ /* 0x000fe200078e0004 */
[----:B------:R-:W-:Y:S01]  /*34b0*/  LOP3.LUT R2, R11, 0xc00, RZ, 0xc0, !PT ;  /* 0x00000c000b027812 */ /* 0x000fe200078ec0ff */
[----:B------:R-:W-:Y:S01]  /*34c0*/  IMAD.SHL.U32 R4, R15, 0x10, RZ ;  /* 0x000000100f047824 */ /* 0x000fe200078e00ff */
[----:B------:R-:W-:-:S02]  /*34d0*/  LOP3.LUT R8, R16, 0x20, RZ, 0xc0, !PT ;  /* 0x0000002010087812 */ /* 0x000fc400078ec0ff */
[----:B------:R-:W-:Y:S01]  /*34e0*/  CS2R R128, SRZ ;  /* 0x0000000000807805 */ /* 0x000fe2000001ff00 */
[----:B------:R1:W-:Y:S01]  /*34f0*/  STL [R1+0x30], R0 ;  /* 0x0000300001007387 */ /* 0x0003e20000100800 */
[----:B------:R-:W-:Y:S02]  /*3500*/  LOP3.LUT R2, R2, 0x6, R16, 0xf8, !PT ;  /* 0x0000000602027812 */ /* 0x000fe400078ef810 */
[----:B------:R-:W-:Y:S02]  /*3510*/  CS2R R122, SRZ ;  /* 0x00000000007a7805 */ /* 0x000fe4000001ff00 */
[----:B------:R-:W-:Y:S02]  /*3520*/  LOP3.LUT R12, R4, 0x1c0, RZ, 0xc0, !PT ;  /* 0x000001c0040c7812 */ /* 0x000fe400078ec0ff */
[----:B------:R-:W-:Y:S02]  /*3530*/  CS2R R120, SRZ ;  /* 0x0000000000787805 */ /* 0x000fe4000001ff00 */
[----:B------:R-:W-:Y:S01]  /*3540*/  LOP3.LUT R8, R8, 0x18, R9, 0xf8, !PT ;  /* 0x0000001808087812 */ /* 0x000fe200078ef809 */
[----:B------:R-:W-:Y:S01]  /*3550*/  IMAD.MOV.U32 R9, RZ, RZ, 0x10 ;  /* 0x00000010ff097424 */ /* 0x000fe200078e00ff */
[----:B------:R-:W-:Y:S01]  /*3560*/  LOP3.LUT R252, R7, R6, RZ, 0xfc, !PT ;  /* 0x0000000607fc7212 */ /* 0x000fe200078efcff */
[----:B------:R-:W-:Y:S01]  /*3570*/  IMAD.MOV.U32 R6, RZ, RZ, 0x20 ;  /* 0x00000020ff067424 */ /* 0x000fe200078e00ff */
[----:B------:R-:W-:-:S02]  /*3580*/  CS2R R118, SRZ ;  /* 0x0000000000767805 */ /* 0x000fc4000001ff00 */
[----:B------:R-:W-:Y:S02]  /*3590*/  CS2R R116, SRZ ;  /* 0x0000000000747805 */ /* 0x000fe4000001ff00 */
[----:B------:R-:W-:Y:S02]  /*35a0*/  LEA R252, R252, UR6, 0x1 ;  /* 0x00000006fcfc7c11 */ /* 0x000fe4000f8e08ff */
[----:B------:R-:W-:Y:S02]  /*35b0*/  CS2R R110, SRZ ;  /* 0x00000000006e7805 */ /* 0x000fe4000001ff00 */
[----:B------:R-:W-:Y:S02]  /*35c0*/  CS2R R108, SRZ ;  /* 0x00000000006c7805 */ /* 0x000fe4000001ff00 */
[----:B------:R-:W-:Y:S02]  /*35d0*/  CS2R R114, SRZ ;  /* 0x0000000000727805 */ /* 0x000fe4000001ff00 */
[----:B------:R-:W-:-:S02]  /*35e0*/  CS2R R112, SRZ ;  /* 0x0000000000707805 */ /* 0x000fc4000001ff00 */
[----:B------:R-:W-:Y:S02]  /*35f0*/  CS2R R106, SRZ ;  /* 0x00000000006a7805 */ /* 0x000fe4000001ff00 */
[----:B------:R-:W-:Y:S02]  /*3600*/  CS2R R104, SRZ ;  /* 0x0000000000687805 */ /* 0x000fe4000001ff00 */
[----:B------:R-:W-:Y:S02]  /*3610*/  CS2R R102, SRZ ;  /* 0x0000000000667805 */ /* 0x000fe4000001ff00 */
[----:B------:R-:W-:Y:S02]  /*3620*/  CS2R R100, SRZ ;  /* 0x0000000000647805 */ /* 0x000fe4000001ff00 */
[----:B------:R-:W-:Y:S02]  /*3630*/  CS2R R62, SRZ ;  /* 0x00000000003e7805 */ /* 0x000fe4000001ff00 */
[----:B------:R-:W-:-:S02]  /*3640*/  CS2R R60, SRZ ;  /* 0x00000000003c7805 */ /* 0x000fc4000001ff00 */
[----:B------:R-:W-:Y:S02]  /*3650*/  CS2R R66, SRZ ;  /* 0x0000000000427805 */ /* 0x000fe4000001ff00 */
[----:B------:R-:W-:Y:S02]  /*3660*/  CS2R R64, SRZ ;  /* 0x0000000000407805 */ /* 0x000fe4000001ff00 */
[----:B------:R-:W-:Y:S02]  /*3670*/  CS2R R58, SRZ ;  /* 0x00000000003a7805 */ /* 0x000fe4000001ff00 */
[----:B-1----:R-:W-:Y:S01]  /*3680*/  LOP3.LUT R0, R5, R3, RZ, 0xfc, !PT ;  /* 0x0000000305007212 */ /* 0x002fe200078efcff */
[----:B------:R-:W-:Y:S01]  /*3690*/  IMAD.MOV.U32 R5, RZ, RZ, 0x40 ;  /* 0x00000040ff057424 */ /* 0x000fe200078e00ff */
[----:B------:R-:W-:Y:S02]  /*36a0*/  LOP3.LUT R3, R16, 0x38, RZ, 0xc0, !PT ;  /* 0x0000003810037812 */ /* 0x000fe400078ec0ff */
[----:B------:R-:W-:-:S02]  /*36b0*/  CS2R R56, SRZ ;  /* 0x0000000000387805 */ /* 0x000fc4000001ff00 */
[----:B------:R-:W-:Y:S01]  /*36c0*/  LEA R10, R0, UR6, 0x1 ;  /* 0x00000006000a7c11 */ /* 0x000fe2000f8e08ff */
[----:B------:R-:W-:Y:S01]  /*36d0*/  BAR.SYNC.DEFER_BLOCKING 0x0 ;  /* 0x0000000000007b1d */ /* 0x000fe20000010000 */
[----:B------:R-:W-:Y:S02]  /*36e0*/  LOP3.LUT R0, R3, 0x20, R13, 0x78, !PT ;  /* 0x0000002003007812 */ /* 0x000fe400078e780d */
[----:B------:R-:W-:Y:S02]  /*36f0*/  CS2R R54, SRZ ;  /* 0x0000000000367805 */ /* 0x000fe4000001ff00 */
[----:B------:R-:W-:Y:S01]  /*3700*/  SEL R5, R5, 0xffffffc0, !P0 ;  /* 0xffffffc005057807 */ /* 0x000fe20004000000 */
[----:B------:R-:W-:Y:S01]  /*3710*/  VIADD R3, R10, 0x12000 ;  /* 0x000120000a037836 */ /* 0x000fe20000000000 */
[----:B------:R-:W-:Y:S01]  /*3720*/  LOP3.LUT R0, R2, R0, R12, 0xfe, !PT ;  /* 0x0000000002007212 */ /* 0x000fe200078efe0c */
[----:B------:R-:W-:Y:S01]  /*3730*/  IMAD.MOV.U32 R0, RZ, RZ, 0x20 ;  /* 0x00000020ff007424 */ /* 0x000fe200078e00ff */
[----:B------:R-:W-:Y:S01]  /*3740*/  SHF.R.U32.HI R12, RZ, 0x1, R15 ;  /* 0x00000001ff0c7819 */ /* 0x000fe2000001160f */
[----:B------:R-:W-:Y:S01]  /*3750*/  STL [R1+0x4], R10 ;  /* 0x0000040a01007387 */ /* 0x000fe20000100800 */
[----:B------:R-:W-:Y:S01]  /*3760*/  IMAD.U32 R2, RZ, RZ, UR48 ;  /* 0x00000030ff027e24 */ /* 0x000fe2000f8e00ff */
[----:B------:R-:W-:-:S02]  /*3770*/  CS2R R52, SRZ ;  /* 0x0000000000347805 */ /* 0x000fc4000001ff00 */
[----:B------:R-:W-:Y:S01]  /*3780*/  SEL R0, R0, 0xffffffe0, !P1 ;  /* 0xffffffe000007807 */ /* 0x000fe20004800000 */
[----:B------:R-:W-:Y:S01]  /*3790*/  VIADD R232, R10, 0x12040 ;  /* 0x000120400ae87836 */ /* 0x000fe20000000000 */
[----:B------:R-:W-:Y:S01]  /*37a0*/  LOP3.LUT P1, RZ, R15, 0x2, RZ, 0xc0, !PT ;  /* 0x000000020fff7812 */ /* 0x000fe2000782c0ff */
[----:B------:R-:W-:Y:S01]  /*37b0*/  @P2 VIADD R232, R3, 0xffffffc0 ;  /* 0xffffffc003e82836 */ /* 0x000fe20000000000 */
[----:B------:R-:W-:Y:S01]  /*37c0*/  IADD3 R7, PT, PT, R2, UR37, R18 ;  /* 0x0000002502077c10 */ /* 0x000fe2000fffe012 */
[C---:B------:R-:W-:Y:S01]  /*37d0*/  IMAD.IADD R4, R0.reuse, 0x1, R10 ;  /* 0x0000000100047824 */ /* 0x040fe200078e020a */
[----:B------:R-:W-:Y:S01]  /*37e0*/  CS2R R46, SRZ ;  /* 0x00000000002e7805 */ /* 0x000fe2000001ff00 */
[----:B------:R-:W-:Y:S01]  /*37f0*/  IMAD.IADD R240, R0, 0x1, R232 ;  /* 0x0000000100f07824 */ /* 0x000fe200078e02e8 */
[----:B------:R-:W-:Y:S01]  /*3800*/  CS2R R44, SRZ ;  /* 0x00000000002c7805 */ /* 0x000fe2000001ff00 */
[----:B------:R-:W-:Y:S01]  /*3810*/  VIADD R13, R7, -UR47 ;  /* 0x8000002f070d7c36 */ /* 0x000fe20008000000 */
[----:B------:R-:W-:Y:S01]  /*3820*/  STL [R1+0x8], R4 ;  /* 0x0000080401007387 */ /* 0x000fe20000100800 */
[----:B------:R-:W-:Y:S01]  /*3830*/  IMAD.MOV.U32 R3, RZ, RZ, 0x40 ;  /* 0x00000040ff037424 */ /* 0x000fe200078e00ff */
[----:B------:R-:W-:-:S02]  /*3840*/  CS2R R50, SRZ ;  /* 0x0000000000327805 */ /* 0x000fc4000001ff00 */
[----:B------:R-:W-:Y:S01]  /*3850*/  CS2R R48, SRZ ;  /* 0x0000000000307805 */ /* 0x000fe2000001ff00 */
[----:B------:R-:W1:Y:S01]  /*3860*/  LDSM.16.M88.4 R156, [R4+0x12000] ;  /* 0x01200000049c783b */ /* 0x000e620000000200 */
[----:B------:R-:W-:Y:S02]  /*3870*/  CS2R R42, SRZ ;  /* 0x00000000002a7805 */ /* 0x000fe4000001ff00 */
[----:B------:R-:W-:Y:S02]  /*3880*/  SEL R3, R3, 0xffffffc0, !P2 ;  /* 0xffffffc003037807 */ /* 0x000fe40005000000 */
[----:B------:R-:W-:Y:S01]  /*3890*/  CS2R R40, SRZ ;  /* 0x0000000000287805 */ /* 0x000fe2000001ff00 */
[----:B------:R-:W3:Y:S01]  /*38a0*/  LDSM.16.M88.4 R160, [R4+0x12800] ;  /* 0x0128000004a0783b */ /* 0x000ee20000000200 */
[----:B------:R-:W-:Y:S02]  /*38b0*/  CS2R R38, SRZ ;  /* 0x0000000000267805 */ /* 0x000fe4000001ff00 */
[----:B------:R-:W-:-:S02]  /*38c0*/  CS2R R36, SRZ ;  /* 0x0000000000247805 */ /* 0x000fc4000001ff00 */
[----:B------:R-:W-:Y:S01]  /*38d0*/  CS2R R30, SRZ ;  /* 0x00000000001e7805 */ /* 0x000fe2000001ff00 */
[----:B------:R-:W4:Y:S01]  /*38e0*/  LDSM.16.M88.4 R188, [R4+0x14000] ;  /* 0x0140000004bc783b */ /* 0x000f220000000200 */
[----:B------:R-:W-:Y:S02]  /*38f0*/  CS2R R28, SRZ ;  /* 0x00000000001c7805 */ /* 0x000fe4000001ff00 */
[----:B------:R-:W-:Y:S02]  /*3900*/  CS2R R34, SRZ ;  /* 0x0000000000227805 */ /* 0x000fe4000001ff00 */
[----:B------:R-:W-:Y:S01]  /*3910*/  CS2R R32, SRZ ;  /* 0x0000000000207805 */ /* 0x000fe2000001ff00 */
[----:B------:R-:W1:Y:S01]  /*3920*/  LDSM.16.M88.4 R192, [R4+0x14800] ;  /* 0x0148000004c0783b */ /* 0x000e620000000200 */
[----:B------:R-:W-:Y:S02]  /*3930*/  CS2R R26, SRZ ;  /* 0x00000000001a7805 */ /* 0x000fe4000001ff00 */
[----:B------:R-:W-:-:S02]  /*3940*/  CS2R R24, SRZ ;  /* 0x0000000000187805 */ /* 0x000fc4000001ff00 */
[----:B------:R-:W-:Y:S01]  /*3950*/  CS2R R22, SRZ ;  /* 0x0000000000167805 */ /* 0x000fe2000001ff00 */
[----:B------:R-:W1:Y:S01]  /*3960*/  LDSM.16.M88.4 R220, [R4+0x16000] ;  /* 0x0160000004dc783b */ /* 0x000e620000000200 */
[----:B------:R-:W-:Y:S02]  /*3970*/  CS2R R20, SRZ ;  /* 0x0000000000147805 */ /* 0x000fe4000001ff00 */
[----:B------:R-:W-:Y:S01]  /*3980*/  LOP3.LUT P2, RZ, R15, 0x8, RZ, 0xc0, !PT ;  /* 0x000000080fff7812 */ /* 0x000fe2000784c0ff */
[----:B------:R-:W-:Y:S01]  /*3990*/  UIADD3 UR52, UPT, UPT, UR52, 0x40, -UR37 ;  /* 0x0000004034347890 */ /* 0x000fe2000fffe825 */
[----:B------:R5:W1:Y:S01]  /*39a0*/  LDSM.16.M88.4 R224, [R4+0x16800] ;  /* 0x0168000004e0783b */ /* 0x000a620000000200 */
[----:B------:R-:W1:Y:S03]  /*39b0*/  LDCU UR8, c[0x0][0x440] ;  /* 0x00008800ff0877ac */ /* 0x000e660008000800 */
[----:B------:R3:W-:Y:S01]  /*39c0*/  STL [R1+0x44], R13 ;  /* 0x0000440d01007387 */ /* 0x0007e20000100800 */
[----:B------:R-:W1:Y:S03]  /*39d0*/  LDCU UR9, c[0x0][0x3e0] ;  /* 0x00007c00ff0977ac */ /* 0x000e660008000800 */
[----:B------:R-:W1:Y:S01]  /*39e0*/  LDSM.16.M88.4 R164, [R232] ;  /* 0x00000000e8a4783b */ /* 0x000e620000000200 */
[----:B------:R-:W1:Y:S03]  /*39f0*/  LDCU UR14, c[0x0][0x45c] ;  /* 0x00008b80ff0e77ac */ /* 0x000e660008000800 */
[----:B------:R-:W1:Y:S01]  /*3a00*/  LDSM.16.M88.4 R168, [R232+0x800] ;  /* 0x00080000e8a8783b */ /* 0x000e620000000200 */
[----:B--2---:R-:W-:-:S03]  /*3a10*/  USHF.L.U32 UR15, UR15, 0x6, URZ ;  /* 0x000000060f0f7899 */ /* 0x004fc600080006ff */
[----:B------:R-:W2:Y:S04]  /*3a20*/  LDSM.16.M88.4 R196, [R232+0x2000] ;  /* 0x00200000e8c4783b */ /* 0x000ea80000000200 */
[----:B------:R-:W1:Y:S01]  /*3a30*/  LDSM.16.M88.4 R200, [R232+0x2800] ;  /* 0x00280000e8c8783b */ /* 0x000e620000000200 */
[----:B-----5:R-:W-:-:S03]  /*3a40*/  IMAD.SHL.U32 R4, R15, 0x40, RZ ;  /* 0x000000400f047824 */ /* 0x020fc600078e00ff */
[----:B------:R-:W1:Y:S02]  /*3a50*/  LDSM.16.M88.4 R228, [R232+0x4000] ;  /* 0x00400000e8e4783b */ /* 0x000e640000000200 */
[----:B------:R-:W-:Y:S02]  /*3a60*/  LOP3.LUT R2, R8, 0x1c0, R4, 0xf8, !PT ;  /* 0x000001c008027812 */ /* 0x000fe400078ef804 */
[----:B------:R-:W1:Y:S01]  /*3a70*/  LDSM.16.M88.4 R172, [R240] ;  /* 0x00000000f0ac783b */ /* 0x000e620000000200 */
[----:B------:R-:W-:Y:S02]  /*3a80*/  LOP3.LUT R7, R4, 0x1c0, RZ, 0xc0, !PT ;  /* 0x000001c004077812 */ /* 0x000fe400078ec0ff */
[----:B------:R-:W-:Y:S01]  /*3a90*/  LOP3.LUT R2, R2, 0x38, R14, 0x78, !PT ;  /* 0x0000003802027812 */ /* 0x000fe200078e780e */
[----:B------:R-:W1:Y:S01]  /*3aa0*/  LDSM.16.M88.4 R176, [R240+0x800] ;  /* 0x00080000f0b0783b */ /* 0x000e620000000200 */
[----:B------:R-:W-:Y:S02]  /*3ab0*/  LOP3.LUT R8, R12, 0x10, RZ, 0xc0, !PT ;  /* 0x000000100c087812 */ /* 0x000fe400078ec0ff */
[----:B------:R-:W-:Y:S01]  /*3ac0*/  LOP3.LUT R2, R2, 0x200, R4, 0xf8, !PT ;  /* 0x0000020002027812 */ /* 0x000fe200078ef804 */
[----:B------:R-:W1:Y:S01]  /*3ad0*/  LDSM.16.M88.4 R204, [R240+0x2000] ;  /* 0x00200000f0cc783b */ /* 0x000e620000000200 */
[----:B---3--:R-:W-:-:S02]  /*3ae0*/  LOP3.LUT R13, R4, 0x200, RZ, 0xc0, !PT ;  /* 0x00000200040d7812 */ /* 0x008fc400078ec0ff */
[----:B------:R-:W-:Y:S01]  /*3af0*/  LOP3.LUT R4, R8, 0x8, R15, 0xf8, !PT ;  /* 0x0000000808047812 */ /* 0x000fe200078ef80f */
[----:B------:R3:W-:Y:S04]  /*3b00*/  STL [R1+0x24], R2 ;  /* 0x0000240201007387 */ /* 0x0007e80000100800 */
[----:B------:R5:W-:Y:S04]  /*3b10*/  STL [R1+0x20], R5 ;  /* 0x0000200501007387 */ /* 0x000be80000100800 */
[----:B------:R-:W1:Y:S04]  /*3b20*/  LDSM.16.M88.4 R208, [R240+0x2800] ;  /* 0x00280000f0d0783b */ /* 0x000e680000000200 */
[----:B------:R-:W1:Y:S04]  /*3b30*/  LDSM.16.M88.4 R236, [R240+0x4000] ;  /* 0x00400000f0ec783b */ /* 0x000e680000000200 */
[----:B------:R-:W1:Y:S04]  /*3b40*/  LDSM.16.M88.4 R148, [R10+0x12000] ;  /* 0x012000000a94783b */ /* 0x000e680000000200 */
[----:B------:R-:W1:Y:S04]  /*3b50*/  LDSM.16.M88.4 R152, [R10+0x12800] ;  /* 0x012800000a98783b */ /* 0x000e680000000200 */
[----:B------:R-:W1:Y:S01]  /*3b60*/  LDSM.16.M88.4 R180, [R10+0x14000] ;  /* 0x014000000ab4783b */ /* 0x000e620000000200 */
[----:B---3--:R-:W-:-:S02]  /*3b70*/  LOP3.LUT R2, R7, 0x38, R14, 0xf8, !PT ;  /* 0x0000003807027812 */ /* 0x008fc400078ef80e */
[----:B------:R-:W-:Y:S01]  /*3b80*/  SEL R7, R6, 0xffffffe0, !P1 ;  /* 0xffffffe006077807 */ /* 0x000fe20004800000 */
[----:B------:R-:W3:Y:S01]  /*3b90*/  LDSM.16.M88.4 R184, [R10+0x14800] ;  /* 0x014800000ab8783b */ /* 0x000ee20000000200 */
[----:B------:R-:W-:Y:S02]  /*3ba0*/  SEL R6, R9, 0xfffffff0, !P0 ;  /* 0xfffffff009067807 */ /* 0x000fe40004000000 */
[----:B------:R-:W-:Y:S01]  /*3bb0*/  LOP3.LUT R4, R4, R2, RZ, 0x3c, !PT ;  /* 0x0000000204047212 */ /* 0x000fe200078e3cff */
[----:B------:R-:W1:Y:S01]  /*3bc0*/  LDSM.16.M88.4 R212, [R10+0x16000] ;  /* 0x016000000ad4783b */ /* 0x000e620000000200 */
[----:B-----5:R-:W-:-:S03]  /*3bd0*/  LOP3.LUT R5, R13, 0xc00, R11, 0xf8, !PT ;  /* 0x00000c000d057812 */ /* 0x020fc600078ef80b */
[----:B------:R5:W-:Y:S04]  /*3be0*/  STL [R1+0x54], R6 ;  /* 0x0000540601007387 */ /* 0x000be80000100800 */
[----:B------:R-:W1:Y:S04]  /*3bf0*/  LDSM.16.M88.4 R216, [R10+0x16800] ;  /* 0x016800000ad8783b */ /* 0x000e680000000200 */
[----:B------:R-:W1:Y:S04]  /*3c00*/  LDSM.16.M88.4 R232, [R232+0x4800] ;  /* 0x00480000e8e8783b */ /* 0x000e680000000200 */
[----:B------:R-:W1:Y:S01]  /*3c10*/  LDSM.16.M88.4 R240, [R240+0x4800] ;  /* 0x00480000f0f0783b */ /* 0x000e620000000200 */
[----:B-----5:R-:W-:-:S02]  /*3c20*/  LOP3.LUT R6, R2, 0x8, R12, 0x78, !PT ;  /* 0x0000000802067812 */ /* 0x020fc400078e780c */
[----:B------:R-:W-:Y:S01]  /*3c30*/  LOP3.LUT R2, R4, 0x200, R11, 0xf8, !PT ;  /* 0x0000020004027812 */ /* 0x000fe200078ef80b */
[----:B------:R-:W-:Y:S01]  /*3c40*/  IMAD.IADD R4, R10, 0x1, R3 ;  /* 0x000000010a047824 */ /* 0x000fe200078e0203 */
[----:B------:R-:W-:-:S03]  /*3c50*/  LOP3.LUT R5, R5, R6, RZ, 0xfc, !PT ;  /* 0x0000000605057212 */ /* 0x000fc600078efcff */
[----:B------:R5:W-:Y:S04]  /*3c60*/  STL [R1+0x1c], R2 ;  /* 0x00001c0201007387 */ /* 0x000be80000100800 */
[----:B------:R4:W-:Y:S04]  /*3c70*/  STL [R1+0x58], R5 ;  /* 0x0000580501007387 */ /* 0x0009e80000100800 */
[----:B------:R1:W-:Y:S01]  /*3c80*/  STL [R1+0xc], R4 ;  /* 0x00000c0401007387 */ /* 0x0003e20000100800 */
[----:B-----5:R-:W-:Y:S02]  /*3c90*/  IMAD.IADD R2, R3, 0x1, R252 ;  /* 0x0000000103027824 */ /* 0x020fe400078e02fc */
[----:B------:R-:W-:-:S02]  /*3ca0*/  IMAD.IADD R3, R0, 0x1, R4 ;  /* 0x0000000100037824 */ /* 0x000fc400078e0204 */
[C---:B----4-:R-:W-:Y:S02]  /*3cb0*/  IMAD.IADD R5, R0.reuse, 0x1, R252 ;  /* 0x0000000100057824 */ /* 0x050fe400078e02fc */
[----:B------:R-:W-:-:S03]  /*3cc0*/  IMAD.IADD R0, R0, 0x1, R2 ;  /* 0x0000000100007824 */ /* 0x000fc600078e0202 */
[----:B------:R4:W-:Y:S04]  /*3cd0*/  STL [R1], R5 ;  /* 0x0000000501007387 */ /* 0x0009e80000100800 */
[----:B------:R4:W-:Y:S04]  /*3ce0*/  STL [R1+0x14], R2 ;  /* 0x0000140201007387 */ /* 0x0009e80000100800 */
[----:B------:R4:W-:Y:S04]  /*3cf0*/  STL [R1+0x10], R3 ;  /* 0x0000100301007387 */ /* 0x0009e80000100800 */
[----:B-123--:R4:W-:Y:S02]  /*3d00*/  STL [R1+0x18], R0 ;  /* 0x0000180001007387 */ /* 0x00e9e40000100800 */
.L_x_54:
[----:B--2---:R-:W2:Y:S01]  /*3d10*/  LDL R249, [R1+0x4] ;  /* 0x0000040001f97983 */ /* 0x004ea20000100800 */
[----:B------:R-:W-:Y:S01]  /*3d20*/  USHF.L.U32 UR16, UR41, 0x6, URZ ;  /* 0x0000000629107899 */ /* 0x000fe200080006ff */
[----:B-1----:R-:W-:Y:S01]  /*3d30*/  IMAD.U32 R244, RZ, RZ, UR10 ;  /* 0x0000000afff47e24 */ /* 0x002fe2000f8e00ff */
[----:B------:R-:W-:Y:S02]  /*3d40*/  UIADD3 UR48, UPT, UPT, UR48, -0x40, URZ ;  /* 0xffffffc030307890 */ /* 0x000fe4000fffe0ff */
[----:B----4-:R-:W3:Y:S01]  /*3d50*/  LDL.LU R2, [R1] ;  /* 0x0000000001027983 */ /* 0x010ee20000300800 */
[----:B------:R-:W-:Y:S01]  /*3d60*/  UIADD3 UR16, UPT, UPT, UR16, 0x40, URZ ;  /* 0x0000004010107890 */ /* 0x000fe2000fffe0ff */
[----:B------:R-:W-:Y:S01]  /*3d70*/  IMAD.U32 R245, RZ, RZ, UR11 ;  /* 0x0000000bfff57e24 */ /* 0x000fe2000f8e00ff */
[----:B------:R-:W-:Y:S02]  /*3d80*/  UISETP.GE.AND UP0, UPT, UR48, UR52, UPT ;  /* 0x000000343000728c */ /* 0x000fe4000bf06270 */
[----:B------:R-:W4:Y:S01]  /*3d90*/  LDL R3, [R1+0x8] ;  /* 0x0000080001037983 */ /* 0x000f220000100800 */
[----:B------:R-:W-:Y:S02]  /*3da0*/  UIADD3 UR46, UPT, UPT, UR46, -0x1, URZ ;  /* 0xffffffff2e2e7890 */ /* 0x000fe4000fffe0ff */
[----:B------:R-:W-:Y:S02]  /*3db0*/  UISETP.LT.AND UP0, UPT, UR16, UR37, UP0 ;  /* 0x000000251000728c */ /* 0x000fe40008701270 */
[----:B-----5:R-:W5:Y:S05]  /*3dc0*/  LDL R246, [R1+0x14] ;  /* 0x0000140001f67983 */ /* 0x020f6a0000100800 */
[----:B------:R-:W5:Y:S01]  /*3dd0*/  LDL R248, [R1+0xc] ;  /* 0x00000c0001f87983 */ /* 0x000f620000100800 */
[----:B------:R-:W-:Y:S01]  /*3de0*/  PLOP3.LUT P0, PT, PT, PT, UP0, 0x80, 0x8 ;  /* 0x000000000008781c */ /* 0x000fe20003f0f008 */
[----:B------:R-:W-:Y:S03]  /*3df0*/  UISETP.GT.AND UP0, UPT, UR46, UR51, UPT ;  /* 0x000000332e00728c */ /* 0x000fe6000bf04270 */
[----:B------:R-:W5:Y:S05]  /*3e00*/  LDL R247, [R1+0x18] ;  /* 0x0000180001f77983 */ /* 0x000f6a0000100800 */
[----:B------:R-:W5:Y:S05]  /*3e10*/  LDL R0, [R1+0x10] ;  /* 0x0000100001007983 */ /* 0x000f6a0000100800 */
[----:B------:R-:W0:Y:S01]  /*3e20*/  LDGDEPBAR ;  /* 0x00000000000079af */ /* 0x000e220000000000 */
[----:B------:R-:W-:Y:S04]  /*3e30*/  @UP0 UIADD3 UR17, UP1, UPT, UR58, -0x100, URZ ;  /* 0xffffff003a110890 */ /* 0x000fe8000ff3e0ff */
[----:B------:R-:W-:Y:S02]  /*3e40*/  @UP0 UIADD3.X UR16, UPT, UPT, UR59, -0x1, URZ, UP1, !UPT ;  /* 0xffffffff3b100890 */ /* 0x000fe40008ffe4ff */
[----:B------:R-:W-:Y:S04]  /*3e50*/  @UP0 UIADD3 UR10, UP1, UPT, UR10, -0x100, URZ ;  /* 0xffffff000a0a0890 */ /* 0x000fe8000ff3e0ff */
[----:B------:R-:W-:Y:S01]  /*3e60*/  @UP0 UIADD3.X UR11, UPT, UPT, UR11, -0x1, URZ, UP1, !UPT ;  /* 0xffffffff0b0b0890 */ /* 0x000fe20008ffe4ff */
[----:B------:R-:W-:Y:S04]  /*3e70*/  DEPBAR.LE SB0, 0x0 ;  /* 0x000080000000791a */ /* 0x000fe80000000000 */
[----:B------:R-:W-:Y:S06]  /*3e80*/  BAR.SYNC.DEFER_BLOCKING 0x0 ;  /* 0x0000000000007b1d */ /* 0x000fec0000010000 */
[----:B------:R-:W-:Y:S05]  /*3e90*/  LDSM.16.M88.4 R16, [R252] ;  /* 0x00000000fc10783b */ /* 0x000fea0000000200 */
[----:B--2---:R-:W1:Y:S05]  /*3ea0*/  LDSM.16.M88.4 R8, [R249+0xc000] ;  /* 0x00c00000f908783b */ /* 0x004e6a0000000200 */
[----:B------:R-:W2:Y:S05]  /*3eb0*/  LDSM.16.M88.4 R68, [R249+0xc800] ;  /* 0x00c80000f944783b */ /* 0x000eaa0000000200 */
[----:B---3--:R-:W-:Y:S05]  /*3ec0*/  LDSM.16.M88.4 R72, [R2] ;  /* 0x000000000248783b */ /* 0x008fea0000000200 */
[----:B----4-:R-:W3:Y:S05]  /*3ed0*/  LDSM.16.M88.4 R76, [R3+0xc000] ;  /* 0x00c00000034c783b */ /* 0x010eea0000000200 */
[----:B------:R-:W4:Y:S05]  /*3ee0*/  LDSM.16.M88.4 R80, [R3+0xc800] ;  /* 0x00c800000350783b */ /* 0x000f2a0000000200 */
[----:B-----5:R-:W-:Y:S05]  /*3ef0*/  LDSM.16.M88.4 R84, [R246] ;  /* 0x00000000f654783b */ /* 0x020fea0000000200 */
[----:B------:R-:W5:Y:S05]  /*3f00*/  LDSM.16.M88.4 R88, [R248+0xc000] ;  /* 0x00c00000f858783b */ /* 0x000f6a0000000200 */
[----:B------:R-:W-:Y:S01]  /*3f10*/  LDSM.16.M88.4 R92, [R247] ;  /* 0x00000000f75c783b */ /* 0x000fe20000000200 */
[C---:B-1----:R-:W-:Y:S04]  /*3f20*/  HMMA.16816.F32.BF16 R4, R16.reuse, R8, RZ ;  /* 0x000000081004723c */ /* 0x042fe800000418ff */
[----:B------:R-:W-:Y:S04]  /*3f30*/  LDSM.16.M88.4 R96, [R0+0xc000] ;  /* 0x00c000000060783b */ /* 0x000fe80000000200 */
[C---:B------:R-:W-:Y:S08]  /*3f40*/  HMMA.16816.F32.BF16 R8, R16.reuse, R10, RZ ;  /* 0x0000000a1008723c */ /* 0x040ff000000418ff */
[C---:B--2---:R-:W-:Y:S08]  /*3f50*/  HMMA.16816.F32.BF16 R12, R16.reuse, R68, RZ ;  /* 0x00000044100c723c */ /* 0x044ff000000418ff */
[----:B------:R-:W-:Y:S01]  /*3f60*/  HMMA.16816.F32.BF16 R16, R16, R70, RZ ;  /* 0x000000461010723c */ /* 0x000fe200000418ff */
[----:B------:R-:W1:Y:S07]  /*3f70*/  LDSM.16.M88.4 R68, [R248+0xc800] ;  /* 0x00c80000f844783b */ /* 0x000e6e0000000200 */
[C---:B---3--:R-:W-:Y:S08]  /*3f80*/  HMMA.16816.F32.BF16 R4, R72.reuse, R76, R4 ;  /* 0x0000004c4804723c */ /* 0x048ff00000041804 */
[C---:B------:R-:W-:Y:S01]  /*3f90*/  HMMA.16816.F32.BF16 R8, R72.reuse, R78, R8 ;  /* 0x0000004e4808723c */ /* 0x040fe20000041808 */
[----:B------:R-:W-:Y:S07]  /*3fa0*/  LDSM.16.M88.4 R76, [R252+0x2000] ;  /* 0x00200000fc4c783b */ /* 0x000fee0000000200 */
[C---:B----4-:R-:W-:Y:S08]  /*3fb0*/  HMMA.16816.F32.BF16 R12, R72.reuse, R80, R12 ;  /* 0x00000050480c723c */ /* 0x050ff0000004180c */
[----:B------:R-:W-:Y:S01]  /*3fc0*/  HMMA.16816.F32.BF16 R16, R72, R82, R16 ;  /* 0x000000524810723c */ /* 0x000fe20000041810 */
[----:B------:R-:W2:Y:S05]  /*3fd0*/  LDSM.16.M88.4 R72, [R0+0xc800] ;  /* 0x00c800000048783b */ /* 0x000eaa0000000200 */
[----:B------:R-:W3:Y:S02]  /*3fe0*/  LDSM.16.M88.4 R80, [R249+0xe000] ;  /* 0x00e00000f950783b */ /* 0x000ee40000000200 */
[C---:B-----5:R-:W-:Y:S08]  /*3ff0*/  HMMA.16816.F32.BF16 R4, R84.reuse, R88, R4 ;  /* 0x000000585404723c */ /* 0x060ff00000041804 */
[C---:B------:R-:W-:Y:S01]  /*4000*/  HMMA.16816.F32.BF16 R8, R84.reuse, R90, R8 ;  /* 0x0000005a5408723c */ /* 0x040fe20000041808 */
[----:B------:R-:W-:Y:S07]  /*4010*/  LDSM.16.M88.4 R88, [R3+0xe000] ;  /* 0x00e000000358783b */ /* 0x000fee0000000200 */
[C---:B-1----:R-:W-:Y:S08]  /*4020*/  HMMA.16816.F32.BF16 R12, R84.reuse, R68, R12 ;  /* 0x00000044540c723c */ /* 0x042ff0000004180c */
[----:B------:R-:W-:Y:S01]  /*4030*/  HMMA.16816.F32.BF16 R16, R84, R70, R16 ;  /* 0x000000465410723c */ /* 0x000fe20000041810 */
[----:B------:R-:W1:Y:S05]  /*4040*/  LDSM.16.M88.4 R68, [R249+0xe800] ;  /* 0x00e80000f944783b */ /* 0x000e6a0000000200 */
[----:B------:R-:W4:Y:S02]  /*4050*/  LDSM.16.M88.4 R84, [R2+0x2000] ;  /* 0x002000000254783b */ /* 0x000f240000000200 */
[C---:B------:R-:W-:Y:S08]  /*4060*/  HMMA.16816.F32.BF16 R4, R92.reuse, R96, R4 ;  /* 0x000000605c04723c */ /* 0x040ff00000041804 */
[C---:B------:R-:W-:Y:S01]  /*4070*/  HMMA.16816.F32.BF16 R8, R92.reuse, R98, R8 ;  /* 0x000000625c08723c */ /* 0x040fe20000041808 */
[----:B------:R-:W-:Y:S07]  /*4080*/  LDSM.16.M88.4 R96, [R248+0xe000] ;  /* 0x00e00000f860783b */ /* 0x000fee0000000200 */
[C---:B--2---:R-:W-:Y:S08]  /*4090*/  HMMA.16816.F32.BF16 R12, R92.reuse, R72, R12 ;  /* 0x000000485c0c723c */ /* 0x044ff0000004180c */
[----:B------:R-:W-:Y:S01]  /*40a0*/  HMMA.16816.F32.BF16 R16, R92, R74, R16 ;  /* 0x0000004a5c10723c */ /* 0x000fe20000041810 */
[----:B------:R-:W2:Y:S05]  /*40b0*/  LDSM.16.M88.4 R72, [R3+0xe800] ;  /* 0x00e800000348783b */ /* 0x000eaa0000000200 */
[----:B------:R-:W5:Y:S02]  /*40c0*/  LDSM.16.M88.4 R92, [R246+0x2000] ;  /* 0x00200000f65c783b */ /* 0x000f640000000200 */
[C---:B---3--:R-:W-:Y:S08]  /*40d0*/  HMMA.16816.F32.BF16 R4, R76.reuse, R80, R4 ;  /* 0x000000504c04723c */ /* 0x048ff00000041804 */
[C---:B------:R-:W-:Y:S01]  /*40e0*/  HMMA.16816.F32.BF16 R8, R76.reuse, R82, R8 ;  /* 0x000000524c08723c */ /* 0x040fe20000041808 */
[----:B------:R-:W-:Y:S07]  /*40f0*/  LDSM.16.M88.4 R80, [R0+0xe000] ;  /* 0x00e000000050783b */ /* 0x000fee0000000200 */
[C---:B-1----:R-:W-:Y:S08]  /*4100*/  HMMA.16816.F32.BF16 R12, R76.reuse, R68, R12 ;  /* 0x000000444c0c723c */ /* 0x042ff0000004180c */
[----:B------:R-:W-:Y:S01]  /*4110*/  HMMA.16816.F32.BF16 R16, R76, R70, R16 ;  /* 0x000000464c10723c */ /* 0x000fe20000041810 */
[----:B------:R-:W1:Y:S05]  /*4120*/  LDSM.16.M88.4 R68, [R248+0xe800] ;  /* 0x00e80000f844783b */ /* 0x000e6a0000000200 */
[----:B------:R-:W3:Y:S02]  /*4130*/  LDSM.16.M88.4 R76, [R247+0x2000] ;  /* 0x00200000f74c783b */ /* 0x000ee40000000200 */
[C---:B----4-:R-:W-:Y:S08]  /*4140*/  HMMA.16816.F32.BF16 R4, R84.reuse, R88, R4 ;  /* 0x000000585404723c */ /* 0x050ff00000041804 */
[C---:B------:R-:W-:Y:S01]  /*4150*/  HMMA.16816.F32.BF16 R8, R84.reuse, R90, R8 ;  /* 0x0000005a5408723c */ /* 0x040fe20000041808 */
[----:B------:R-:W-:Y:S07]  /*4160*/  LDSM.16.M88.4 R88, [R249+0x10000] ;  /* 0x01000000f958783b */ /* 0x000fee0000000200 */
[C---:B--2---:R-:W-:Y:S08]  /*4170*/  HMMA.16816.F32.BF16 R12, R84.reuse, R72, R12 ;  /* 0x00000048540c723c */ /* 0x044ff0000004180c */
[----:B------:R-:W-:Y:S01]  /*4180*/  HMMA.16816.F32.BF16 R16, R84, R74, R16 ;  /* 0x0000004a5410723c */ /* 0x000fe20000041810 */
[----:B------:R-:W2:Y:S05]  /*4190*/  LDSM.16.M88.4 R72, [R0+0xe800] ;  /* 0x00e800000048783b */ /* 0x000eaa0000000200 */
[----:B------:R-:W4:Y:S02]  /*41a0*/  LDSM.16.M88.4 R84, [R252+0x4000] ;  /* 0x00400000fc54783b */ /* 0x000f240000000200 */
[C---:B-----5:R-:W-:Y:S08]  /*41b0*/  HMMA.16816.F32.BF16 R4, R92.reuse, R96, R4 ;  /* 0x000000605c04723c */ /* 0x060ff00000041804 */
[C---:B------:R-:W-:Y:S01]  /*41c0*/  HMMA.16816.F32.BF16 R8, R92.reuse, R98, R8 ;  /* 0x000000625c08723c */ /* 0x040fe20000041808 */
[----:B------:R-:W-:Y:S07]  /*41d0*/  LDSM.16.M88.4 R96, [R3+0x10000] ;  /* 0x010000000360783b */ /* 0x000fee0000000200 */
[C---:B-1----:R-:W-:Y:S08]  /*41e0*/  HMMA.16816.F32.BF16 R12, R92.reuse, R68, R12 ;  /* 0x000000445c0c723c */ /* 0x042ff0000004180c */
[----:B------:R-:W-:Y:S01]  /*41f0*/  HMMA.16816.F32.BF16 R16, R92, R70, R16 ;  /* 0x000000465c10723c */ /* 0x000fe20000041810 */
[----:B------:R-:W1:Y:S05]  /*4200*/  LDSM.16.M88.4 R68, [R249+0x10800] ;  /* 0x01080000f944783b */ /* 0x000e6a0000000200 */
[----:B------:R5:W1:Y:S02]  /*4210*/  LDSM.16.M88.4 R92, [R2+0x4000] ;  /* 0x00400000025c783b */ /* 0x000a640000000200 */
[C---:B---3--:R-:W-:Y:S08]  /*4220*/  HMMA.16816.F32.BF16 R4, R76.reuse, R80, R4 ;  /* 0x000000504c04723c */ /* 0x048ff00000041804 */
[C---:B------:R-:W-:Y:S01]  /*4230*/  HMMA.16816.F32.BF16 R8, R76.reuse, R82, R8 ;  /* 0x000000524c08723c */ /* 0x040fe20000041808 */
[----:B------:R-:W-:Y:S07]  /*4240*/  LDSM.16.M88.4 R80, [R248+0x10000] ;  /* 0x01000000f850783b */ /* 0x000fee0000000200 */
[C---:B--2---:R-:W-:Y:S01]  /*4250*/  HMMA.16816.F32.BF16 R12, R76.reuse, R72, R12 ;  /* 0x000000484c0c723c */ /* 0x044fe2000004180c */
[----:B-----5:R-:W2:Y:S07]  /*4260*/  LDL R2, [R1+0x50] ;  /* 0x0000500001027983 */ /* 0x020eae0000100800 */
[----:B------:R-:W-:Y:S01]  /*4270*/  HMMA.16816.F32.BF16 R16, R76, R74, R16 ;  /* 0x0000004a4c10723c */ /* 0x000fe20000041810 */
[----:B------:R3:W5:Y:S05]  /*4280*/  LDSM.16.M88.4 R72, [R3+0x10800] ;  /* 0x010800000348783b */ /* 0x00076a0000000200 */
[----:B------:R3:W5:Y:S02]  /*4290*/  LDSM.16.M88.4 R76, [R246+0x4000] ;  /* 0x00400000f64c783b */ /* 0x0007640000000200 */
[C---:B----4-:R-:W-:Y:S08]  /*42a0*/  HMMA.16816.F32.BF16 R4, R84.reuse, R88, R4 ;  /* 0x000000585404723c */ /* 0x050ff00000041804 */
[C---:B------:R-:W-:Y:S01]  /*42b0*/  HMMA.16816.F32.BF16 R8, R84.reuse, R90, R8 ;  /* 0x0000005a5408723c */ /* 0x040fe20000041808 */
[----:B------:R-:W-:Y:S07]  /*42c0*/  LDSM.16.M88.4 R88, [R0+0x10000] ;  /* 0x010000000058783b */ /* 0x000fee0000000200 */
[C---:B-1----:R-:W-:Y:S01]  /*42d0*/  HMMA.16816.F32.BF16 R12, R84.reuse, R68, R12 ;  /* 0x00000044540c723c */ /* 0x042fe2000004180c */
[----:B---3--:R-:W3:Y:S05]  /*42e0*/  LDL R3, [R1+0x44] ;  /* 0x0000440001037983 */ /* 0x008eea0000100800 */
[----:B------:R-:W4:Y:S02]  /*42f0*/  LDL R246, [R1+0x4c] ;  /* 0x00004c0001f67983 */ /* 0x000f240000100800 */
[----:B------:R-:W-:Y:S03]  /*4300*/  HMMA.16816.F32.BF16 R16, R84, R70, R16 ;  /* 0x000000465410723c */ /* 0x000fe60000041810 */
[----:B------:R-:W1:Y:S05]  /*4310*/  LDSM.16.M88.4 R68, [R248+0x10800] ;  /* 0x01080000f844783b */ /* 0x000e6a0000000200 */
[----:B------:R5:W1:Y:S01]  /*4320*/  LDSM.16.M88.4 R84, [R247+0x4000] ;  /* 0x00400000f754783b */ /* 0x000a620000000200 */
[C---:B------:R-:W-:Y:S04]  /*4330*/  HMMA.16816.F32.BF16 R4, R92.reuse, R96, R4 ;  /* 0x000000605c04723c */ /* 0x040fe80000041804 */
[----:B------:R-:W4:Y:S04]  /*4340*/  LDL R96, [R1+0x30] ;  /* 0x0000300001607983 */ /* 0x000f280000100800 */
[C---:B------:R-:W-:Y:S08]  /*4350*/  HMMA.16816.F32.BF16 R8, R92.reuse, R98, R8 ;  /* 0x000000625c08723c */ /* 0x040ff00000041808 */
[C---:B-----5:R-:W-:Y:S01]  /*4360*/  HMMA.16816.F32.BF16 R12, R92.reuse, R72, R12 ;  /* 0x000000485c0c723c */ /* 0x060fe2000004180c */
[----:B------:R-:W-:Y:S07]  /*4370*/  IMAD.MOV.U32 R247, RZ, RZ, 0x37 ;  /* 0x00000037fff77424 */ /* 0x000fee00078e00ff */
[----:B------:R-:W-:Y:S01]  /*4380*/  HMMA.16816.F32.BF16 R16, R92, R74, R16 ;  /* 0x0000004a5c10723c */ /* 0x000fe20000041810 */
[----:B------:R-:W5:Y:S07]  /*4390*/  LDL R75, [R1+0x48] ;  /* 0x00004800014b7983 */ /* 0x000f6e0000100800 */
[C---:B------:R-:W-:Y:S08]  /*43a0*/  HMMA.16816.F32.BF16 R4, R76.reuse, R80, R4 ;  /* 0x000000504c04723c */ /* 0x040ff00000041804 */
[C---:B------:R-:W-:Y:S08]  /*43b0*/  HMMA.16816.F32.BF16 R8, R76.reuse, R82, R8 ;  /* 0x000000524c08723c */ /* 0x040ff00000041808 */
[C---:B-1----:R-:W-:Y:S08]  /*43c0*/  HMMA.16816.F32.BF16 R12, R76.reuse, R68, R12 ;  /* 0x000000444c0c723c */ /* 0x042ff0000004180c */
[----:B------:R-:W-:Y:S01]  /*43d0*/  HMMA.16816.F32.BF16 R16, R76, R70, R16 ;  /* 0x000000464c10723c */ /* 0x000fe20000041810 */
[----:B------:R1:W1:Y:S01]  /*43e0*/  LDSM.16.M88.4 R68, [R0+0x10800] ;  /* 0x010800000044783b */ /* 0x0002620000000200 */
[----:B------:R-:W-:Y:S06]  /*43f0*/  IMAD.MOV.U32 R76, RZ, RZ, 0x20 ;  /* 0x00000020ff4c7424 */ /* 0x000fec00078e00ff */
[C---:B------:R-:W-:Y:S08]  /*4400*/  HMMA.16816.F32.BF16 R4, R84.reuse, R88, R4 ;  /* 0x000000585404723c */ /* 0x040ff00000041804 */
[C---:B------:R-:W-:Y:S01]  /*4410*/  HMMA.16816.F32.BF16 R8, R84.reuse, R90, R8 ;  /* 0x0000005a5408723c */ /* 0x040fe20000041808 */
[----:B-1----:R-:W-:Y:S07]  /*4420*/  IMAD.MOV.U32 R0, RZ, RZ, 0x3f ;  /* 0x0000003fff007424 */ /* 0x002fee00078e00ff */
[C---:B------:R-:W-:Y:S08]  /*4430*/  HMMA.16816.F32.BF16 R12, R84.reuse, R68, R12 ;  /* 0x00000044540c723c */ /* 0x040ff0000004180c */
[----:B------:R-:W-:Y:S03]  /*4440*/  HMMA.16816.F32.BF16 R16, R84, R70, R16 ;  /* 0x000000465410723c */ /* 0x000fe60000041810 */
[C---:B--2---:R-:W-:Y:S01]  /*4450*/  FSETP.NEU.FTZ.AND P4, PT, R2.reuse, -INF , PT ;  /* 0xff8000000200780b */ /* 0x044fe20003f9d000 */
[----:B------:R-:W-:Y:S05]  /*4460*/  FMUL.FTZ R2, R2, 1.4426950216293334961 ;  /* 0x3fb8aa3b02027820 */ /* 0x000fea0000410000 */
[----:B------:R-:W-:Y:S02]  /*4470*/  FSEL R2, R2, RZ, P4 ;  /* 0x000000ff02027208 */ /* 0x000fe40002000000 */
[C---:B---3--:R-:W-:Y:S02]  /*4480*/  @!P0 VIADDMNMX R72, R3.reuse, -R0, UR37, PT ;  /* 0x0000002503488e46 */ /* 0x048fe4000b800900 */
[----:B------:R-:W-:Y:S01]  /*4490*/  @!P0 VIADDMNMX R3, R3, -R247, UR37, PT ;  /* 0x0000002503038e46 */ /* 0x000fe2000b8009f7 */
[C---:B----4-:R-:W-:Y:S01]  /*44a0*/  FMUL.FTZ R73, R246.reuse, 1.4426950216293334961 ;  /* 0x3fb8aa3bf6497820 */ /* 0x050fe20000410000 */
[----:B------:R-:W-:Y:S01]  /*44b0*/  FSETP.NEU.FTZ.AND P1, PT, R246, -INF , PT ;  /* 0xff800000f600780b */ /* 0x000fe20003f3d000 */
[----:B------:R-:W1:Y:S01]  /*44c0*/  S2R R247, SR_TID.X ;  /* 0x0000000000f77919 */ /* 0x000e620000002100 */
[C---:B------:R-:W-:Y:S01]  /*44d0*/  @!P0 VIADD R0, R96.reuse, 0x1 ;  /* 0x0000000160008836 */ /* 0x040fe20000000000 */
[CC--:B------:R-:W-:Y:S01]  /*44e0*/  @!P0 ISETP.GE.AND P4, PT, R96.reuse, R72.reuse, PT ;  /* 0x000000486000820c */ /* 0x0c0fe20003f86270 */
[----:B------:R-:W-:Y:S03]  /*44f0*/  @!P0 VIADD R74, R96, 0x9 ;  /* 0x00000009604a8836 */ /* 0x000fe60000000000 */
[CC--:B------:R-:W-:Y:S02]  /*4500*/  @!P0 ISETP.GE.AND P6, PT, R0.reuse, R72.reuse, PT ;  /* 0x000000480000820c */ /* 0x0c0fe40003fc6270 */
[-C--:B------:R-:W-:Y:S02]  /*4510*/  @!P0 ISETP.GE.AND P5, PT, R0, R3.reuse, PT ;  /* 0x000000030000820c */ /* 0x080fe40003fa6270 */
[----:B------:R-:W-:Y:S01]  /*4520*/  FSEL R0, R73, RZ, P1 ;  /* 0x000000ff49007208 */ /* 0x000fe20000800000 */
[C---:B------:R-:W-:Y:S01]  /*4530*/  @!P0 VIADD R73, R96.reuse, 0x8 ;  /* 0x0000000860498836 */ /* 0x040fe20000000000 */
[-C--:B------:R-:W-:Y:S02]  /*4540*/  @!P0 ISETP.GE.AND P1, PT, R96, R3.reuse, PT ;  /* 0x000000036000820c */ /* 0x080fe40003f26270 */
[----:B------:R-:W-:Y:S02]  /*4550*/  @!P0 FSEL R4, R4, -INF , !P4 ;  /* 0xff80000004048808 */ /* 0x000fe40006000000 */
[----:B------:R-:W-:Y:S02]  /*4560*/  @!P0 FSEL R6, R6, -INF , !P1 ;  /* 0xff80000006068808 */ /* 0x000fe40004800000 */
[-C--:B------:R-:W-:Y:S01]  /*4570*/  @!P0 ISETP.GE.AND P1, PT, R74, R72.reuse, PT ;  /* 0x000000484a00820c */ /* 0x080fe20003f26270 */
[----:B------:R-:W-:Y:S01]  /*4580*/  FFMA.FTZ R4, R4, UR14, -R2 ;  /* 0x0000000e04047c23 */ /* 0x000fe20008010802 */
[-C--:B------:R-:W-:Y:S01]  /*4590*/  @!P0 ISETP.GE.AND P4, PT, R73, R72.reuse, PT ;  /* 0x000000484900820c */ /* 0x080fe20003f86270 */
[----:B------:R-:W-:Y:S01]  /*45a0*/  FFMA.FTZ R6, R6, UR14, -R0 ;  /* 0x0000000e06067c23 */ /* 0x000fe20008010800 */
[----:B------:R-:W-:Y:S01]  /*45b0*/  @!P0 FSEL R9, R9, -INF , !P1 ;  /* 0xff80000009098808 */ /* 0x000fe20004800000 */
[----:B------:R2:W-:Y:S01]  /*45c0*/  MUFU.EX2 R98, R4 ;  /* 0x0000000400627308 */ /* 0x0005e20000000800 */
[----:B------:R-:W-:Y:S01]  /*45d0*/  @!P0 FSEL R8, R8, -INF , !P4 ;  /* 0xff80000008088808 */ /* 0x000fe20006000000 */
[----:B-1----:R-:W-:Y:S01]  /*45e0*/  IMAD.SHL.U32 R248, R247, 0x2, RZ ;  /* 0x00000002f7f87824 */ /* 0x002fe200078e00ff */
[----:B------:R-:W-:Y:S01]  /*45f0*/  @!P0 FSEL R5, R5, -INF , !P6 ;  /* 0xff80000005058808 */ /* 0x000fe20007000000 */
[--C-:B------:R-:W-:Y:S01]  /*4600*/  FFMA.FTZ R9, R9, UR14, -R2.reuse ;  /* 0x0000000e09097c23 */ /* 0x100fe20008010802 */
[-C--:B------:R-:W-:Y:S01]  /*4610*/  @!P0 ISETP.GE.AND P6, PT, R73, R3.reuse, PT ;  /* 0x000000034900820c */ /* 0x080fe20003fc6270 */
[--C-:B------:R-:W-:Y:S01]  /*4620*/  FFMA.FTZ R8, R8, UR14, -R2.reuse ;  /* 0x0000000e08087c23 */ /* 0x100fe20008010802 */
[----:B------:R-:W-:Y:S03]  /*4630*/  @!P0 VIADD R73, R96, 0x10 ;  /* 0x0000001060498836 */ /* 0x000fe60000000000 */
[----:B------:R1:W-:Y:S01]  /*4640*/  MUFU.EX2 R89, R9 ;  /* 0x0000000900597308 */ /* 0x0003e20000000800 */
[----:B------:R-:W-:Y:S01]  /*4650*/  FFMA.FTZ R5, R5, UR14, -R2 ;  /* 0x0000000e05057c23 */ /* 0x000fe20008010802 */
[----:B------:R-:W-:Y:S01]  /*4660*/  @!P0 FSEL R7, R7, -INF , !P5 ;  /* 0xff80000007078808 */ /* 0x000fe20006800000 */
[----:B------:R-:W-:Y:S07]  /*4670*/  IMAD.SHL.U32 R249, R247, 0x20, RZ ;  /* 0x00000020f7f97824 */ /* 0x000fee00078e00ff */
[----:B------:R3:W-:Y:S01]  /*4680*/  MUFU.EX2 R90, R8 ;  /* 0x00000008005a7308 */ /* 0x0007e20000000800 */
[-C--:B------:R-:W-:Y:S01]  /*4690*/  @!P0 ISETP.GE.AND P5, PT, R74, R3.reuse, PT ;  /* 0x000000034a00820c */ /* 0x080fe20003fa6270 */
[----:B--2---:R-:W-:Y:S01]  /*46a0*/  @!P0 VIADD R4, R96, 0x11 ;  /* 0x0000001160048836 */ /* 0x004fe20000000000 */
[-C--:B------:R-:W-:Y:S07]  /*46b0*/  @!P0 ISETP.GE.AND P4, PT, R73, R72.reuse, PT ;  /* 0x000000484900820c */ /* 0x080fee0003f86270 */
[----:B------:R2:W4:Y:S01]  /*46c0*/  MUFU.EX2 R95, R5 ;  /* 0x00000005005f7308 */ /* 0x0005220000000800 */
[----:B------:R-:W-:Y:S01]  /*46d0*/  @!P0 FSEL R10, R10, -INF , !P6 ;  /* 0xff8000000a0a8808 */ /* 0x000fe20007000000 */
[--C-:B------:R-:W-:Y:S01]  /*46e0*/  FFMA.FTZ R7, R7, UR14, -R0.reuse ;  /* 0x0000000e07077c23 */ /* 0x100fe20008010800 */
[----:B------:R-:W-:Y:S07]  /*46f0*/  @!P0 FSEL R11, R11, -INF , !P5 ;  /* 0xff8000000b0b8808 */ /* 0x000fee0006800000 */
[----:B------:R-:W-:Y:S01]  /*4700*/  MUFU.EX2 R246, R6 ;  /* 0x0000000600f67308 */ /* 0x000fe20000000800 */
[CC--:B------:R-:W-:Y:S01]  /*4710*/  @!P0 ISETP.GE.AND P6, PT, R4.reuse, R72.reuse, PT ;  /* 0x000000480400820c */ /* 0x0c0fe20003fc6270 */
[----:B-1----:R-:W4:Y:S01]  /*4720*/  LDL R9, [R1+0x54] ;  /* 0x0000540001097983 */ /* 0x002f220000100800 */
[-C--:B------:R-:W-:Y:S01]  /*4730*/  @!P0 ISETP.GE.AND P5, PT, R4, R3.reuse, PT ;  /* 0x000000030400820c */ /* 0x080fe20003fa6270 */
[----:B------:R-:W-:Y:S01]  /*4740*/  @!P0 VIADD R4, R96, 0x19 ;  /* 0x0000001960048836 */ /* 0x000fe20000000000 */
[----:B------:R-:W-:Y:S02]  /*4750*/  @!P0 FSEL R12, R12, -INF , !P4 ;  /* 0xff8000000c0c8808 */ /* 0x000fe40006000000 */
[----:B---3--:R-:W3:Y:S01]  /*4760*/  LDL R8, [R1+0x58] ;  /* 0x0000580001087983 */ /* 0x008ee20000100800 */
[----:B------:R-:W-:Y:S02]  /*4770*/  @!P0 FSEL R15, R15, -INF , !P5 ;  /* 0xff8000000f0f8808 */ /* 0x000fe40006800000 */
[----:B------:R1:W4:Y:S01]  /*4780*/  MUFU.EX2 R99, R7 ;  /* 0x0000000700637308 */ /* 0x0003220000000800 */
[----:B------:R-:W-:Y:S01]  /*4790*/  @!P0 FSEL R13, R13, -INF , !P6 ;  /* 0xff8000000d0d8808 */ /* 0x000fe20007000000 */
[----:B--2---:R-:W-:Y:S01]  /*47a0*/  @!P0 VIADD R5, R96, 0x18 ;  /* 0x0000001860058836 */ /* 0x004fe20000000000 */
[-C--:B------:R-:W-:Y:S01]  /*47b0*/  @!P0 ISETP.GE.AND P6, PT, R4, R72.reuse, PT ;  /* 0x000000480400820c */ /* 0x080fe20003fc6270 */
[--C-:B------:R-:W-:Y:S01]  /*47c0*/  FFMA.FTZ R10, R10, UR14, -R0.reuse ;  /* 0x0000000e0a0a7c23 */ /* 0x100fe20008010800 */
[-C--:B------:R-:W-:Y:S01]  /*47d0*/  @!P0 ISETP.GE.AND P5, PT, R4, R3.reuse, PT ;  /* 0x000000030400820c */ /* 0x080fe20003fa6270 */
[----:B------:R-:W-:Y:S01]  /*47e0*/  FFMA.FTZ R11, R11, UR14, -R0 ;  /* 0x0000000e0b0b7c23 */ /* 0x000fe20008010800 */
[----:B------:R-:W-:Y:S01]  /*47f0*/  @!P0 ISETP.GE.AND P4, PT, R5, R72, PT ;  /* 0x000000480500820c */ /* 0x000fe20003f86270 */
[--C-:B------:R-:W-:Y:S01]  /*4800*/  FFMA.FTZ R12, R12, UR14, -R2.reuse ;  /* 0x0000000e0c0c7c23 */ /* 0x100fe20008010802 */
[-C--:B------:R-:W-:Y:S01]  /*4810*/  @!P0 ISETP.GE.AND P1, PT, R73, R3.reuse, PT ;  /* 0x000000034900820c */ /* 0x080fe20003f26270 */
[----:B------:R-:W-:Y:S01]  /*4820*/  FFMA.FTZ R13, R13, UR14, -R2 ;  /* 0x0000000e0d0d7c23 */ /* 0x000fe20008010802 */
[----:B------:R-:W-:Y:S01]  /*4830*/  @!P0 FSEL R16, R16, -INF , !P4 ;  /* 0xff80000010108808 */ /* 0x000fe20006000000 */
[----:B------:R-:W-:Y:S01]  /*4840*/  FFMA.FTZ R15, R15, UR14, -R0 ;  /* 0x0000000e0f0f7c23 */ /* 0x000fe20008010800 */
[----:B-----5:R-:W-:Y:S01]  /*4850*/  LEA R4, P4, R75, R244, 0x2 ;  /* 0x000000f44b047211 */ /* 0x020fe200078810ff */
[----:B------:R-:W-:Y:S01]  /*4860*/  MUFU.EX2 R97, R10 ;  /* 0x0000000a00617308 */ /* 0x000fe20000000800 */
[----:B------:R-:W2:Y:S01]  /*4870*/  LDL R244, [R1+0x20] ;  /* 0x0000200001f47983 */ /* 0x000ea20000100800 */
[----:B------:R-:W-:Y:S01]  /*4880*/  @!P0 FSEL R14, R14, -INF , !P1 ;  /* 0xff8000000e0e8808 */ /* 0x000fe20004800000 */
[----:B------:R-:W-:Y:S01]  /*4890*/  FFMA.FTZ R16, R16, UR14, -R2 ;  /* 0x0000000e10107c23 */ /* 0x000fe20008010802 */
[----:B------:R-:W-:Y:S06]  /*48a0*/  @!P0 ISETP.GE.AND P1, PT, R5, R3, PT ;  /* 0x000000030500820c */ /* 0x000fec0003f26270 */
[----:B------:R-:W5:Y:S01]  /*48b0*/  MUFU.EX2 R96, R11 ;  /* 0x0000000b00607308 */ /* 0x000f620000000800 */
[----:B------:R-:W-:Y:S01]  /*48c0*/  @!P0 FSEL R17, R17, -INF , !P6 ;  /* 0xff80000011118808 */ /* 0x000fe20007000000 */
[----:B------:R-:W-:Y:S01]  /*48d0*/  FFMA.FTZ R14, R14, UR14, -R0 ;  /* 0x0000000e0e0e7c23 */ /* 0x000fe20008010800 */
[----:B------:R-:W-:Y:S07]  /*48e0*/  @!P0 FSEL R18, R18, -INF , !P1 ;  /* 0xff80000012128808 */ /* 0x000fee0004800000 */
[----:B------:R-:W-:Y:S01]  /*48f0*/  MUFU.EX2 R93, R15 ;  /* 0x0000000f005d7308 */ /* 0x000fe20000000800 */
[----:B------:R-:W-:Y:S01]  /*4900*/  @!P0 FSEL R19, R19, -INF , !P5 ;  /* 0xff80000013138808 */ /* 0x000fe20006800000 */
[----:B------:R-:W-:Y:S01]  /*4910*/  FFMA.FTZ R2, R17, UR14, -R2 ;  /* 0x0000000e11027c23 */ /* 0x000fe20008010802 */
[----:B------:R-:W-:Y:S01]  /*4920*/  SHF.R.U32.HI R250, RZ, 0x2, R247 ;  /* 0x00000002fffa7819 */ /* 0x000fe200000116f7 */
[--C-:B------:R-:W-:Y:S01]  /*4930*/  FFMA.FTZ R18, R18, UR14, -R0.reuse ;  /* 0x0000000e12127c23 */ /* 0x100fe20008010800 */
[----:B------:R-:W-:Y:S02]  /*4940*/  IMAD.SHL.U32 R247, R247, 0x10, RZ ;  /* 0x00000010f7f77824 */ /* 0x000fe400078e00ff */
[----:B------:R-:W-:Y:S01]  /*4950*/  FFMA.FTZ R0, R19, UR14, -R0 ;  /* 0x0000000e13007c23 */ /* 0x000fe20008010800 */
[----:B-1----:R-:W-:Y:S02]  /*4960*/  LOP3.LUT R7, R248, 0x38, RZ, 0xc0, !PT ;  /* 0x00000038f8077812 */ /* 0x002fe400078ec0ff */
[----:B------:R1:W-:Y:S01]  /*4970*/  MUFU.EX2 R85, R2 ;  /* 0x0000000200557308 */ /* 0x0003e20000000800 */
[----:B------:R-:W-:Y:S02]  /*4980*/  LOP3.LUT R6, R249, 0xc00, RZ, 0xc0, !PT ;  /* 0x00000c00f9067812 */ /* 0x000fe400078ec0ff */
[----:B------:R-:W-:Y:S07]  /*4990*/  LOP3.LUT R247, R247, 0x1c0, RZ, 0xc0, !PT ;  /* 0x000001c0f7f77812 */ /* 0x000fee00078ec0ff */
[----:B------:R5:W-:Y:S01]  /*49a0*/  MUFU.EX2 R91, R0 ;  /* 0x00000000005b7308 */ /* 0x000be20000000800 */
[----:B------:R-:W-:Y:S02]  /*49b0*/  LOP3.LUT R7, R7, 0x20, R250, 0x78, !PT ;  /* 0x0000002007077812 */ /* 0x000fe400078e78fa */
[----:B------:R-:W-:Y:S07]  /*49c0*/  LOP3.LUT R6, R6, 0x6, R248, 0xf8, !PT ;  /* 0x0000000606067812 */ /* 0x000fee00078ef8f8 */
[----:B------:R-:W-:Y:S01]  /*49d0*/  MUFU.EX2 R94, R14 ;  /* 0x0000000e005e7308 */ /* 0x000fe20000000800 */
[----:B------:R-:W-:Y:S01]  /*49e0*/  LEA.HI.X R5, R75, R245, RZ, 0x2, P4 ;  /* 0x000000f54b057211 */ /* 0x000fe200020f14ff */
[----:B------:R-:W5:Y:S01]  /*49f0*/  S2R R248, SR_TID.X ;  /* 0x0000000000f87919 */ /* 0x000f620000002100 */
[----:B------:R-:W-:Y:S07]  /*4a00*/  LOP3.LUT R6, R6, R7, R247, 0xfe, !PT ;  /* 0x0000000706067212 */ /* 0x000fee00078efef7 */
[----:B------:R-:W-:Y:S01]  /*4a10*/  MUFU.EX2 R88, R12 ;  /* 0x0000000c00587308 */ /* 0x000fe20000000800 */
[----:B----4-:R-:W-:Y:S01]  /*4a20*/  F2FP.BF16.F32.PACK_AB R7, R95, R98 ;  /* 0x000000625f07723e */ /* 0x010fe200000010ff */
[----:B------:R-:W4:Y:S01]  /*4a30*/  S2R R247, SR_TID.X ;  /* 0x0000000000f77919 */ /* 0x000f220000002100 */
[C---:B------:R-:W-:Y:S07]  /*4a40*/  LEA R82, R6.reuse, UR4, 0x1 ;  /* 0x0000000406527c11 */ /* 0x040fee000f8e08ff */
[----:B------:R-:W4:Y:S01]  /*4a50*/  MUFU.EX2 R87, R13 ;  /* 0x0000000d00577308 */ /* 0x000f220000000800 */
[----:B------:R-:W-:Y:S01]  /*4a60*/  LEA R3, R6, UR5, 0x1 ;  /* 0x0000000506037c11 */ /* 0x000fe2000f8e08ff */
[----:B------:R-:W2:Y:S01]  /*4a70*/  LDG.E R80, desc[UR38][R4.64] ;  /* 0x0000002604507981 */ /* 0x000ea2000c1e1900 */
[----:B------:R-:W-:Y:S07]  /*4a80*/  F2FP.BF16.F32.PACK_AB R6, R99, R246 ;  /* 0x000000f66306723e */ /* 0x000fee00000010ff */
[----:B------:R-:W3:Y:S01]  /*4a90*/  MUFU.EX2 R86, R16 ;  /* 0x0000001000567308 */ /* 0x000ee20000000800 */
[----:B-1----:R-:W-:Y:S01]  /*4aa0*/  F2FP.BF16.F32.PACK_AB R2, R89, R90 ;  /* 0x0000005a5902723e */ /* 0x002fe200000010ff */
[----:B------:R-:W-:Y:S01]  /*4ab0*/  STS [R82+0x14000], R7 ;  /* 0x0140000752007388 */ /* 0x000fe20000000800 */
[----:B-----5:R-:W-:Y:S07]  /*4ac0*/  F2FP.BF16.F32.PACK_AB R0, R96, R97 ;  /* 0x000000616000723e */ /* 0x020fee00000010ff */
[----:B------:R-:W1:Y:S01]  /*4ad0*/  MUFU.EX2 R92, R18 ;  /* 0x00000012005c7308 */ /* 0x000e620000000800 */
[C---:B------:R-:W-:Y:S01]  /*4ae0*/  VIADD R81, R3.reuse, 0x20 ;  /* 0x0000002003517836 */ /* 0x040fe20000000000 */
[----:B------:R5:W-:Y:S01]  /*4af0*/  STS [R82+0x14400], R6 ;  /* 0x0144000652007388 */ /* 0x000be20000000800 */
[----:B------:R-:W-:Y:S01]  /*4b00*/  @P2 VIADD R81, R3, 0xffffffe0 ;  /* 0xffffffe003512836 */ /* 0x000fe20000000000 */
[----:B------:R-:W1:Y:S01]  /*4b10*/  S2R R250, SR_TID.X ;  /* 0x0000000000fa7919 */ /* 0x000e620000002100 */
[----:B------:R-:W-:Y:S01]  /*4b20*/  IMAD.SHL.U32 R249, R248, 0x8, RZ ;  /* 0x00000008f8f97824 */ /* 0x000fe200078e00ff */
[----:B----4-:R-:W-:Y:S04]  /*4b30*/  LOP3.LUT P0, RZ, R247, 0x2, RZ, 0xc0, !PT ;  /* 0x00000002f7ff7812 */ /* 0x010fe8000780c0ff */
[----:B------:R-:W-:Y:S02]  /*4b40*/  SEL R76, R76, 0xffffffe0, !P0 ;  /* 0xffffffe04c4c7807 */ /* 0x000fe40004000000 */
[----:B-----5:R-:W-:Y:S02]  /*4b50*/  F2FP.BF16.F32.PACK_AB R6, R87, R88 ;  /* 0x000000585706723e */ /* 0x020fe400000010ff */
[----:B-1----:R-:W-:Y:S01]  /*4b60*/  SHF.R.U32.HI R251, RZ, 0x1, R250 ;  /* 0x00000001fffb7819 */ /* 0x002fe200000116fa */
[----:B------:R-:W-:Y:S05]  /*4b70*/  IMAD.SHL.U32 R248, R250, 0x40, RZ ;  /* 0x00000040faf87824 */ /* 0x000fea00078e00ff */
[----:B------:R-:W-:Y:S04]  /*4b80*/  LOP3.LUT R248, R248, 0x1c0, RZ, 0xc0, !PT ;  /* 0x000001c0f8f87812 */ /* 0x000fe800078ec0ff */
[----:B------:R-:W-:Y:S01]  /*4b90*/  LOP3.LUT R248, R248, 0x38, R249, 0xf8, !PT ;  /* 0x00000038f8f87812 */ /* 0x000fe200078ef8f9 */
[C---:B------:R-:W-:Y:S02]  /*4ba0*/  IMAD.SHL.U32 R249, R250.reuse, 0x40, RZ ;  /* 0x00000040faf97824 */ /* 0x040fe400078e00ff */
[----:B------:R-:W-:Y:S01]  /*4bb0*/  IMAD.SHL.U32 R250, R250, 0x20, RZ ;  /* 0x00000020fafa7824 */ /* 0x000fe200078e00ff */
[----:B------:R-:W-:Y:S02]  /*4bc0*/  LOP3.LUT R248, R248, 0x8, R251, 0x78, !PT ;  /* 0x00000008f8f87812 */ /* 0x000fe400078e78fb */
[----:B------:R-:W-:Y:S01]  /*4bd0*/  LOP3.LUT R249, R249, 0x200, RZ, 0xc0, !PT ;  /* 0x00000200f9f97812 */ /* 0x000fe200078ec0ff */
[----:B------:R-:W-:Y:S01]  /*4be0*/  IMAD.IADD R83, R3, 0x1, R9 ;  /* 0x0000000103537824 */ /* 0x000fe200078e0209 */
[----:B------:R-:W-:Y:S01]  /*4bf0*/  F2FP.BF16.F32.PACK_AB R3, R93, R94 ;  /* 0x0000005e5d03723e */ /* 0x000fe200000010ff */
[----:B------:R-:W-:Y:S01]  /*4c00*/  IMAD.IADD R84, R9, 0x1, R81 ;  /* 0x0000000109547824 */ /* 0x000fe200078e0251 */
[----:B---3--:R-:W-:Y:S02]  /*4c10*/  LEA R252, R8, UR4, 0x1 ;  /* 0x0000000408fc7c11 */ /* 0x008fe4000f8e08ff */
[----:B------:R1:W-:Y:S05]  /*4c20*/  STS [R83], R2 ;  /* 0x0000000253007388 */ /* 0x0003ea0000000800 */
[----:B------:R3:W-:Y:S01]  /*4c30*/  STS [R83+0x400], R0 ;  /* 0x0004000053007388 */ /* 0x0007e20000000800 */
[----:B------:R-:W-:Y:S04]  /*4c40*/  IMAD.IADD R245, R76, 0x1, R252 ;  /* 0x000000014cf57824 */ /* 0x000fe800078e02fc */
[----:B------:R4:W-:Y:S05]  /*4c50*/  STS [R81+0x400], R3 ;  /* 0x0004000351007388 */ /* 0x0009ea0000000800 */
[----:B------:R-:W-:Y:S05]  /*4c60*/  STS [R81], R6 ;  /* 0x0000000651007388 */ /* 0x000fea0000000800 */
[----:B------:R-:W-:Y:S05]  /*4c70*/  STL [R1], R245 ;  /* 0x000000f501007387 */ /* 0x000fea0000100800 */
[----:B------:R-:W5:Y:S01]  /*4c80*/  LDL R247, [R1+0x1c] ;  /* 0x00001c0001f77983 */ /* 0x000f620000100800 */
[----:B-1----:R-:W-:Y:S02]  /*4c90*/  F2FP.BF16.F32.PACK_AB R2, R85, R86 ;  /* 0x000000565502723e */ /* 0x002fe400000010ff */
[----:B---3--:R-:W-:Y:S03]  /*4ca0*/  F2FP.BF16.F32.PACK_AB R0, R91, R92 ;  /* 0x0000005c5b00723e */ /* 0x008fe600000010ff */
[----:B------:R2:W-:Y:S05]  /*4cb0*/  STS [R84], R2 ;  /* 0x0000000254007388 */ /* 0x0005ea0000000800 */
[----:B------:R1:W-:Y:S05]  /*4cc0*/  STS [R84+0x400], R0 ;  /* 0x0004000054007388 */ /* 0x0003ea0000000800 */
[----:B------:R-:W3:Y:S05]  /*4cd0*/  LDSM.16.M88.4 R16, [R252+0x6000] ;  /* 0x00600000fc10783b */ /* 0x000eea0000000200 */
[----:B----4-:R3:W4:Y:S05]  /*4ce0*/  LDG.E R3, desc[UR38][R4.64+0x20] ;  /* 0x0000202604037981 */ /* 0x01072a000c1e1900 */
[----:B------:R-:W3:Y:S01]  /*4cf0*/  LDSM.16.M88.4 R68, [R245+0x6000] ;  /* 0x00600000f544783b */ /* 0x000ee20000000200 */
[----:B--2---:R-:W-:Y:S04]  /*4d00*/  IMAD.IADD R2, R252, 0x1, R244 ;  /* 0x00000001fc027824 */ /* 0x004fe800078e02f4 */
[----:B-1----:R-:W-:Y:S01]  /*4d10*/  IMAD.IADD R0, R76, 0x1, R2 ;  /* 0x000000014c007824 */ /* 0x002fe200078e0202 */
[----:B------:R-:W1:Y:S05]  /*4d20*/  LDSM.16.M88.4 R72, [R2+0x6000] ;  /* 0x006000000248783b */ /* 0x000e6a0000000200 */
[----:B------:R-:W2:Y:S01]  /*4d30*/  LDSM.16.M88.4 R76, [R0+0x6000] ;  /* 0x00600000004c783b */ /* 0x000ea20000000200 */
[C---:B---3--:R-:W-:Y:S08]  /*4d40*/  HMMA.16816.F32.BF16 R4, R16.reuse, R148, RZ ;  /* 0x000000941004723c */ /* 0x048ff000000418ff */
[C---:B------:R-:W-:Y:S08]  /*4d50*/  HMMA.16816.F32.BF16 R8, R16.reuse, R150, RZ ;  /* 0x000000961008723c */ /* 0x040ff000000418ff */
[C---:B------:R-:W-:Y:S08]  /*4d60*/  HMMA.16816.F32.BF16 R12, R16.reuse, R152, RZ ;  /* 0x00000098100c723c */ /* 0x040ff000000418ff */
[----:B------:R-:W-:Y:S08]  /*4d70*/  HMMA.16816.F32.BF16 R16, R16, R154, RZ ;  /* 0x0000009a1010723c */ /* 0x000ff000000418ff */
[C---:B------:R-:W-:Y:S08]  /*4d80*/  HMMA.16816.F32.BF16 R4, R68.reuse, R156, R4 ;  /* 0x0000009c4404723c */ /* 0x040ff00000041804 */
[C---:B------:R-:W-:Y:S08]  /*4d90*/  HMMA.16816.F32.BF16 R8, R68.reuse, R158, R8 ;  /* 0x0000009e4408723c */ /* 0x040ff00000041808 */
[C---:B------:R-:W-:Y:S08]  /*4da0*/  HMMA.16816.F32.BF16 R12, R68.reuse, R160, R12 ;  /* 0x000000a0440c723c */ /* 0x040ff0000004180c */
[----:B------:R-:W-:Y:S01]  /*4db0*/  HMMA.16816.F32.BF16 R16, R68, R162, R16 ;  /* 0x000000a24410723c */ /* 0x000fe20000041810 */
[----:B------:R-:W3:Y:S07]  /*4dc0*/  LDSM.16.M88.4 R68, [R252+0x8000] ;  /* 0x00800000fc44783b */ /* 0x000eee0000000200 */
[C---:B-1----:R-:W-:Y:S08]  /*4dd0*/  HMMA.16816.F32.BF16 R4, R72.reuse, R164, R4 ;  /* 0x000000a44804723c */ /* 0x042ff00000041804 */
[C---:B------:R-:W-:Y:S08]  /*4de0*/  HMMA.16816.F32.BF16 R8, R72.reuse, R166, R8 ;  /* 0x000000a64808723c */ /* 0x040ff00000041808 */
[C---:B------:R-:W-:Y:S08]  /*4df0*/  HMMA.16816.F32.BF16 R12, R72.reuse, R168, R12 ;  /* 0x000000a8480c723c */ /* 0x040ff0000004180c */
[----:B------:R-:W-:Y:S01]  /*4e00*/  HMMA.16816.F32.BF16 R16, R72, R170, R16 ;  /* 0x000000aa4810723c */ /* 0x000fe20000041810 */
[----:B------:R-:W1:Y:S07]  /*4e10*/  LDSM.16.M88.4 R72, [R245+0x8000] ;  /* 0x00800000f548783b */ /* 0x000e6e0000000200 */
[C---:B--2---:R-:W-:Y:S08]  /*4e20*/  HMMA.16816.F32.BF16 R4, R76.reuse, R172, R4 ;  /* 0x000000ac4c04723c */ /* 0x044ff00000041804 */
[C---:B------:R-:W-:Y:S08]  /*4e30*/  HMMA.16816.F32.BF16 R8, R76.reuse, R174, R8 ;  /* 0x000000ae4c08723c */ /* 0x040ff00000041808 */
[C---:B------:R-:W-:Y:S08]  /*4e40*/  HMMA.16816.F32.BF16 R12, R76.reuse, R176, R12 ;  /* 0x000000b04c0c723c */ /* 0x040ff0000004180c */
[----:B------:R-:W-:Y:S01]  /*4e50*/  HMMA.16816.F32.BF16 R16, R76, R178, R16 ;  /* 0x000000b24c10723c */ /* 0x000fe20000041810 */
[----:B------:R-:W2:Y:S07]  /*4e60*/  LDSM.16.M88.4 R76, [R2+0x8000] ;  /* 0x00800000024c783b */ /* 0x000eae0000000200 */
[C---:B---3--:R-:W-:Y:S08]  /*4e70*/  HMMA.16816.F32.BF16 R4, R68.reuse, R180, R4 ;  /* 0x000000b44404723c */ /* 0x048ff00000041804 */
        /* <DEDUP_REMOVED lines=13> */
[----:B------:R2:W5:Y:S07]  /*4f50*/  LDSM.16.M88.4 R76, [R245+0xa000] ;  /* 0x00a00000f54c783b */ /* 0x00056e0000000200 */
[C---:B---3--:R-:W-:Y:S08]  /*4f60*/  HMMA.16816.F32.BF16 R4, R68.reuse, R204, R4 ;  /* 0x000000cc4404723c */ /* 0x048ff00000041804 */
[C---:B------:R-:W-:Y:S08]  /*4f70*/  HMMA.16816.F32.BF16 R8, R68.reuse, R206, R8 ;  /* 0x000000ce4408723c */ /* 0x040ff00000041808 */
[C---:B------:R-:W-:Y:S01]  /*4f80*/  HMMA.16816.F32.BF16 R12, R68.reuse, R208, R12 ;  /* 0x000000d0440c723c */ /* 0x040fe2000004180c */
[----:B--2---:R-:W2:Y:S07]  /*4f90*/  LDL R245, [R1+0x24] ;  /* 0x0000240001f57983 */ /* 0x004eae0000100800 */
[----:B------:R-:W-:Y:S01]  /*4fa0*/  HMMA.16816.F32.BF16 R16, R68, R210, R16 ;  /* 0x000000d24410723c */ /* 0x000fe20000041810 */
[----:B------:R-:W3:Y:S07]  /*4fb0*/  LDSM.16.M88.4 R68, [R2+0xa000] ;  /* 0x00a000000244783b */ /* 0x000eee0000000200 */
[C---:B-1----:R-:W-:Y:S08]  /*4fc0*/  HMMA.16816.F32.BF16 R4, R72.reuse, R212, R4 ;  /* 0x000000d44804723c */ /* 0x042ff00000041804 */
[C---:B------:R-:W-:Y:S08]  /*4fd0*/  HMMA.16816.F32.BF16 R8, R72.reuse, R214, R8 ;  /* 0x000000d64808723c */ /* 0x040ff00000041808 */
[C---:B------:R-:W-:Y:S08]  /*4fe0*/  HMMA.16816.F32.BF16 R12, R72.reuse, R216, R12 ;  /* 0x000000d8480c723c */ /* 0x040ff0000004180c */
[----:B------:R-:W-:Y:S01]  /*4ff0*/  HMMA.16816.F32.BF16 R16, R72, R218, R16 ;  /* 0x000000da4810723c */ /* 0x000fe20000041810 */
[----:B------:R-:W1:Y:S07]  /*5000*/  LDSM.16.M88.4 R72, [R0+0xa000] ;  /* 0x00a000000048783b */ /* 0x000e6e0000000200 */
[C---:B-----5:R-:W-:Y:S08]  /*5010*/  HMMA.16816.F32.BF16 R4, R76.reuse, R220, R4 ;  /* 0x000000dc4c04723c */ /* 0x060ff00000041804 */
[C---:B------:R-:W-:Y:S08]  /*5020*/  HMMA.16816.F32.BF16 R8, R76.reuse, R222, R8 ;  /* 0x000000de4c08723c */ /* 0x040ff00000041808 */
[C---:B------:R-:W-:Y:S08]  /*5030*/  HMMA.16816.F32.BF16 R12, R76.reuse, R224, R12 ;  /* 0x000000e04c0c723c */ /* 0x040ff0000004180c */
[----:B------:R-:W-:Y:S08]  /*5040*/  HMMA.16816.F32.BF16 R16, R76, R226, R16 ;  /* 0x000000e24c10723c */ /* 0x000ff00000041810 */
[C---:B---3--:R-:W-:Y:S08]  /*5050*/  HMMA.16816.F32.BF16 R4, R68.reuse, R228, R4 ;  /* 0x000000e44404723c */ /* 0x048ff00000041804 */
[C---:B------:R-:W-:Y:S08]  /*5060*/  HMMA.16816.F32.BF16 R8, R68.reuse, R230, R8 ;  /* 0x000000e64408723c */ /* 0x040ff00000041808 */
[C---:B------:R-:W-:Y:S08]  /*5070*/  HMMA.16816.F32.BF16 R12, R68.reuse, R232, R12 ;  /* 0x000000e8440c723c */ /* 0x040ff0000004180c */
[----:B------:R-:W-:Y:S08]  /*5080*/  HMMA.16816.F32.BF16 R16, R68, R234, R16 ;  /* 0x000000ea4410723c */ /* 0x000ff00000041810 */
[C---:B-1----:R-:W-:Y:S08]  /*5090*/  HMMA.16816.F32.BF16 R4, R72.reuse, R236, R4 ;  /* 0x000000ec4804723c */ /* 0x042ff00000041804 */
[C---:B------:R-:W-:Y:S08]  /*50a0*/  HMMA.16816.F32.BF16 R8, R72.reuse, R238, R8 ;  /* 0x000000ee4808723c */ /* 0x040ff00000041808 */
[C---:B------:R-:W-:Y:S03]  /*50b0*/  HMMA.16816.F32.BF16 R12, R72.reuse, R240, R12 ;  /* 0x000000f0480c723c */ /* 0x040fe6000004180c */
[C---:B------:R-:W-:Y:S01]  /*50c0*/  FADD.FTZ R2, -R80.reuse, R4 ;  /* 0x0000000450027221 */ /* 0x040fe20000010100 */
[----:B------:R-:W-:Y:S01]  /*50d0*/  FADD.FTZ R0, -R80, R5 ;  /* 0x0000000550007221 */ /* 0x000fe20000010100 */
[----:B----4-:R-:W-:Y:S02]  /*50e0*/  FADD.FTZ R7, -R3, R7 ;  /* 0x0000000703077221 */ /* 0x010fe40000010100 */
[----:B------:R-:W-:Y:S01]  /*50f0*/  FMUL.FTZ R2, R98, R2 ;  /* 0x0000000262027220 */ /* 0x000fe20000410000 */
[----:B------:R-:W-:Y:S03]  /*5100*/  HMMA.16816.F32.BF16 R16, R72, R242, R16 ;  /* 0x000000f24810723c */ /* 0x000fe60000041810 */
[----:B------:R-:W-:Y:S01]  /*5110*/  FMUL.FTZ R0, R95, R0 ;  /* 0x000000005f007220 */ /* 0x000fe20000410000 */
[C---:B------:R-:W-:Y:S01]  /*5120*/  FADD.FTZ R11, -R3.reuse, R11 ;  /* 0x0000000b030b7221 */ /* 0x040fe20000010100 */
[C---:B------:R-:W-:Y:S01]  /*5130*/  FADD.FTZ R5, -R80.reuse, R8 ;  /* 0x0000000850057221 */ /* 0x040fe20000010100 */
[----:B------:R-:W-:Y:S02]  /*5140*/  FADD.FTZ R8, -R80, R9 ;  /* 0x0000000950087221 */ /* 0x000fe40000010100 */
[----:B------:R-:W-:Y:S01]  /*5150*/  F2FP.BF16.F32.PACK_AB R0, R0, R2 ;  /* 0x000000020000723e */ /* 0x000fe200000010ff */
[C---:B------:R-:W-:Y:S01]  /*5160*/  FADD.FTZ R2, -R3.reuse, R6 ;  /* 0x0000000603027221 */ /* 0x040fe20000010100 */
[----:B------:R-:W-:Y:S01]  /*5170*/  FADD.FTZ R6, -R3, R10 ;  /* 0x0000000a03067221 */ /* 0x000fe20000010100 */
[C---:B------:R-:W-:Y:S01]  /*5180*/  FADD.FTZ R9, -R80.reuse, R12 ;  /* 0x0000000c50097221 */ /* 0x040fe20000010100 */
[----:B------:R-:W-:Y:S01]  /*5190*/  FADD.FTZ R4, -R80, R13 ;  /* 0x0000000d50047221 */ /* 0x000fe20000010100 */
[----:B------:R1:W-:Y:S01]  /*51a0*/  STS [R82+0x12000], R0 ;  /* 0x0120000052007388 */ /* 0x0003e20000000800 */
[----:B------:R-:W-:Y:S01]  /*51b0*/  FMUL.FTZ R2, R246, R2 ;  /* 0x00000002f6027220 */ /* 0x000fe20000410000 */
[----:B------:R-:W-:Y:S01]  /*51c0*/  FMUL.FTZ R6, R97, R6 ;  /* 0x0000000661067220 */ /* 0x000fe20000410000 */
[----:B------:R-:W-:Y:S01]  /*51d0*/  FMUL.FTZ R9, R88, R9 ;  /* 0x0000000958097220 */ /* 0x000fe20000410000 */
[----:B------:R-:W-:Y:S01]  /*51e0*/  FMUL.FTZ R4, R87, R4 ;  /* 0x0000000457047220 */ /* 0x000fe20000410000 */
[----:B------:R-:W-:Y:S01]  /*51f0*/  FMUL.FTZ R5, R90, R5 ;  /* 0x000000055a057220 */ /* 0x000fe20000410000 */
[----:B------:R-:W-:Y:S01]  /*5200*/  FMUL.FTZ R8, R89, R8 ;  /* 0x0000000859087220 */ /* 0x000fe20000410000 */
[C---:B------:R-:W-:Y:S01]  /*5210*/  FADD.FTZ R18, -R3.reuse, R18 ;  /* 0x0000001203127221 */ /* 0x040fe20000010100 */
[----:B------:R-:W-:Y:S01]  /*5220*/  FADD.FTZ R12, -R80, R16 ;  /* 0x00000010500c7221 */ /* 0x000fe20000010100 */
[----:B------:R-:W-:Y:S01]  /*5230*/  F2FP.BF16.F32.PACK_AB R4, R4, R9 ;  /* 0x000000090404723e */ /* 0x000fe200000010ff */
[----:B------:R-:W-:Y:S01]  /*5240*/  FADD.FTZ R9, -R3, R14 ;  /* 0x0000000e03097221 */ /* 0x000fe20000010100 */
[----:B------:R-:W-:Y:S01]  /*5250*/  FADD.FTZ R17, -R80, R17 ;  /* 0x0000001150117221 */ /* 0x000fe20000010100 */
[----:B------:R-:W-:Y:S01]  /*5260*/  F2FP.BF16.F32.PACK_AB R8, R8, R5 ;  /* 0x000000050808723e */ /* 0x000fe200000010ff */
[----:B------:R-:W-:Y:S01]  /*5270*/  FMUL.FTZ R12, R86, R12 ;  /* 0x0000000c560c7220 */ /* 0x000fe20000410000 */
[----:B------:R-:W-:Y:S01]  /*5280*/  FMUL.FTZ R9, R94, R9 ;  /* 0x000000095e097220 */ /* 0x000fe20000410000 */
[----:B------:R-:W-:Y:S05]  /*5290*/  FMUL.FTZ R5, R85, R17 ;  /* 0x0000001155057220 */ /* 0x000fea0000410000 */
[----:B------:R-:W-:Y:S01]  /*52a0*/  F2FP.BF16.F32.PACK_AB R5, R5, R12 ;  /* 0x0000000c0505723e */ /* 0x000fe200000010ff */
[----:B-1----:R-:W-:Y:S01]  /*52b0*/  FMUL.FTZ R0, R99, R7 ;  /* 0x0000000763007220 */ /* 0x002fe20000410000 */
[C---:B------:R-:W-:Y:S01]  /*52c0*/  FADD.FTZ R7, -R3.reuse, R15 ;  /* 0x0000000f03077221 */ /* 0x040fe20000010100 */
[----:B------:R-:W-:Y:S03]  /*52d0*/  FADD.FTZ R3, -R3, R19 ;  /* 0x0000001303037221 */ /* 0x000fe60000010100 */
[----:B------:R-:W-:Y:S01]  /*52e0*/  F2FP.BF16.F32.PACK_AB R0, R0, R2 ;  /* 0x000000020000723e */ /* 0x000fe200000010ff */
[----:B------:R-:W-:Y:S01]  /*52f0*/  FMUL.FTZ R2, R96, R11 ;  /* 0x0000000b60027220 */ /* 0x000fe20000410000 */
[----:B------:R-:W-:Y:S01]  /*5300*/  FMUL.FTZ R7, R93, R7 ;  /* 0x000000075d077220 */ /* 0x000fe20000410000 */
[----:B------:R-:W-:Y:S02]  /*5310*/  FMUL.FTZ R3, R91, R3 ;  /* 0x000000035b037220 */ /* 0x000fe40000410000 */
[----:B------:R1:W-:Y:S01]  /*5320*/  STS [R82+0x12400], R0 ;  /* 0x0124000052007388 */ /* 0x0003e20000000800 */
[----:B------:R-:W-:Y:S01]  /*5330*/  F2FP.BF16.F32.PACK_AB R2, R2, R6 ;  /* 0x000000060202723e */ /* 0x000fe200000010ff */
[----:B------:R-:W-:Y:S01]  /*5340*/  FMUL.FTZ R6, R92, R18 ;  /* 0x000000125c067220 */ /* 0x000fe20000410000 */
[----:B------:R-:W-:Y:S02]  /*5350*/  LEA R92, R247, UR5, 0x1 ;  /* 0x00000005f75c7c11 */ /* 0x000fe4000f8e08ff */
[----:B------:R-:W-:Y:S05]  /*5360*/  STS [R83+-0x2000], R8 ;  /* 0xffe0000853007388 */ /* 0x000fea0000000800 */
[----:B------:R3:W-:Y:S01]  /*5370*/  STS [R83+-0x1c00], R2 ;  /* 0xffe4000253007388 */ /* 0x0007e20000000800 */
[----:B------:R-:W-:Y:S04]  /*5380*/  IMAD.IADD R92, R244, 0x1, R92 ;  /* 0x00000001f45c7824 */ /* 0x000fe800078e025c */
[----:B------:R-:W-:Y:S01]  /*5390*/  STS [R81+-0x2000], R4 ;  /* 0xffe0000451007388 */ /* 0x000fe20000000800 */
[----:B-1----:R-:W-:Y:S05]  /*53a0*/  F2FP.BF16.F32.PACK_AB R0, R7, R9 ;  /* 0x000000090700723e */ /* 0x002fea00000010ff */
[----:B------:R-:W-:Y:S01]  /*53b0*/  STS [R81+-0x1c00], R0 ;  /* 0xffe4000051007388 */ /* 0x000fe20000000800 */
[----:B---3--:R-:W-:Y:S04]  /*53c0*/  F2FP.BF16.F32.PACK_AB R2, R3, R6 ;  /* 0x000000060302723e */ /* 0x008fe800000010ff */
[----:B------:R-:W-:Y:S01]  /*53d0*/  STS [R84+-0x2000], R5 ;  /* 0xffe0000554007388 */ /* 0x000fe20000000800 */
[----:B------:R-:W-:Y:S04]  /*53e0*/  LEA R3, R247, UR4, 0x1 ;  /* 0x00000004f7037c11 */ /* 0x000fe8000f8e08ff */
[----:B------:R1:W-:Y:S01]  /*53f0*/  STS [R84+-0x1c00], R2 ;  /* 0xffe4000254007388 */ /* 0x0003e20000000800 */
[----:B------:R-:W-:Y:S01]  /*5400*/  BAR.SYNC.DEFER_BLOCKING 0x0 ;  /* 0x0000000000007b1d */ /* 0x000fe20000010000 */
[----:B-1----:R-:W-:Y:S05]  /*5410*/  LOP3.LUT R2, R249, 0x400, R250, 0xf8, !PT ;  /* 0x00000400f9027812 */ /* 0x002fea00078ef8fa */
[----:B------:R-:W-:Y:S01]  /*5420*/  LDSM.16.MT88.4 R4, [R3+0x14000] ;  /* 0x014000000304783b */ /* 0x000fe20000004200 */
[----:B------:R-:W-:Y:S04]  /*5430*/  LOP3.LUT R2, R2, R248, RZ, 0xfc, !PT ;  /* 0x000000f802027212 */ /* 0x000fe800078efcff */
[----:B------:R-:W-:Y:S01]  /*5440*/  LDSM.16.MT88.4 R12, [R92] ;  /* 0x000000005c0c783b */ /* 0x000fe20000004200 */
[----:B------:R-:W-:Y:S04]  /*5450*/  LEA R2, R2, UR4, 0x1 ;  /* 0x0000000402027c11 */ /* 0x000fe8000f8e08ff */
[----:B------:R-:W-:Y:S05]  /*5460*/  LDSM.16.MT88.4 R72, [R3+0x14800] ;  /* 0x014800000348783b */ /* 0x000fea0000004200 */
[----:B------:R-:W-:Y:S01]  /*5470*/  LDSM.16.MT88.4 R80, [R92+0x800] ;  /* 0x000800005c50783b */ /* 0x000fe20000004200 */
[----:B--2---:R-:W-:Y:S05]  /*5480*/  LEA R0, R245, UR4, 0x1 ;  /* 0x00000004f5007c11 */ /* 0x004fea000f8e08ff */
[----:B------:R-:W1:Y:S05]  /*5490*/  LDSM.16.MT88.4 R8, [R0+0x6000] ;  /* 0x006000000008783b */ /* 0x000e6a0000004200 */
[----:B------:R-:W2:Y:S05]  /*54a0*/  LDSM.16.MT88.4 R16, [R0+0x8000] ;  /* 0x008000000010783b */ /* 0x000eaa0000004200 */
[----:B------:R-:W3:Y:S05]  /*54b0*/  LDSM.16.MT88.4 R68, [R0+0xa000] ;  /* 0x00a000000044783b */ /* 0x000eea0000004200 */
[----:B------:R-:W4:Y:S05]  /*54c0*/  LDSM.16.MT88.4 R76, [R0+0x6800] ;  /* 0x00680000004c783b */ /* 0x000f2a0000004200 */
[----:B------:R-:W5:Y:S05]  /*54d0*/  LDSM.16.MT88.4 R84, [R0+0x8800] ;  /* 0x008800000054783b */ /* 0x000f6a0000004200 */
[----:B------:R-:W-:Y:S05]  /*54e0*/  LDSM.16.MT88.4 R88, [R0+0x7800] ;  /* 0x007800000058783b */ /* 0x000fea0000004200 */
[----:B------:R-:W-:Y:S05]  /*54f0*/  LDSM.16.MT88.4 R96, [R0+0x9800] ;  /* 0x009800000060783b */ /* 0x000fea0000004200 */
[----:B------:R-:W-:Y:S01]  /*5500*/  LDSM.16.MT88.4 R244, [R0+0xb800] ;  /* 0x00b8000000f4783b */ /* 0x000fe20000004200 */
[-C--:B-1----:R-:W-:Y:S08]  /*5510*/  HMMA.16816.F32.BF16 R20, R4, R8.reuse, R20 ;  /* 0x000000080414723c */ /* 0x082ff00000041814 */
[C---:B------:R-:W-:Y:S08]  /*5520*/  HMMA.16816.F32.BF16 R24, R12.reuse, R8, R24 ;  /* 0x000000080c18723c */ /* 0x040ff00000041818 */
[-C--:B------:R-:W-:Y:S08]  /*5530*/  HMMA.16816.F32.BF16 R28, R12, R10.reuse, R28 ;  /* 0x0000000a0c1c723c */ /* 0x080ff0000004181c */
[C---:B------:R-:W-:Y:S01]  /*5540*/  HMMA.16816.F32.BF16 R32, R4.reuse, R10, R32 ;  /* 0x0000000a0420723c */ /* 0x040fe20000041820 */
[----:B------:R-:W1:Y:S07]  /*5550*/  LDSM.16.MT88.4 R8, [R0+0xa800] ;  /* 0x00a800000008783b */ /* 0x000e6e0000004200 */
[-C--:B--2---:R-:W-:Y:S08]  /*5560*/  HMMA.16816.F32.BF16 R36, R4, R16.reuse, R36 ;  /* 0x000000100424723c */ /* 0x084ff00000041824 */
[C---:B------:R-:W-:Y:S08]  /*5570*/  HMMA.16816.F32.BF16 R40, R12.reuse, R16, R40 ;  /* 0x000000100c28723c */ /* 0x040ff00000041828 */
[-C--:B------:R-:W-:Y:S08]  /*5580*/  HMMA.16816.F32.BF16 R44, R12, R18.reuse, R44 ;  /* 0x000000120c2c723c */ /* 0x080ff0000004182c */
[C---:B------:R-:W-:Y:S01]  /*5590*/  HMMA.16816.F32.BF16 R48, R4.reuse, R18, R48 ;  /* 0x000000120430723c */ /* 0x040fe20000041830 */
[----:B------:R-:W-:Y:S05]  /*55a0*/  LDSM.16.MT88.4 R16, [R92+0x1000] ;  /* 0x001000005c10783b */ /* 0x000fea0000004200 */
[----:B------:R-:W-:Y:S02]  /*55b0*/  LDSM.16.MT88.4 R92, [R92+0x1800] ;  /* 0x001800005c5c783b */ /* 0x000fe40000004200 */
[-C--:B---3--:R-:W-:Y:S08]  /*55c0*/  HMMA.16816.F32.BF16 R52, R4, R68.reuse, R52 ;  /* 0x000000440434723c */ /* 0x088ff00000041834 */
[C---:B------:R-:W-:Y:S08]  /*55d0*/  HMMA.16816.F32.BF16 R56, R12.reuse, R68, R56 ;  /* 0x000000440c38723c */ /* 0x040ff00000041838 */
[-C--:B------:R-:W-:Y:S01]  /*55e0*/  HMMA.16816.F32.BF16 R60, R12, R70.reuse, R60 ;  /* 0x000000460c3c723c */ /* 0x080fe2000004183c */
[----:B------:R-:W-:Y:S07]  /*55f0*/  LDSM.16.MT88.4 R12, [R0+0x7000] ;  /* 0x00700000000c783b */ /* 0x000fee0000004200 */
[----:B------:R-:W-:Y:S01]  /*5600*/  HMMA.16816.F32.BF16 R64, R4, R70, R64 ;  /* 0x000000460440723c */ /* 0x000fe20000041840 */
[----:B------:R-:W2:Y:S05]  /*5610*/  LDSM.16.MT88.4 R4, [R3+0x15000] ;  /* 0x015000000304783b */ /* 0x000eaa0000004200 */
[----:B------:R-:W3:Y:S02]  /*5620*/  LDSM.16.MT88.4 R68, [R0+0x9000] ;  /* 0x009000000044783b */ /* 0x000ee40000004200 */
[-C--:B----4-:R-:W-:Y:S08]  /*5630*/  HMMA.16816.F32.BF16 R20, R72, R76.reuse, R20 ;  /* 0x0000004c4814723c */ /* 0x090ff00000041814 */
[C---:B------:R-:W-:Y:S08]  /*5640*/  HMMA.16816.F32.BF16 R24, R80.reuse, R76, R24 ;  /* 0x0000004c5018723c */ /* 0x040ff00000041818 */
[-C--:B------:R-:W-:Y:S08]  /*5650*/  HMMA.16816.F32.BF16 R28, R80, R78.reuse, R28 ;  /* 0x0000004e501c723c */ /* 0x080ff0000004181c */
[C---:B------:R-:W-:Y:S01]  /*5660*/  HMMA.16816.F32.BF16 R32, R72.reuse, R78, R32 ;  /* 0x0000004e4820723c */ /* 0x040fe20000041820 */
[----:B------:R-:W4:Y:S07]  /*5670*/  LDSM.16.MT88.4 R76, [R0+0xb000] ;  /* 0x00b00000004c783b */ /* 0x000f2e0000004200 */
[-C--:B-----5:R-:W-:Y:S08]  /*5680*/  HMMA.16816.F32.BF16 R36, R72, R84.reuse, R36 ;  /* 0x000000544824723c */ /* 0x0a0ff00000041824 */
[C---:B------:R-:W-:Y:S08]  /*5690*/  HMMA.16816.F32.BF16 R40, R80.reuse, R84, R40 ;  /* 0x000000545028723c */ /* 0x040ff00000041828 */
[-C--:B------:R-:W-:Y:S08]  /*56a0*/  HMMA.16816.F32.BF16 R44, R80, R86.reuse, R44 ;  /* 0x00000056502c723c */ /* 0x080ff0000004182c */
[C---:B------:R-:W-:Y:S01]  /*56b0*/  HMMA.16816.F32.BF16 R48, R72.reuse, R86, R48 ;  /* 0x000000564830723c */ /* 0x040fe20000041830 */
[----:B------:R-:W5:Y:S01]  /*56c0*/  LDSM.16.MT88.4 R84, [R3+0x15800] ;  /* 0x015800000354783b */ /* 0x000f620000004200 */
[----:B------:R-:W-:Y:S06]  /*56d0*/  BAR.SYNC.DEFER_BLOCKING 0x0 ;  /* 0x0000000000007b1d */ /* 0x000fec0000010000 */
[-C--:B-1----:R-:W-:Y:S08]  /*56e0*/  HMMA.16816.F32.BF16 R52, R72, R8.reuse, R52 ;  /* 0x000000084834723c */ /* 0x082ff00000041834 */
[C---:B------:R-:W-:Y:S08]  /*56f0*/  HMMA.16816.F32.BF16 R56, R80.reuse, R8, R56 ;  /* 0x000000085038723c */ /* 0x040ff00000041838 */
[-C--:B------:R-:W-:Y:S08]  /*5700*/  HMMA.16816.F32.BF16 R60, R80, R10.reuse, R60 ;  /* 0x0000000a503c723c */ /* 0x080ff0000004183c */
[----:B------:R-:W-:Y:S08]  /*5710*/  HMMA.16816.F32.BF16 R64, R72, R10, R64 ;  /* 0x0000000a4840723c */ /* 0x000ff00000041840 */
[-C--:B--2---:R-:W-:Y:S08]  /*5720*/  HMMA.16816.F32.BF16 R20, R4, R12.reuse, R20 ;  /* 0x0000000c0414723c */ /* 0x084ff00000041814 */
[C---:B------:R-:W-:Y:S08]  /*5730*/  HMMA.16816.F32.BF16 R24, R16.reuse, R12, R24 ;  /* 0x0000000c1018723c */ /* 0x040ff00000041818 */
[-C--:B------:R-:W-:Y:S08]  /*5740*/  HMMA.16816.F32.BF16 R28, R16, R14.reuse, R28 ;  /* 0x0000000e101c723c */ /* 0x080ff0000004181c */
[C---:B------:R-:W-:Y:S08]  /*5750*/  HMMA.16816.F32.BF16 R32, R4.reuse, R14, R32 ;  /* 0x0000000e0420723c */ /* 0x040ff00000041820 */
[-C--:B---3--:R-:W-:Y:S08]  /*5760*/  HMMA.16816.F32.BF16 R36, R4, R68.reuse, R36 ;  /* 0x000000440424723c */ /* 0x088ff00000041824 */
[C---:B------:R-:W-:Y:S08]  /*5770*/  HMMA.16816.F32.BF16 R40, R16.reuse, R68, R40 ;  /* 0x000000441028723c */ /* 0x040ff00000041828 */
[-C--:B------:R-:W-:Y:S08]  /*5780*/  HMMA.16816.F32.BF16 R44, R16, R70.reuse, R44 ;  /* 0x00000046102c723c */ /* 0x080ff0000004182c */
[C---:B------:R-:W-:Y:S08]  /*5790*/  HMMA.16816.F32.BF16 R48, R4.reuse, R70, R48 ;  /* 0x000000460430723c */ /* 0x040ff00000041830 */
[-C--:B----4-:R-:W-:Y:S08]  /*57a0*/  HMMA.16816.F32.BF16 R52, R4, R76.reuse, R52 ;  /* 0x0000004c0434723c */ /* 0x090ff00000041834 */
[C---:B------:R-:W-:Y:S08]  /*57b0*/  HMMA.16816.F32.BF16 R56, R16.reuse, R76, R56 ;  /* 0x0000004c1038723c */ /* 0x040ff00000041838 */
[-C--:B------:R-:W-:Y:S08]  /*57c0*/  HMMA.16816.F32.BF16 R60, R16, R78.reuse, R60 ;  /* 0x0000004e103c723c */ /* 0x080ff0000004183c */
[----:B------:R-:W-:Y:S08]  /*57d0*/  HMMA.16816.F32.BF16 R64, R4, R78, R64 ;  /* 0x0000004e0440723c */ /* 0x000ff00000041840 */
[-C--:B-----5:R-:W-:Y:S08]  /*57e0*/  HMMA.16816.F32.BF16 R20, R84, R88.reuse, R20 ;  /* 0x000000585414723c */ /* 0x0a0ff00000041814 */
[C---:B------:R-:W-:Y:S08]  /*57f0*/  HMMA.16816.F32.BF16 R24, R92.reuse, R88, R24 ;  /* 0x000000585c18723c */ /* 0x040ff00000041818 */
[-C--:B------:R-:W-:Y:S08]  /*5800*/  HMMA.16816.F32.BF16 R28, R92, R90.reuse, R28 ;  /* 0x0000005a5c1c723c */ /* 0x080ff0000004181c */
[C---:B------:R-:W-:Y:S08]  /*5810*/  HMMA.16816.F32.BF16 R32, R84.reuse, R90, R32 ;  /* 0x0000005a5420723c */ /* 0x040ff00000041820 */
[-C--:B------:R-:W-:Y:S08]  /*5820*/  HMMA.16816.F32.BF16 R36, R84, R96.reuse, R36 ;  /* 0x000000605424723c */ /* 0x080ff00000041824 */
[C---:B------:R-:W-:Y:S08]  /*5830*/  HMMA.16816.F32.BF16 R40, R92.reuse, R96, R40 ;  /* 0x000000605c28723c */ /* 0x040ff00000041828 */
[-C--:B------:R-:W-:Y:S01]  /*5840*/  HMMA.16816.F32.BF16 R44, R92, R98.reuse, R44 ;  /* 0x000000625c2c723c */ /* 0x080fe2000004182c */
[----:B------:R-:W1:Y:S07]  /*5850*/  S2R R88, SR_TID.X ;  /* 0x0000000000587919 */ /* 0x000e6e0000002100 */
[C---:B------:R-:W-:Y:S08]  /*5860*/  HMMA.16816.F32.BF16 R48, R84.reuse, R98, R48 ;  /* 0x000000625430723c */ /* 0x040ff00000041830 */
[-C--:B------:R-:W-:Y:S08]  /*5870*/  HMMA.16816.F32.BF16 R52, R84, R244.reuse, R52 ;  /* 0x000000f45434723c */ /* 0x080ff00000041834 */
[C---:B------:R-:W-:Y:S08]  /*5880*/  HMMA.16816.F32.BF16 R56, R92.reuse, R244, R56 ;  /* 0x000000f45c38723c */ /* 0x040ff00000041838 */
[-C--:B------:R-:W-:Y:S08]  /*5890*/  HMMA.16816.F32.BF16 R60, R92, R246.reuse, R60 ;  /* 0x000000f65c3c723c */ /* 0x080ff0000004183c */
[----:B------:R-:W-:Y:S01]  /*58a0*/  HMMA.16816.F32.BF16 R64, R84, R246, R64 ;  /* 0x000000f65440723c */ /* 0x000fe20000041840 */
[----:B------:R-:W-:Y:S08]  /*58b0*/  @!UPT UIADD3 URZ, UPT, UPT, URZ, URZ, URZ ;  /* 0x000000fffffff290 */ /* 0x000ff0000fffe0ff */
[----:B-1----:R-:W-:Y:S11]  /*58c0*/  BRA.U !UP0, `(.L_x_52) ;  /* 0x00000005082c7547 */ /* 0x002ff6000b800000 */
[----:B------:R-:W1:Y:S01]  /*58d0*/  S2R R248, SR_TID.X ;  /* 0x0000000000f87919 */ /* 0x000e620000002100 */
[----:B------:R-:W-:Y:S01]  /*58e0*/  IADD3 R5, P0, PT, RZ, -UR35, RZ ;  /* 0x80000023ff057c10 */ /* 0x000fe2000ff1e0ff */
[----:B------:R-:W-:Y:S01]  /*58f0*/  IMAD.U32 R10, RZ, RZ, UR18 ;  /* 0x00000012ff0a7e24 */ /* 0x000fe2000f8e00ff */
[----:B------:R-:W2:Y:S01]  /*5900*/  LDL.LU R249, [R1+0x3c] ;  /* 0x00003c0001f97983 */ /* 0x000ea20000300800 */
[----:B------:R-:W-:Y:S02]  /*5910*/  IMAD.U32 R8, RZ, RZ, UR18 ;  /* 0x00000012ff087e24 */ /* 0x000fe4000f8e00ff */
[----:B------:R-:W-:Y:S01]  /*5920*/  IMAD.X R4, RZ, RZ, ~UR15, P0 ;  /* 0x8000000fff047e24 */ /* 0x000fe200080e06ff */
[----:B------:R-:W3:Y:S01]  /*5930*/  S2R R250, SR_TID.X ;  /* 0x0000000000fa7919 */ /* 0x000ee20000002100 */
[----:B------:R-:W-:Y:S02]  /*5940*/  IMAD.U32 R12, RZ, RZ, UR18 ;  /* 0x00000012ff0c7e24 */ /* 0x000fe4000f8e00ff */
[----:B------:R-:W-:Y:S01]  /*5950*/  IMAD.U32 R9, RZ, RZ, UR22 ;  /* 0x00000016ff097e24 */ /* 0x000fe2000f8e00ff */
[----:B------:R-:W-:Y:S01]  /*5960*/  SHF.R.S64 R5, R5, 0x1f, R4 ;  /* 0x0000001f05057819 */ /* 0x000fe20000001004 */
[----:B-1----:R-:W-:Y:S05]  /*5970*/  IMAD.SHL.U32 R248, R248, 0x8, RZ ;  /* 0x00000008f8f87824 */ /* 0x002fea00078e00ff */
[----:B------:R-:W-:Y:S02]  /*5980*/  LOP3.LUT R251, R248, 0x38, RZ, 0xc0, !PT ;  /* 0x00000038f8fb7812 */ /* 0x000fe400078ec0ff */
[----:B------:R-:W4:Y:S01]  /*5990*/  LDL.LU R248, [R1+0x40] ;  /* 0x0000400001f87983 */ /* 0x000f220000300800 */
[----:B---3--:R-:W-:Y:S01]  /*59a0*/  IMAD.SHL.U32 R250, R250, 0x8, RZ ;  /* 0x00000008fafa7824 */ /* 0x008fe200078e00ff */
[C---:B------:R-:W-:Y:S02]  /*59b0*/  ISETP.GE.AND P6, PT, R251.reuse, UR8, PT ;  /* 0x00000008fb007c0c */ /* 0x040fe4000bfc6270 */
[C---:B------:R-:W-:Y:S02]  /*59c0*/  LOP3.LUT R6, R251.reuse, 0x40, RZ, 0xfc, !PT ;  /* 0x00000040fb067812 */ /* 0x040fe400078efcff */
[----:B------:R-:W-:Y:S02]  /*59d0*/  LOP3.LUT R7, R250, 0x1f8, RZ, 0xc0, !PT ;  /* 0x000001f8fa077812 */ /* 0x000fe400078ec0ff */
[----:B------:R-:W-:Y:S02]  /*59e0*/  ISETP.GE.AND P5, PT, R6, UR8, PT ;  /* 0x0000000806007c0c */ /* 0x000fe4000bfa6270 */
[----:B------:R-:W-:Y:S04]  /*59f0*/  LOP3.LUT R6, R251, 0x80, RZ, 0xfc, !PT ;  /* 0x00000080fb067812 */ /* 0x000fe800078efcff */
[----:B------:R-:W-:Y:S01]  /*5a00*/  ISETP.GE.AND P4, PT, R6, UR8, PT ;  /* 0x0000000806007c0c */ /* 0x000fe2000bf86270 */
[----:B------:R-:W-:Y:S01]  /*5a10*/  IMAD.U32 R6, RZ, RZ, UR18 ;  /* 0x00000012ff067e24 */ /* 0x000fe2000f8e00ff */
[----:B----4-:R-:W-:Y:S01]  /*5a20*/  IADD3 R248, P0, PT, R5, R248, RZ ;  /* 0x000000f805f87210 */ /* 0x010fe20007f1e0ff */
[----:B------:R-:W-:Y:S03]  /*5a30*/  IMAD.U32 R5, RZ, RZ, UR18 ;  /* 0x00000012ff057e24 */ /* 0x000fe6000f8e00ff */
[----:B--2---:R-:W-:Y:S01]  /*5a40*/  LEA.HI.X.SX32 R249, R4, R249, 0x1, P0 ;  /* 0x000000f904f97211 */ /* 0x004fe200000f0eff */
[----:B------:R1:W-:Y:S01]  /*5a50*/  STL [R1+0x40], R248 ;  /* 0x000040f801007387 */ /* 0x0003e20000100800 */
[----:B------:R-:W-:Y:S01]  /*5a60*/  IMAD.U32 R4, RZ, RZ, UR22 ;  /* 0x00000016ff047e24 */ /* 0x000fe2000f8e00ff */
[-C--:B------:R-:W-:Y:S02]  /*5a70*/  @!P6 LEA R10, P0, R10, R248.reuse, 0x1 ;  /* 0x000000f80a0ae211 */ /* 0x080fe400078008ff */
[----:B------:R1:W-:Y:S01]  /*5a80*/  STL [R1+0x3c], R249 ;  /* 0x00003cf901007387 */ /* 0x0003e20000100800 */
[-C--:B------:R-:W-:Y:S01]  /*5a90*/  @!P5 LEA R8, P1, R8, R248.reuse, 0x1 ;  /* 0x000000f80808d211 */ /* 0x080fe200078208ff */
[----:B------:R-:W-:Y:S01]  /*5aa0*/  @!P6 IMAD.MOV.U32 R13, RZ, RZ, R249 ;  /* 0x000000ffff0de224 */ /* 0x000fe200078e00f9 */
[-C--:B------:R-:W-:Y:S01]  /*5ab0*/  @!P6 LEA.HI.X R11, R5, R249.reuse, R4, 0x1, P0 ;  /* 0x000000f9050be211 */ /* 0x080fe200000f0c04 */
[----:B------:R-:W-:Y:S01]  /*5ac0*/  IMAD.U32 R5, RZ, RZ, UR22 ;  /* 0x00000016ff057e24 */ /* 0x000fe2000f8e00ff */
[----:B------:R-:W-:Y:S01]  /*5ad0*/  LOP3.LUT R4, R7, 0x38, R88, 0x78, !PT ;  /* 0x0000003807047812 */ /* 0x000fe200078e7858 */
[----:B------:R-:W-:Y:S01]  /*5ae0*/  IMAD.U32 R7, RZ, RZ, UR18 ;  /* 0x00000012ff077e24 */ /* 0x000fe2000f8e00ff */
[-C--:B------:R-:W-:Y:S01]  /*5af0*/  @!P5 LEA.HI.X R9, R12, R249.reuse, R9, 0x1, P1 ;  /* 0x000000f90c09d211 */ /* 0x080fe200008f0c09 */
[----:B------:R-:W-:Y:S01]  /*5b00*/  @!P6 IMAD.MOV.U32 R12, RZ, RZ, R248 ;  /* 0x000000ffff0ce224 */ /* 0x000fe200078e00f8 */
[----:B------:R-:W-:Y:S02]  /*5b10*/  LOP3.LUT R4, R4, 0x1e00, R250, 0xf8, !PT ;  /* 0x00001e0004047812 */ /* 0x000fe400078ef8fa */
[----:B------:R-:W-:Y:S02]  /*5b20*/  @!P4 LEA R6, P0, R6, R248, 0x1 ;  /* 0x000000f80606c211 */ /* 0x000fe400078008ff */
[----:B------:R-:W-:Y:S02]  /*5b30*/  LEA R4, R4, UR4, 0x1 ;  /* 0x0000000404047c11 */ /* 0x000fe4000f8e08ff */
[----:B------:R-:W-:Y:S03]  /*5b40*/  @!P4 LEA.HI.X R7, R7, R249, R5, 0x1, P0 ;  /* 0x000000f90707c211 */ /* 0x000fe600000f0c05 */
[----:B------:R-:W-:Y:S01]  /*5b50*/  @!PT LDS RZ, [RZ] ;  /* 0x00000000fffff984 */ /* 0x000fe20000000800 */
[----:B------:R-:W-:Y:S01]  /*5b60*/  @!PT LDS RZ, [RZ] ;  /* 0x00000000fffff984 */ /* 0x000fe20000000800 */
[----:B------:R-:W-:Y:S01]  /*5b70*/  @!PT LDS RZ, [RZ] ;  /* 0x00000000fffff984 */ /* 0x000fe20000000800 */
[----:B------:R2:W-:Y:S04]  /*5b80*/  @!P6 LDGSTS.E.BYPASS.LTC128B.128 [R4+0x6000], desc[UR38][R12.64] ;  /* 0x060000000c04efae */ /* 0x0005e8000b981a26 */
[----:B------:R1:W-:Y:S01]  /*5b90*/  @P6 STS.128 [R4+0x6000], RZ ;  /* 0x006000ff04006388 */ /* 0x0003e20000000c00 */
[--C-:B--2---:R-:W-:Y:S02]  /*5ba0*/  @!P5 IMAD.MOV.U32 R12, RZ, RZ, R248.reuse ;  /* 0x000000ffff0cd224 */ /* 0x104fe400078e00f8 */
[--C-:B------:R-:W-:Y:S05]  /*5bb0*/  @!P5 IMAD.MOV.U32 R13, RZ, RZ, R249.reuse ;  /* 0x000000ffff0dd224 */ /* 0x100fea00078e00f9 */
[----:B------:R-:W-:Y:S01]  /*5bc0*/  @!PT LDS RZ, [RZ] ;  /* 0x00000000fffff984 */ /* 0x000fe20000000800 */
[----:B------:R-:W-:Y:S01]  /*5bd0*/  @!PT LDS RZ, [RZ] ;  /* 0x00000000fffff984 */ /* 0x000fe20000000800 */
[----:B------:R-:W-:Y:S01]  /*5be0*/  @!PT LDS RZ, [RZ] ;  /* 0x00000000fffff984 */ /* 0x000fe20000000800 */
[----:B------:R2:W-:Y:S04]  /*5bf0*/  @!P5 LDGSTS.E.BYPASS.LTC128B.128 [R4+0x8000], desc[UR38][R12.64+0x80] ;  /* 0x080000800c04dfae */ /* 0x0005e8000b981a26 */
[----:B------:R1:W-:Y:S01]  /*5c00*/  @P5 STS.128 [R4+0x8000], RZ ;  /* 0x008000ff04005388 */ /* 0x0003e20000000c00 */
[----:B--2---:R-:W-:Y:S02]  /*5c10*/  @!P4 IMAD.MOV.U32 R12, RZ, RZ, R248 ;  /* 0x000000ffff0cc224 */ /* 0x004fe400078e00f8 */
[----:B------:R-:W-:Y:S05]  /*5c20*/  @!P4 IMAD.MOV.U32 R13, RZ, RZ, R249 ;  /* 0x000000ffff0dc224 */ /* 0x000fea00078e00f9 */
        /* <DEDUP_REMOVED lines=20> */
[----:B------:R-:W0:Y:S02]  /*5d70*/  LDGDEPBAR ;  /* 0x00000000000079af */ /* 0x000e240000000000 */
.L_x_52:
[----:B------:R-:W-:Y:S01]  /*5d80*/  LDSM.16.M88.4 R96, [R2+0x12000] ;  /* 0x012000000260783b */ /* 0x000fe20000000200 */
[----:B------:R-:W-:Y:S01]  /*5d90*/  LOP3.LUT P0, RZ, R88, 0x2, RZ, 0xc0, !PT ;  /* 0x0000000258ff7812 */ /* 0x000fe2000780c0ff */
[----:B------:R-:W-:Y:S01]  /*5da0*/  UISETP.GT.AND UP1, UPT, UR46, UR51, UPT ;  /* 0x000000332e00728c */ /* 0x000fe2000bf24270 */
[----:B------:R-:W-:Y:S01]  /*5db0*/  PLOP3.LUT P1, PT, PT, PT, UP0, 0x80, 0x8 ;  /* 0x000000000008781c */ /* 0x000fe20003f2f008 */
[----:B------:R-:W1:Y:S04]  /*5dc0*/  LDSM.16.MT88.4 R16, [R0+0xc000] ;  /* 0x00c000000010783b */ /* 0x000e680000004200 */
[----:B------:R-:W2:Y:S04]  /*5dd0*/  LDSM.16.M88.4 R92, [R2+0x13000] ;  /* 0x01300000025c783b */ /* 0x000ea80000000200 */
[----:B------:R-:W3:Y:S04]  /*5de0*/  LDSM.16.MT88.4 R80, [R0+0xe000] ;  /* 0x00e000000050783b */ /* 0x000ee80000004200 */
[----:B------:R-:W4:Y:S04]  /*5df0*/  LDSM.16.MT88.4 R244, [R0+0x10000] ;  /* 0x0100000000f4783b */ /* 0x000f280000004200 */
[----:B------:R2:W-:Y:S04]  /*5e00*/  STL.64 [R1+0xc8], R46 ;  /* 0x0000c82e01007387 */ /* 0x0005e80000100a00 */
[----:B------:R-:W-:Y:S04]  /*5e10*/  STL.64 [R1+0xc0], R44 ;  /* 0x0000c02c01007387 */ /* 0x000fe80000100a00 */
[----:B------:R-:W-:Y:S04]  /*5e20*/  STL.64 [R1+0xb8], R42 ;  /* 0x0000b82a01007387 */ /* 0x000fe80000100a00 */
[----:B------:R4:W-:Y:S04]  /*5e30*/  STL.64 [R1+0xb0], R40 ;  /* 0x0000b02801007387 */ /* 0x0009e80000100a00 */
[----:B------:R-:W-:Y:S04]  /*5e40*/  STL.64 [R1+0xa8], R38 ;  /* 0x0000a82601007387 */ /* 0x000fe80000100a00 */
[----:B------:R4:W-:Y:S01]  /*5e50*/  STL.64 [R1+0xa0], R36 ;  /* 0x0000a02401007387 */ /* 0x0009e20000100a00 */
[-C--:B-1----:R-:W-:Y:S03]  /*5e60*/  HMMA.16816.F32.BF16 R4, R96, R16.reuse, RZ ;  /* 0x000000106004723c */ /* 0x082fe600000418ff */
[----:B------:R-:W-:Y:S01]  /*5e70*/  STL.64 [R1+0x98], R34 ;  /* 0x0000982201007387 */ /* 0x000fe20000100a00 */
[----:B--2---:R-:W-:Y:S03]  /*5e80*/  IMAD.MOV.U32 R47, RZ, RZ, 0x20 ;  /* 0x00000020ff2f7424 */ /* 0x004fe600078e00ff */
[----:B------:R-:W-:Y:S01]  /*5e90*/  STL.64 [R1+0x90], R32 ;  /* 0x0000902001007387 */ /* 0x000fe20000100a00 */
[C---:B------:R-:W-:Y:S03]  /*5ea0*/  HMMA.16816.F32.BF16 R8, R92.reuse, R16, RZ ;  /* 0x000000105c08723c */ /* 0x040fe600000418ff */
[----:B------:R-:W-:Y:S01]  /*5eb0*/  STL.64 [R1+0x88], R30 ;  /* 0x0000881e01007387 */ /* 0x000fe20000100a00 */
[----:B------:R-:W-:Y:S03]  /*5ec0*/  SEL R47, R47, 0xffffffe0, !P0 ;  /* 0xffffffe02f2f7807 */ /* 0x000fe60004000000 */
[----:B------:R-:W-:Y:S01]  /*5ed0*/  STL.64 [R1+0x80], R28 ;  /* 0x0000801c01007387 */ /* 0x000fe20000100a00 */
[-C--:B------:R-:W-:Y:S03]  /*5ee0*/  HMMA.16816.F32.BF16 R12, R92, R18.reuse, RZ ;  /* 0x000000125c0c723c */ /* 0x080fe600000418ff */
[----:B------:R-:W-:Y:S04]  /*5ef0*/  LDSM.16.MT88.4 R28, [R0+0xc800] ;  /* 0x00c80000001c783b */ /* 0x000fe80000004200 */
[----:B------:R-:W-:Y:S01]  /*5f00*/  STL.64 [R1+0x78], R26 ;  /* 0x0000781a01007387 */ /* 0x000fe20000100a00 */
[C---:B------:R-:W-:Y:S03]  /*5f10*/  HMMA.16816.F32.BF16 R16, R96.reuse, R18, RZ ;  /* 0x000000126010723c */ /* 0x040fe600000418ff */
[----:B------:R-:W-:Y:S04]  /*5f20*/  STL.64 [R1+0x70], R24 ;  /* 0x0000701801007387 */ /* 0x000fe80000100a00 */
[----:B------:R-:W-:Y:S01]  /*5f30*/  STL.64 [R1+0x68], R22 ;  /* 0x0000681601007387 */ /* 0x000fe20000100a00 */
[-C--:B---3--:R-:W-:Y:S03]  /*5f40*/  HMMA.16816.F32.BF16 R68, R96, R80.reuse, RZ ;  /* 0x000000506044723c */ /* 0x088fe600000418ff */
[----:B------:R-:W-:Y:S04]  /*5f50*/  STL.64 [R1+0x60], R20 ;  /* 0x0000601401007387 */ /* 0x000fe80000100a00 */
[----:B------:R-:W-:Y:S01]  /*5f60*/  LDSM.16.MT88.4 R20, [R0+0xe800] ;  /* 0x00e800000014783b */ /* 0x000fe20000004200 */
[C---:B------:R-:W-:Y:S01]  /*5f70*/  HMMA.16816.F32.BF16 R72, R92.reuse, R80, RZ ;  /* 0x000000505c48723c */ /* 0x040fe200000418ff */
[----:B----4-:R-:W1:Y:S07]  /*5f80*/  S2R R40, SR_TID.X ;  /* 0x0000000000287919 */ /* 0x010e6e0000002100 */
[-C--:B------:R-:W-:Y:S08]  /*5f90*/  HMMA.16816.F32.BF16 R76, R92, R82.reuse, RZ ;  /* 0x000000525c4c723c */ /* 0x080ff000000418ff */
[C---:B------:R-:W-:Y:S08]  /*5fa0*/  HMMA.16816.F32.BF16 R80, R96.reuse, R82, RZ ;  /* 0x000000526050723c */ /* 0x040ff000000418ff */
[-C--:B------:R-:W-:Y:S08]  /*5fb0*/  HMMA.16816.F32.BF16 R84, R96, R244.reuse, RZ ;  /* 0x000000f46054723c */ /* 0x080ff000000418ff */
[C---:B------:R-:W-:Y:S02]  /*5fc0*/  HMMA.16816.F32.BF16 R88, R92.reuse, R244, RZ ;  /* 0x000000f45c58723c */ /* 0x040fe400000418ff */
[C---:B------:R-:W-:Y:S01]  /*5fd0*/  IMAD.IADD R244, R47.reuse, 0x1, R2 ;  /* 0x000000012ff47824 */ /* 0x040fe200078e0202 */
[----:B-1----:R-:W-:Y:S04]  /*5fe0*/  SHF.R.U32.HI R36, RZ, 0x2, R40 ;  /* 0x00000002ff247819 */ /* 0x002fe80000011628 */
[----:B------:R-:W1:Y:S01]  /*5ff0*/  LDSM.16.M88.4 R248, [R244+0x12000] ;  /* 0x01200000f4f8783b */ /* 0x000e620000000200 */
[-C--:B------:R-:W-:Y:S03]  /*6000*/  HMMA.16816.F32.BF16 R92, R92, R246.reuse, RZ ;  /* 0x000000f65c5c723c */ /* 0x080fe600000418ff */
[----:B------:R-:W2:Y:S05]  /*6010*/  LDSM.16.M88.4 R24, [R244+0x13000] ;  /* 0x01300000f418783b */ /* 0x000eaa0000000200 */
[----:B------:R-:W-:Y:S01]  /*6020*/  HMMA.16816.F32.BF16 R96, R96, R246, RZ ;  /* 0x000000f66060723c */ /* 0x000fe200000418ff */
[----:B------:R-:W3:Y:S07]  /*6030*/  LDSM.16.MT88.4 R244, [R0+0x10800] ;  /* 0x0108000000f4783b */ /* 0x000eee0000004200 */
[-C--:B-1----:R-:W-:Y:S08]  /*6040*/  HMMA.16816.F32.BF16 R4, R248, R28.reuse, R4 ;  /* 0x0000001cf804723c */ /* 0x082ff00000041804 */
[C---:B--2---:R-:W-:Y:S08]  /*6050*/  HMMA.16816.F32.BF16 R8, R24.reuse, R28, R8 ;  /* 0x0000001c1808723c */ /* 0x044ff00000041808 */
[-C--:B------:R-:W-:Y:S08]  /*6060*/  HMMA.16816.F32.BF16 R12, R24, R30.reuse, R12 ;  /* 0x0000001e180c723c */ /* 0x080ff0000004180c */
[C---:B------:R-:W-:Y:S01]  /*6070*/  HMMA.16816.F32.BF16 R16, R248.reuse, R30, R16 ;  /* 0x0000001ef810723c */ /* 0x040fe20000041810 */
[----:B------:R-:W-:Y:S07]  /*6080*/  LDSM.16.MT88.4 R28, [R0+0xd000] ;  /* 0x00d00000001c783b */ /* 0x000fee0000004200 */
[-C--:B------:R-:W-:Y:S08]  /*6090*/  HMMA.16816.F32.BF16 R68, R248, R20.reuse, R68 ;  /* 0x00000014f844723c */ /* 0x080ff00000041844 */
[C---:B------:R-:W-:Y:S01]  /*60a0*/  HMMA.16816.F32.BF16 R72, R24.reuse, R20, R72 ;  /* 0x000000141848723c */ /* 0x040fe20000041848 */
[----:B------:R-:W1:Y:S07]  /*60b0*/  LDC R20, c[0x0][0x44c] ;  /* 0x00011300ff147b82 */ /* 0x000e6e0000000800 */
[-C--:B------:R-:W-:Y:S08]  /*60c0*/  HMMA.16816.F32.BF16 R76, R24, R22.reuse, R76 ;  /* 0x00000016184c723c */ /* 0x080ff0000004184c */
[C---:B------:R-:W-:Y:S01]  /*60d0*/  HMMA.16816.F32.BF16 R80, R248.reuse, R22, R80 ;  /* 0x00000016f850723c */ /* 0x040fe20000041850 */
[----:B------:R-:W2:Y:S04]  /*60e0*/  LDL.LU.64 R22, [R1+0x28] ;  /* 0x0000280001167983 */ /* 0x000ea80000300a00 */
[----:B------:R-:W4:Y:S03]  /*60f0*/  LDL R41, [R1+0x48] ;  /* 0x0000480001297983 */ /* 0x000f260000100800 */
[-C--:B---3--:R-:W-:Y:S08]  /*6100*/  HMMA.16816.F32.BF16 R84, R248, R244.reuse, R84 ;  /* 0x000000f4f854723c */ /* 0x088ff00000041854 */
[C---:B------:R-:W-:Y:S04]  /*6110*/  HMMA.16816.F32.BF16 R88, R24.reuse, R244, R88 ;  /* 0x000000f41858723c */ /* 0x040fe80000041858 */
[C---:B------:R-:W-:Y:S02]  /*6120*/  VIADD R244, R2.reuse, 0x12000 ;  /* 0x0001200002f47836 */ /* 0x040fe40000000000 */
[----:B------:R-:W-:Y:S02]  /*6130*/  VIADD R2, R2, 0x12040 ;  /* 0x0001204002027836 */ /* 0x000fe40000000000 */
[-C--:B------:R-:W-:Y:S03]  /*6140*/  HMMA.16816.F32.BF16 R92, R24, R246.reuse, R92 ;  /* 0x000000f6185c723c */ /* 0x080fe6000004185c */
[----:B------:R-:W-:Y:S05]  /*6150*/  @P3 VIADD R2, R244, 0xffffffc0 ;  /* 0xffffffc0f4023836 */ /* 0x000fea0000000000 */
[----:B------:R-:W-:Y:S01]  /*6160*/  HMMA.16816.F32.BF16 R96, R248, R246, R96 ;  /* 0x000000f6f860723c */ /* 0x000fe20000041860 */
[----:B------:R-:W3:Y:S04]  /*6170*/  LDSM.16.M88.4 R32, [R2] ;  /* 0x000000000220783b */ /* 0x000ee80000000200 */
[----:B------:R1:W3:Y:S04]  /*6180*/  LDSM.16.M88.4 R24, [R2+0x1000] ;  /* 0x001000000218783b */ /* 0x0002e80000000200 */
[----:B------:R-:W3:Y:S04]  /*6190*/  LDSM.16.MT88.4 R244, [R0+0xf000] ;  /* 0x00f0000000f4783b */ /* 0x000ee80000004200 */
[----:B------:R-:W3:Y:S01]  /*61a0*/  LDSM.16.MT88.4 R248, [R0+0x11000] ;  /* 0x0110000000f8783b */ /* 0x000ee20000004200 */
[----:B-1----:R-:W-:Y:S03]  /*61b0*/  IMAD.IADD R2, R47, 0x1, R2 ;  /* 0x000000012f027824 */ /* 0x002fe600078e0202 */
[----:B------:R-:W-:Y:S01]  /*61c0*/  LDSM.16.MT88.4 R44, [R0+0x11800] ;  /* 0x01180000002c783b */ /* 0x000fe20000004200 */
[-C--:B---3--:R-:W-:Y:S08]  /*61d0*/  HMMA.16816.F32.BF16 R4, R32, R28.reuse, R4 ;  /* 0x0000001c2004723c */ /* 0x088ff00000041804 */
[C---:B------:R-:W-:Y:S08]  /*61e0*/  HMMA.16816.F32.BF16 R8, R24.reuse, R28, R8 ;  /* 0x0000001c1808723c */ /* 0x040ff00000041808 */
[-C--:B------:R-:W-:Y:S08]  /*61f0*/  HMMA.16816.F32.BF16 R12, R24, R30.reuse, R12 ;  /* 0x0000001e180c723c */ /* 0x080ff0000004180c */
[C---:B------:R-:W-:Y:S01]  /*6200*/  HMMA.16816.F32.BF16 R16, R32.reuse, R30, R16 ;  /* 0x0000001e2010723c */ /* 0x040fe20000041810 */
[----:B------:R-:W-:Y:S07]  /*6210*/  LDSM.16.MT88.4 R28, [R0+0xd800] ;  /* 0x00d80000001c783b */ /* 0x000fee0000004200 */
[-C--:B------:R-:W-:Y:S08]  /*6220*/  HMMA.16816.F32.BF16 R68, R32, R244.reuse, R68 ;  /* 0x000000f42044723c */ /* 0x080ff00000041844 */
[C---:B------:R-:W-:Y:S08]  /*6230*/  HMMA.16816.F32.BF16 R72, R24.reuse, R244, R72 ;  /* 0x000000f41848723c */ /* 0x040ff00000041848 */
[-C--:B------:R-:W-:Y:S08]  /*6240*/  HMMA.16816.F32.BF16 R76, R24, R246.reuse, R76 ;  /* 0x000000f6184c723c */ /* 0x080ff0000004184c */
[C---:B------:R-:W-:Y:S01]  /*6250*/  HMMA.16816.F32.BF16 R80, R32.reuse, R246, R80 ;  /* 0x000000f62050723c */ /* 0x040fe20000041850 */
[----:B------:R-:W1:Y:S07]  /*6260*/  LDSM.16.M88.4 R244, [R2] ;  /* 0x0000000002f4783b */ /* 0x000e6e0000000200 */
[-C--:B------:R-:W-:Y:S08]  /*6270*/  HMMA.16816.F32.BF16 R84, R32, R248.reuse, R84 ;  /* 0x000000f82054723c */ /* 0x080ff00000041854 */
[C---:B------:R-:W-:Y:S08]  /*6280*/  HMMA.16816.F32.BF16 R88, R24.reuse, R248, R88 ;  /* 0x000000f81858723c */ /* 0x040ff00000041858 */
[-C--:B------:R-:W-:Y:S01]  /*6290*/  HMMA.16816.F32.BF16 R92, R24, R250.reuse, R92 ;  /* 0x000000fa185c723c */ /* 0x080fe2000004185c */
[----:B------:R3:W3:Y:S07]  /*62a0*/  LDSM.16.M88.4 R24, [R2+0x1000] ;  /* 0x001000000218783b */ /* 0x0006ee0000000200 */
[----:B------:R-:W-:Y:S01]  /*62b0*/  HMMA.16816.F32.BF16 R96, R32, R250, R96 ;  /* 0x000000fa2060723c */ /* 0x000fe20000041860 */
[----:B------:R-:W3:Y:S07]  /*62c0*/  LDSM.16.MT88.4 R248, [R0+0xf800] ;  /* 0x00f8000000f8783b */ /* 0x000eee0000004200 */
[-C--:B-1----:R-:W-:Y:S05]  /*62d0*/  HMMA.16816.F32.BF16 R4, R244, R28.reuse, R4 ;  /* 0x0000001cf404723c */ /* 0x082fea0000041804 */
[----:B---3--:R-:W-:Y:S04]  /*62e0*/  IMAD R2, R20, UR9, RZ ;  /* 0x0000000914027c24 */ /* 0x008fe8000f8e02ff */
[C---:B------:R-:W-:Y:S02]  /*62f0*/  IMAD.U32 R21, R2.reuse, -0x40, RZ ;  /* 0xffffffc002157824 */ /* 0x040fe400078e00ff */
[----:B------:R-:W-:Y:S01]  /*6300*/  IMAD.SHL.U32 R32, R2, 0x8, RZ ;  /* 0x0000000802207824 */ /* 0x000fe200078e00ff */
[C---:B------:R-:W-:Y:S08]  /*6310*/  HMMA.16816.F32.BF16 R8, R24.reuse, R28, R8 ;  /* 0x0000001c1808723c */ /* 0x040ff00000041808 */
[-C--:B------:R-:W-:Y:S08]  /*6320*/  HMMA.16816.F32.BF16 R12, R24, R30.reuse, R12 ;  /* 0x0000001e180c723c */ /* 0x080ff0000004180c */
[C---:B------:R-:W-:Y:S08]  /*6330*/  HMMA.16816.F32.BF16 R16, R244.reuse, R30, R16 ;  /* 0x0000001ef410723c */ /* 0x040ff00000041810 */
[-C--:B------:R-:W-:Y:S08]  /*6340*/  HMMA.16816.F32.BF16 R68, R244, R248.reuse, R68 ;  /* 0x000000f8f444723c */ /* 0x080ff00000041844 */
[C---:B------:R-:W-:Y:S08]  /*6350*/  HMMA.16816.F32.BF16 R72, R24.reuse, R248, R72 ;  /* 0x000000f81848723c */ /* 0x040ff00000041848 */
[-C--:B------:R-:W-:Y:S08]  /*6360*/  HMMA.16816.F32.BF16 R76, R24, R250.reuse, R76 ;  /* 0x000000fa184c723c */ /* 0x080ff0000004184c */
[C---:B------:R-:W-:Y:S08]  /*6370*/  HMMA.16816.F32.BF16 R80, R244.reuse, R250, R80 ;  /* 0x000000faf450723c */ /* 0x040ff00000041850 */
[-C--:B------:R-:W-:Y:S08]  /*6380*/  HMMA.16816.F32.BF16 R84, R244, R44.reuse, R84 ;  /* 0x0000002cf454723c */ /* 0x080ff00000041854 */
[C---:B------:R-:W-:Y:S08]  /*6390*/  HMMA.16816.F32.BF16 R88, R24.reuse, R44, R88 ;  /* 0x0000002c1858723c */ /* 0x040ff00000041858 */
[-C--:B------:R-:W-:Y:S03]  /*63a0*/  HMMA.16816.F32.BF16 R92, R24, R46.reuse, R92 ;  /* 0x0000002e185c723c */ /* 0x080fe6000004185c */
[----:B------:R-:W-:Y:S05]  /*63b0*/  SHF.R.U32.HI R24, RZ, 0x1, R40 ;  /* 0x00000001ff187819 */ /* 0x000fea0000011628 */
[----:B------:R-:W-:Y:S01]  /*63c0*/  HMMA.16816.F32.BF16 R96, R244, R46, R96 ;  /* 0x0000002ef460723c */ /* 0x000fe20000041860 */
[----:B------:R-:W-:Y:S03]  /*63d0*/  IMAD.MOV.U32 R246, RZ, RZ, 0x4 ;  /* 0x00000004fff67424 */ /* 0x000fe600078e00ff */
[----:B------:R-:W-:Y:S02]  /*63e0*/  @P1 LOP3.LUT R244, R24, 0x30, RZ, 0xc0, !PT ;  /* 0x0000003018f41812 */ /* 0x000fe400078ec0ff */
[C---:B--2---:R-:W-:Y:S04]  /*63f0*/  LEA R20, P0, R21.reuse, R22, 0x2 ;  /* 0x0000001615147211 */ /* 0x044fe800078010ff */
[----:B------:R-:W-:Y:S02]  /*6400*/  LEA.HI.X.SX32 R21, R21, R23, 0x2, P0 ;  /* 0x0000001715157211 */ /* 0x000fe400000f16ff */
[----:B----4-:R-:W-:Y:S02]  /*6410*/  @P1 LOP3.LUT R41, R244, 0x7, R36, 0xf8, !PT ;  /* 0x00000007f4291812 */ /* 0x010fe400078ef824 */
[C---:B------:R-:W-:Y:S01]  /*6420*/  LEA R22, P0, R32.reuse, R20, 0x2 ;  /* 0x0000001420167211 */ /* 0x040fe200078010ff */
[----:B------:R-:W-:Y:S02]  /*6430*/  STL.64 [R1+0x28], R20 ;  /* 0x0000281401007387 */ /* 0x000fe40000100a00 */
[----:B------:R-:W-:Y:S01]  /*6440*/  @P1 IMAD.WIDE.U32 R246, R41, R246, UR58 ;  /* 0x0000003a29f61e25 */ /* 0x000fe2000f8e00f6 */
[----:B------:R-:W-:Y:S01]  /*6450*/  LEA.HI.X.SX32 R23, R32, R21, 0x2, P0 ;  /* 0x0000001520177211 */ /* 0x000fe200000f16ff */
[----:B------:R-:W2:Y:S01]  /*6460*/  LDL R43, [R1+0x4c] ;  /* 0x00004c00012b7983 */ /* 0x000ea20000100800 */
[C---:B------:R-:W-:Y:S01]  /*6470*/  LEA R34, P0, R2.reuse, R22, 0x5 ;  /* 0x0000001602227211 */ /* 0x040fe200078028ff */
[----:B------:R-:W-:Y:S01]  /*6480*/  @UP0 UMOV UR58, UR17 ;  /* 0x00000011003a0c82 */ /* 0x000fe20008000000 */
[----:B------:R-:W-:Y:S01]  /*6490*/  @UP0 UMOV UR59, UR16 ;  /* 0x00000010003b0c82 */ /* 0x000fe20008000000 */
[----:B------:R-:W3:Y:S01]  /*64a0*/  LDL R42, [R1+0x50] ;  /* 0x00005000012a7983 */ /* 0x000ee20000100800 */
[C---:B------:R-:W-:Y:S02]  /*64b0*/  LEA.HI.X.SX32 R35, R2.reuse, R23, 0x5, P0 ;  /* 0x0000001702237211 */ /* 0x040fe400000f2eff */
[C---:B------:R-:W-:Y:S01]  /*64c0*/  LEA R32, P0, R2.reuse, R34, 0x5 ;  /* 0x0000002202207211 */ /* 0x040fe200078028ff */
[----:B------:R-:W5:Y:S03]  /*64d0*/  LDL.LU.64 R46, [R1+0xc8] ;  /* 0x0000c800012e7983 */ /* 0x000f660000300a00 */
[C---:B------:R-:W-:Y:S01]  /*64e0*/  LEA.HI.X.SX32 R33, R2.reuse, R35, 0x5, P0 ;  /* 0x0000002302217211 */ /* 0x040fe200000f2eff */
[----:B------:R-:W5:Y:S01]  /*64f0*/  LDL.LU.64 R44, [R1+0xc0] ;  /* 0x0000c000012c7983 */ /* 0x000f620000300a00 */
[C---:B------:R-:W-:Y:S03]  /*6500*/  LEA R30, P0, R2.reuse, R32, 0x5 ;  /* 0x00000020021e7211 */ /* 0x040fe600078028ff */
[----:B------:R-:W-:Y:S01]  /*6510*/  @P1 STL [R1+0x48], R41 ;  /* 0x0000482901001387 */ /* 0x000fe20000100800 */
[C---:B------:R-:W-:Y:S02]  /*6520*/  LEA.HI.X.SX32 R31, R2.reuse, R33, 0x5, P0 ;  /* 0x00000021021f7211 */ /* 0x040fe400000f2eff */
[C---:B------:R-:W-:Y:S04]  /*6530*/  LEA R28, P0, R2.reuse, R30, 0x5 ;  /* 0x0000001e021c7211 */ /* 0x040fe800078028ff */
[C---:B------:R-:W-:Y:S02]  /*6540*/  LEA.HI.X.SX32 R29, R2.reuse, R31, 0x5, P0 ;  /* 0x0000001f021d7211 */ /* 0x040fe400000f2eff */
[C---:B------:R-:W-:Y:S04]  /*6550*/  LEA R250, P0, R2.reuse, R28, 0x5 ;  /* 0x0000001c02fa7211 */ /* 0x040fe800078028ff */
[C---:B------:R-:W-:Y:S02]  /*6560*/  LEA.HI.X.SX32 R251, R2.reuse, R29, 0x5, P0 ;  /* 0x0000001d02fb7211 */ /* 0x040fe400000f2eff */
[C---:B------:R-:W-:Y:S04]  /*6570*/  LEA R26, P0, R2.reuse, R250, 0x5 ;  /* 0x000000fa021a7211 */ /* 0x040fe800078028ff */
[C---:B------:R-:W-:Y:S03]  /*6580*/  LEA.HI.X.SX32 R27, R2.reuse, R251, 0x5, P0 ;  /* 0x000000fb021b7211 */ /* 0x040fe600000f2eff */
[C---:B------:R-:W-:Y:S03]  /*6590*/  IMAD.WIDE R24, R2.reuse, -0xc0, R26 ;  /* 0xffffff4002187825 */ /* 0x040fe600078e021a */
[C---:B------:R-:W-:Y:S04]  /*65a0*/  LEA R244, P0, R2.reuse, R24, 0x5 ;  /* 0x0000001802f47211 */ /* 0x040fe800078028ff */
[C---:B------:R-:W-:Y:S02]  /*65b0*/  LEA.HI.X.SX32 R245, R2.reuse, R25, 0x5, P0 ;  /* 0x0000001902f57211 */ /* 0x040fe400000f2eff */
[C---:B------:R-:W-:Y:S04]  /*65c0*/  LEA R248, P0, R2.reuse, R244, 0x5 ;  /* 0x000000f402f87211 */ /* 0x040fe800078028ff */
[C---:B------:R-:W-:Y:S01]  /*65d0*/  LEA.HI.X.SX32 R249, R2.reuse, R245, 0x5, P0 ;  /* 0x000000f502f97211 */ /* 0x040fe200000f2eff */
[----:B--2---:R-:W2:Y:S04]  /*65e0*/  @P1 LDG.E R43, desc[UR38][R246.64+-0xe0] ;  /* 0xffff2026f62b1981 */ /* 0x004ea8000c1e1900 */
[----:B---3--:R1:W3:Y:S04]  /*65f0*/  @P1 LDG.E R42, desc[UR38][R246.64+-0x100] ;  /* 0xffff0026f62a1981 */ /* 0x0082e8000c1e1900 */
[----:B------:R4:W-:Y:S04]  /*6600*/  REDG.E.ADD.F32.FTZ.RN.STRONG.GPU desc[UR38][R20.64], R4 ;  /* 0x00000004140079a6 */ /* 0x0009e8000c12f326 */
[----:B------:R1:W-:Y:S04]  /*6610*/  REDG.E.ADD.F32.FTZ.RN.STRONG.GPU desc[UR38][R22.64], R5 ;  /* 0x00000005160079a6 */ /* 0x0003e8000c12f326 */
[----:B------:R-:W-:Y:S04]  /*6620*/  REDG.E.ADD.F32.FTZ.RN.STRONG.GPU desc[UR38][R34.64], R6 ;  /* 0x00000006220079a6 */ /* 0x000fe8000c12f326 */
[----:B------:R-:W-:Y:S04]  /*6630*/  REDG.E.ADD.F32.FTZ.RN.STRONG.GPU desc[UR38][R32.64], R7 ;  /* 0x00000007200079a6 */ /* 0x000fe8000c12f326 */
[----:B------:R-:W-:Y:S04]  /*6640*/  REDG.E.ADD.F32.FTZ.RN.STRONG.GPU desc[UR38][R30.64], R8 ;  /* 0x000000081e0079a6 */ /* 0x000fe8000c12f326 */
[----:B------:R-:W-:Y:S04]  /*6650*/  REDG.E.ADD.F32.FTZ.RN.STRONG.GPU desc[UR38][R28.64], R9 ;  /* 0x000000091c0079a6 */ /* 0x000fe8000c12f326 */
[----:B------:R-:W-:Y:S01]  /*6660*/  REDG.E.ADD.F32.FTZ.RN.STRONG.GPU desc[UR38][R250.64], R10 ;  /* 0x0000000afa0079a6 */ /* 0x000fe2000c12f326 */
[C---:B----4-:R-:W-:Y:S03]  /*6670*/  LEA R4, P0, R2.reuse, R248, 0x5 ;  /* 0x000000f802047211 */ /* 0x050fe600078028ff */
[----:B------:R-:W-:Y:S01]  /*6680*/  REDG.E.ADD.F32.FTZ.RN.STRONG.GPU desc[UR38][R26.64], R11 ;  /* 0x0000000b1a0079a6 */ /* 0x000fe2000c12f326 */
[C---:B-1----:R-:W-:Y:S03]  /*6690*/  LEA.HI.X.SX32 R5, R2.reuse, R249, 0x5, P0 ;  /* 0x000000f902057211 */ /* 0x042fe600000f2eff */
[----:B------:R-:W-:Y:S01]  /*66a0*/  REDG.E.ADD.F32.FTZ.RN.STRONG.GPU desc[UR38][R20.64+0x80], R16 ;  /* 0x00008010140079a6 */ /* 0x000fe2000c12f326 */
[C---:B------:R-:W-:Y:S03]  /*66b0*/  LEA R22, P0, R2.reuse, R4, 0x5 ;  /* 0x0000000402167211 */ /* 0x040fe600078028ff */
[----:B------:R-:W-:Y:S01]  /*66c0*/  REDG.E.ADD.F32.FTZ.RN.STRONG.GPU desc[UR38][R24.64+0x80], R17 ;  /* 0x00008011180079a6 */ /* 0x000fe2000c12f326 */
[C---:B------:R-:W-:Y:S02]  /*66d0*/  LEA.HI.X.SX32 R23, R2.reuse, R5, 0x5, P0 ;  /* 0x0000000502177211 */ /* 0x040fe400000f2eff */
[C---:B------:R-:W-:Y:S01]  /*66e0*/  LEA R246, P0, R2.reuse, R22, 0x5 ;  /* 0x0000001602f67211 */ /* 0x040fe200078028ff */
[----:B------:R-:W-:Y:S03]  /*66f0*/  REDG.E.ADD.F32.FTZ.RN.STRONG.GPU desc[UR38][R244.64+0x80], R18 ;  /* 0x00008012f40079a6 */ /* 0x000fe6000c12f326 */
[C---:B------:R-:W-:Y:S01]  /*6700*/  LEA.HI.X.SX32 R247, R2.reuse, R23, 0x5, P0 ;  /* 0x0000001702f77211 */ /* 0x040fe200000f2eff */
[----:B------:R-:W-:Y:S04]  /*6710*/  REDG.E.ADD.F32.FTZ.RN.STRONG.GPU desc[UR38][R248.64+0x80], R19 ;  /* 0x00008013f80079a6 */ /* 0x000fe8000c12f326 */
[----:B------:R-:W-:Y:S04]  /*6720*/  REDG.E.ADD.F32.FTZ.RN.STRONG.GPU desc[UR38][R4.64+0x80], R12 ;  /* 0x0000800c040079a6 */ /* 0x000fe8000c12f326 */
[----:B------:R-:W-:Y:S04]  /*6730*/  REDG.E.ADD.F32.FTZ.RN.STRONG.GPU desc[UR38][R22.64+0x80], R13 ;  /* 0x0000800d160079a6 */ /* 0x000fe8000c12f326 */
[----:B------:R-:W-:Y:S04]  /*6740*/  REDG.E.ADD.F32.FTZ.RN.STRONG.GPU desc[UR38][R246.64+0x80], R14 ;  /* 0x0000800ef60079a6 */ /* 0x000fe8000c12f326 */
[----:B--2---:R-:W-:Y:S04]  /*6750*/  @P1 STL [R1+0x4c], R43 ;  /* 0x00004c2b01001387 */ /* 0x004fe80000100800 */
[----:B---3--:R1:W-:Y:S02]  /*6760*/  @P1 STL [R1+0x50], R42 ;  /* 0x0000502a01001387 */ /* 0x0083e40000100800 */
[C---:B-1----:R-:W-:Y:S04]  /*6770*/  LEA R42, P0, R2.reuse, R246, 0x5 ;  /* 0x000000f6022a7211 */ /* 0x042fe800078028ff */
[C---:B------:R-:W-:Y:S03]  /*6780*/  LEA.HI.X.SX32 R43, R2.reuse, R247, 0x5, P0 ;  /* 0x000000f7022b7211 */ /* 0x040fe600000f2eff */
[C---:B------:R-:W-:Y:S02]  /*6790*/  IMAD.WIDE R40, R2.reuse, -0xc0, R42 ;  /* 0xffffff4002287825 */ /* 0x040fe400078e022a */
[----:B------:R1:W-:Y:S01]  /*67a0*/  REDG.E.ADD.F32.FTZ.RN.STRONG.GPU desc[UR38][R42.64+0x80], R15 ;  /* 0x0000800f2a0079a6 */ /* 0x0003e2000c12f326 */
[C---:B------:R-:W-:Y:S03]  /*67b0*/  LEA R38, P0, R2.reuse, R40, 0x5 ;  /* 0x0000002802267211 */ /* 0x040fe600078028ff */
[----:B------:R-:W-:Y:S01]  /*67c0*/  REDG.E.ADD.F32.FTZ.RN.STRONG.GPU desc[UR38][R20.64+0x100], R68 ;  /* 0x00010044140079a6 */ /* 0x000fe2000c12f326 */
[C---:B------:R-:W-:Y:S03]  /*67d0*/  LEA.HI.X.SX32 R39, R2.reuse, R41, 0x5, P0 ;  /* 0x0000002902277211 */ /* 0x040fe600000f2eff */
[----:B------:R2:W-:Y:S01]  /*67e0*/  REDG.E.ADD.F32.FTZ.RN.STRONG.GPU desc[UR38][R40.64+0x100], R69 ;  /* 0x00010045280079a6 */ /* 0x0005e2000c12f326 */
[C---:B------:R-:W-:Y:S03]  /*67f0*/  LEA R8, P0, R2.reuse, R38, 0x5 ;  /* 0x0000002602087211 */ /* 0x040fe600078028ff */
[----:B------:R3:W-:Y:S01]  /*6800*/  REDG.E.ADD.F32.FTZ.RN.STRONG.GPU desc[UR38][R38.64+0x100], R70 ;  /* 0x00010046260079a6 */ /* 0x0007e2000c12f326 */
[C---:B------:R-:W-:Y:S02]  /*6810*/  LEA.HI.X.SX32 R9, R2.reuse, R39, 0x5, P0 ;  /* 0x0000002702097211 */ /* 0x040fe400000f2eff */
[C---:B------:R-:W-:Y:S03]  /*6820*/  LEA R6, P0, R2.reuse, R8, 0x5 ;  /* 0x0000000802067211 */ /* 0x040fe600078028ff */
[----:B------:R-:W-:Y:S01]  /*6830*/  REDG.E.ADD.F32.FTZ.RN.STRONG.GPU desc[UR38][R8.64+0x100], R71 ;  /* 0x00010047080079a6 */ /* 0x000fe2000c12f326 */
[C---:B------:R-:W-:Y:S02]  /*6840*/  LEA.HI.X.SX32 R7, R2.reuse, R9, 0x5, P0 ;  /* 0x0000000902077211 */ /* 0x040fe400000f2eff */
[C---:B------:R-:W-:Y:S03]  /*6850*/  LEA R36, P0, R2.reuse, R6, 0x5 ;  /* 0x0000000602247211 */ /* 0x040fe600078028ff */
[----:B------:R-:W-:Y:S01]  /*6860*/  REDG.E.ADD.F32.FTZ.RN.STRONG.GPU desc[UR38][R6.64+0x100], R72 ;  /* 0x00010048060079a6 */ /* 0x000fe2000c12f326 */
[C---:B------:R-:W-:Y:S02]  /*6870*/  LEA.HI.X.SX32 R37, R2.reuse, R7, 0x5, P0 ;  /* 0x0000000702257211 */ /* 0x040fe400000f2eff */
[C---:B------:R-:W-:Y:S01]  /*6880*/  LEA R34, P0, R2.reuse, R36, 0x5 ;  /* 0x0000002402227211 */ /* 0x040fe200078028ff */
[----:B-1----:R1:W5:Y:S03]  /*6890*/  LDL.LU.64 R42, [R1+0xb8] ;  /* 0x0000b800012a7983 */ /* 0x0023660000300a00 */
[C---:B------:R-:W-:Y:S01]  /*68a0*/  LEA.HI.X.SX32 R35, R2.reuse, R37, 0x5, P0 ;  /* 0x0000002502237211 */ /* 0x040fe200000f2eff */
[----:B------:R4:W-:Y:S01]  /*68b0*/  REDG.E.ADD.F32.FTZ.RN.STRONG.GPU desc[UR38][R36.64+0x100], R73 ;  /* 0x00010049240079a6 */ /* 0x0009e2000c12f326 */
[C---:B------:R-:W-:Y:S03]  /*68c0*/  LEA R32, P0, R2.reuse, R34, 0x5 ;  /* 0x0000002202207211 */ /* 0x040fe600078028ff */
[----:B------:R-:W-:Y:S01]  /*68d0*/  REDG.E.ADD.F32.FTZ.RN.STRONG.GPU desc[UR38][R34.64+0x100], R74 ;  /* 0x0001004a220079a6 */ /* 0x000fe2000c12f326 */
[C---:B------:R-:W-:Y:S03]  /*68e0*/  LEA.HI.X.SX32 R33, R2.reuse, R35, 0x5, P0 ;  /* 0x0000002302217211 */ /* 0x040fe600000f2eff */
[----:B--2---:R1:W5:Y:S01]  /*68f0*/  LDL.LU.64 R40, [R1+0xb0] ;  /* 0x0000b00001287983 */ /* 0x0043620000300a00 */
[C---:B------:R-:W-:Y:S03]  /*6900*/  IMAD.WIDE R30, R2.reuse, -0xc0, R32 ;  /* 0xffffff40021e7825 */ /* 0x040fe600078e0220 */
[----:B------:R-:W-:Y:S01]  /*6910*/  REDG.E.ADD.F32.FTZ.RN.STRONG.GPU desc[UR38][R32.64+0x100], R75 ;  /* 0x0001004b200079a6 */ /* 0x000fe2000c12f326 */
[C---:B------:R-:W-:Y:S03]  /*6920*/  LEA R28, P0, R2.reuse, R30, 0x5 ;  /* 0x0000001e021c7211 */ /* 0x040fe600078028ff */
[----:B------:R-:W-:Y:S01]  /*6930*/  REDG.E.ADD.F32.FTZ.RN.STRONG.GPU desc[UR38][R20.64+0x180], R80 ;  /* 0x00018050140079a6 */ /* 0x000fe2000c12f326 */
[C---:B------:R-:W-:Y:S03]  /*6940*/  LEA.HI.X.SX32 R29, R2.reuse, R31, 0x5, P0 ;  /* 0x0000001f021d7211 */ /* 0x040fe600000f2eff */
[----:B------:R-:W-:Y:S01]  /*6950*/  REDG.E.ADD.F32.FTZ.RN.STRONG.GPU desc[UR38][R30.64+0x180], R81 ;  /* 0x000180511e0079a6 */ /* 0x000fe2000c12f326 */
[C---:B------:R-:W-:Y:S03]  /*6960*/  LEA R26, P0, R2.reuse, R28, 0x5 ;  /* 0x0000001c021a7211 */ /* 0x040fe600078028ff */
[----:B------:R-:W-:Y:S01]  /*6970*/  REDG.E.ADD.F32.FTZ.RN.STRONG.GPU desc[UR38][R28.64+0x180], R82 ;  /* 0x000180521c0079a6 */ /* 0x000fe2000c12f326 */
[C---:B------:R-:W-:Y:S02]  /*6980*/  LEA.HI.X.SX32 R27, R2.reuse, R29, 0x5, P0 ;  /* 0x0000001d021b7211 */ /* 0x040fe400000f2eff */
[C---:B------:R-:W-:Y:S01]  /*6990*/  LEA R250, P0, R2.reuse, R26, 0x5 ;  /* 0x0000001a02fa7211 */ /* 0x040fe200078028ff */
[----:B------:R-:W-:Y:S03]  /*69a0*/  LDSM.16.MT88.4 R72, [R3+0x12800] ;  /* 0x012800000348783b */ /* 0x000fe60000004200 */
[C---:B------:R-:W-:Y:S01]  /*69b0*/  LEA.HI.X.SX32 R251, R2.reuse, R27, 0x5, P0 ;  /* 0x0000001b02fb7211 */ /* 0x040fe200000f2eff */
[----:B------:R-:W-:Y:S01]  /*69c0*/  REDG.E.ADD.F32.FTZ.RN.STRONG.GPU desc[UR38][R26.64+0x180], R83 ;  /* 0x000180531a0079a6 */ /* 0x000fe2000c12f326 */
[C---:B------:R-:W-:Y:S03]  /*69d0*/  LEA R248, P0, R2.reuse, R250, 0x5 ;  /* 0x000000fa02f87211 */ /* 0x040fe600078028ff */
[----:B------:R-:W-:Y:S01]  /*69e0*/  REDG.E.ADD.F32.FTZ.RN.STRONG.GPU desc[UR38][R250.64+0x180], R76 ;  /* 0x0001804cfa0079a6 */ /* 0x000fe2000c12f326 */
[C---:B------:R-:W-:Y:S02]  /*69f0*/  LEA.HI.X.SX32 R249, R2.reuse, R251, 0x5, P0 ;  /* 0x000000fb02f97211 */ /* 0x040fe400000f2eff */
[C---:B------:R-:W-:Y:S01]  /*6a00*/  LEA R4, P0, R2.reuse, R248, 0x5 ;  /* 0x000000f802047211 */ /* 0x040fe200078028ff */
[----:B---3--:R1:W5:Y:S03]  /*6a10*/  LDL.LU.64 R38, [R1+0xa8] ;  /* 0x0000a80001267983 */ /* 0x0083660000300a00 */
[C---:B------:R-:W-:Y:S01]  /*6a20*/  LEA.HI.X.SX32 R5, R2.reuse, R249, 0x5, P0 ;  /* 0x000000f902057211 */ /* 0x040fe200000f2eff */
[----:B------:R2:W-:Y:S01]  /*6a30*/  REDG.E.ADD.F32.FTZ.RN.STRONG.GPU desc[UR38][R248.64+0x180], R77 ;  /* 0x0001804df80079a6 */ /* 0x0005e2000c12f326 */
[C---:B------:R-:W-:Y:S03]  /*6a40*/  LEA R24, P0, R2.reuse, R4, 0x5 ;  /* 0x0000000402187211 */ /* 0x040fe600078028ff */
[----:B------:R3:W-:Y:S01]  /*6a50*/  REDG.E.ADD.F32.FTZ.RN.STRONG.GPU desc[UR38][R4.64+0x180], R78 ;  /* 0x0001804e040079a6 */ /* 0x0007e2000c12f326 */
[C---:B------:R-:W-:Y:S03]  /*6a60*/  LEA.HI.X.SX32 R25, R2.reuse, R5, 0x5, P0 ;  /* 0x0000000502197211 */ /* 0x040fe600000f2eff */
[----:B----4-:R1:W5:Y:S01]  /*6a70*/  LDL.LU.64 R36, [R1+0xa0] ;  /* 0x0000a00001247983 */ /* 0x0103620000300a00 */
        /* <DEDUP_REMOVED lines=10> */
[----:B--2---:R-:W2:Y:S03]  /*6b20*/  S2R R249, SR_TID.X ;  /* 0x0000000000f97919 */ /* 0x004ea60000002100 */
[C---:B------:R-:W-:Y:S01]  /*6b30*/  LEA.HI.X.SX32 R19, R2.reuse, R245, 0x5, P0 ;  /* 0x000000f502137211 */ /* 0x040fe200000f2eff */
        /* <DEDUP_REMOVED lines=9> */
[----:B------:R4:W-:Y:S01]  /*6bd0*/  REDG.E.ADD.F32.FTZ.RN.STRONG.GPU desc[UR38][R14.64+0x200], R90 ;  /* 0x0002005a0e0079a6 */ /* 0x0009e2000c12f326 */
[C---:B------:R-:W-:Y:S03]  /*6be0*/  LEA.HI.X.SX32 R69, R2.reuse, R15, 0x5, P0 ;  /* 0x0000000f02457211 */ /* 0x040fe600000f2eff */
[----:B------:R-:W-:Y:S01]  /*6bf0*/  LDSM.16.MT88.4 R16, [R0+0x2000] ;  /* 0x002000000010783b */ /* 0x000fe20000004200 */
[C---:B------:R-:W-:Y:S03]  /*6c00*/  IMAD.WIDE R70, R2.reuse, -0xc0, R68 ;  /* 0xffffff4002467825 */ /* 0x040fe600078e0244 */
[----:B------:R-:W-:Y:S01]  /*6c10*/  REDG.E.ADD.F32.FTZ.RN.STRONG.GPU desc[UR38][R68.64+0x200], R91 ;  /* 0x0002005b440079a6 */ /* 0x000fe2000c12f326 */
[C---:B------:R-:W-:Y:S03]  /*6c20*/  LEA R12, P0, R2.reuse, R70, 0x5 ;  /* 0x00000046020c7211 */ /* 0x040fe600078028ff */
[----:B------:R-:W-:Y:S01]  /*6c30*/  REDG.E.ADD.F32.FTZ.RN.STRONG.GPU desc[UR38][R20.64+0x280], R96 ;  /* 0x00028060140079a6 */ /* 0x000fe2000c12f326 */
[C---:B--2---:R-:W-:Y:S01]  /*6c40*/  IMAD.SHL.U32 R250, R249.reuse, 0x8, RZ ;  /* 0x00000008f9fa7824 */ /* 0x044fe200078e00ff */
[C---:B------:R-:W-:Y:S02]  /*6c50*/  LEA.HI.X.SX32 R13, R2.reuse, R71, 0x5, P0 ;  /* 0x00000047020d7211 */ /* 0x040fe400000f2eff */
[----:B------:R-:W-:Y:S01]  /*6c60*/  REDG.E.ADD.F32.FTZ.RN.STRONG.GPU desc[UR38][R70.64+0x280], R97 ;  /* 0x00028061460079a6 */ /* 0x000fe2000c12f326 */
[----:B------:R-:W-:Y:S02]  /*6c70*/  LEA R10, P0, R2, R12, 0x5 ;  /* 0x0000000c020a7211 */ /* 0x000fe400078028ff */
[----:B------:R-:W-:Y:S01]  /*6c80*/  LOP3.LUT R251, R250, 0x38, RZ, 0xc0, !PT ;  /* 0x00000038fafb7812 */ /* 0x000fe200078ec0ff */
        /* <DEDUP_REMOVED lines=8> */
[C---:B------:R-:W-:Y:S02]  /*6d10*/  LEA.HI.X.SX32 R7, R2.reuse, R9, 0x5, P0 ;  /* 0x0000000902077211 */ /* 0x040fe400000f2eff */
[C---:B---3--:R-:W-:Y:S01]  /*6d20*/  LEA R4, P0, R2.reuse, R6, 0x5 ;  /* 0x0000000602047211 */ /* 0x048fe200078028ff */
[----:B------:R-:W-:Y:S03]  /*6d30*/  LDSM.16.MT88.4 R8, [R0] ;  /* 0x000000000008783b */ /* 0x000fe60000004200 */
[C---:B------:R-:W-:Y:S01]  /*6d40*/  LEA.HI.X.SX32 R5, R2.reuse, R7, 0x5, P0 ;  /* 0x0000000702057211 */ /* 0x040fe200000f2eff */
[----:B------:R-:W-:Y:S01]  /*6d50*/  REDG.E.ADD.F32.FTZ.RN.STRONG.GPU desc[UR38][R6.64+0x280], R93 ;  /* 0x0002805d060079a6 */ /* 0x000fe2000c12f326 */
[C---:B----4-:R-:W-:Y:S03]  /*6d60*/  LEA R14, P0, R2.reuse, R4, 0x5 ;  /* 0x00000004020e7211 */ /* 0x050fe600078028ff */
[----:B------:R-:W-:Y:S01]  /*6d70*/  REDG.E.ADD.F32.FTZ.RN.STRONG.GPU desc[UR38][R4.64+0x280], R94 ;  /* 0x0002805e040079a6 */ /* 0x000fe2000c12f326 */
[----:B------:R-:W-:Y:S02]  /*6d80*/  LEA.HI.X.SX32 R15, R2, R5, 0x5, P0 ;  /* 0x00000005020f7211 */ /* 0x000fe400000f2eff */
[----:B------:R-:W-:Y:S01]  /*6d90*/  LOP3.LUT P0, RZ, R249, 0x4, RZ, 0xc0, !PT ;  /* 0x00000004f9ff7812 */ /* 0x000fe2000780c0ff */
[----:B------:R-:W3:Y:S04]  /*6da0*/  LDSM.16.MT88.4 R4, [R3+0x12000] ;  /* 0x012000000304783b */ /* 0x000ee80000004200 */
[----:B------:R-:W-:Y:S04]  /*6db0*/  REDG.E.ADD.F32.FTZ.RN.STRONG.GPU desc[UR38][R14.64+0x280], R95 ;  /* 0x0002805f0e0079a6 */ /* 0x000fe8000c12f326 */
[----:B------:R-:W-:Y:S01]  /*6dc0*/  LDSM.16.MT88.4 R84, [R0+0x2800] ;  /* 0x002800000054783b */ /* 0x000fe20000004200 */
[C---:B--2---:R-:W-:Y:S03]  /*6dd0*/  VIADD R92, R3.reuse, 0x40 ;  /* 0x00000040035c7836 */ /* 0x044fe60000000000 */
[----:B------:R-:W-:Y:S01]  /*6de0*/  LDSM.16.MT88.4 R88, [R0+0x1800] ;  /* 0x001800000058783b */ /* 0x000fe20000004200 */
[----:B------:R-:W-:Y:S03]  /*6df0*/  @P0 VIADD R92, R3, 0xffffffc0 ;  /* 0xffffffc0035c0836 */ /* 0x000fe60000000000 */
[----:B------:R-:W-:Y:S04]  /*6e00*/  LDSM.16.MT88.4 R96, [R0+0x3800] ;  /* 0x003800000060783b */ /* 0x000fe80000004200 */
[----:B------:R-:W2:Y:S04]  /*6e10*/  LDSM.16.MT88.4 R12, [R92+0x12000] ;  /* 0x012000005c0c783b */ /* 0x000ea80000004200 */
[----:B------:R-:W4:Y:S04]  /*6e20*/  LDSM.16.MT88.4 R80, [R92+0x12800] ;  /* 0x012800005c50783b */ /* 0x000f280000004200 */
[----:B------:R1:W5:Y:S04]  /*6e30*/  LDL.LU.64 R34, [R1+0x98] ;  /* 0x0000980001227983 */ /* 0x0003680000300a00 */
[----:B------:R1:W5:Y:S04]  /*6e40*/  LDL.LU.64 R32, [R1+0x90] ;  /* 0x0000900001207983 */ /* 0x0003680000300a00 */
[----:B------:R1:W5:Y:S01]  /*6e50*/  LDL.LU.64 R30, [R1+0x88] ;  /* 0x00008800011e7983 */ /* 0x0003620000300a00 */
[-C--:B---3--:R-:W-:Y:S03]  /*6e60*/  HMMA.16816.F32.BF16 R100, R4, R8.reuse, R100 ;  /* 0x000000080464723c */ /* 0x088fe60000041864 */
[----:B------:R1:W5:Y:S04]  /*6e70*/  LDL.LU.64 R28, [R1+0x80] ;  /* 0x00008000011c7983 */ /* 0x0003680000300a00 */
[----:B------:R1:W5:Y:S04]  /*6e80*/  LDL.LU.64 R26, [R1+0x78] ;  /* 0x00007800011a7983 */ /* 0x0003680000300a00 */
[----:B------:R1:W5:Y:S04]  /*6e90*/  LDL.LU.64 R24, [R1+0x70] ;  /* 0x0000700001187983 */ /* 0x0003680000300a00 */
[----:B------:R1:W5:Y:S04]  /*6ea0*/  LDL.LU.64 R22, [R1+0x68] ;  /* 0x0000680001167983 */ /* 0x0003680000300a00 */
[----:B------:R1:W5:Y:S01]  /*6eb0*/  LDL.LU.64 R20, [R1+0x60] ;  /* 0x0000600001147983 */ /* 0x0003620000300a00 */
[C---:B--2---:R-:W-:Y:S08]  /*6ec0*/  HMMA.16816.F32.BF16 R104, R12.reuse, R8, R104 ;  /* 0x000000080c68723c */ /* 0x044ff00000041868 */
[-C--:B------:R-:W-:Y:S08]  /*6ed0*/  HMMA.16816.F32.BF16 R108, R12, R10.reuse, R108 ;  /* 0x0000000a0c6c723c */ /* 0x080ff0000004186c */
[C---:B------:R-:W-:Y:S01]  /*6ee0*/  HMMA.16816.F32.BF16 R112, R4.reuse, R10, R112 ;  /* 0x0000000a0470723c */ /* 0x040fe20000041870 */
[----:B------:R-:W2:Y:S07]  /*6ef0*/  LDSM.16.MT88.4 R8, [R0+0x4800] ;  /* 0x004800000008783b */ /* 0x000eae0000004200 */
[-C--:B------:R-:W-:Y:S08]  /*6f00*/  HMMA.16816.F32.BF16 R116, R4, R16.reuse, R116 ;  /* 0x000000100474723c */ /* 0x080ff00000041874 */
[C---:B------:R-:W-:Y:S08]  /*6f10*/  HMMA.16816.F32.BF16 R120, R12.reuse, R16, R120 ;  /* 0x000000100c78723c */ /* 0x040ff00000041878 */
[-C--:B------:R-:W-:Y:S08]  /*6f20*/  HMMA.16816.F32.BF16 R124, R12, R18.reuse, R124 ;  /* 0x000000120c7c723c */ /* 0x080ff0000004187c */
[C---:B------:R-:W-:Y:S01]  /*6f30*/  HMMA.16816.F32.BF16 R128, R4.reuse, R18, R128 ;  /* 0x000000120480723c */ /* 0x040fe20000041880 */
[----:B------:R-:W-:Y:S04]  /*6f40*/  LDSM.16.MT88.4 R16, [R92+0x13000] ;  /* 0x013000005c10783b */ /* 0x000fe80000004200 */
[----:B------:R-:W-:Y:S03]  /*6f50*/  LDSM.16.MT88.4 R92, [R92+0x13800] ;  /* 0x013800005c5c783b */ /* 0x000fe60000004200 */
[-C--:B------:R-:W-:Y:S08]  /*6f60*/  HMMA.16816.F32.BF16 R132, R4, R68.reuse, R132 ;  /* 0x000000440484723c */ /* 0x080ff00000041884 */
[C---:B------:R-:W-:Y:S08]  /*6f70*/  HMMA.16816.F32.BF16 R136, R12.reuse, R68, R136 ;  /* 0x000000440c88723c */ /* 0x040ff00000041888 */
[-C--:B------:R-:W-:Y:S01]  /*6f80*/  HMMA.16816.F32.BF16 R140, R12, R70.reuse, R140 ;  /* 0x000000460c8c723c */ /* 0x080fe2000004188c */
[----:B------:R-:W-:Y:S07]  /*6f90*/  LDSM.16.MT88.4 R12, [R0+0x1000] ;  /* 0x00100000000c783b */ /* 0x000fee0000004200 */
[----:B------:R-:W-:Y:S01]  /*6fa0*/  HMMA.16816.F32.BF16 R144, R4, R70, R144 ;  /* 0x000000460490723c */ /* 0x000fe20000041890 */
[----:B------:R-:W3:Y:S04]  /*6fb0*/  LDSM.16.MT88.4 R4, [R3+0x13000] ;  /* 0x013000000304783b */ /* 0x000ee80000004200 */
[----:B------:R-:W1:Y:S03]  /*6fc0*/  LDSM.16.MT88.4 R68, [R0+0x3000] ;  /* 0x003000000044783b */ /* 0x000e660000004200 */
[-C--:B------:R-:W-:Y:S08]  /*6fd0*/  HMMA.16816.F32.BF16 R100, R72, R76.reuse, R100 ;  /* 0x0000004c4864723c */ /* 0x080ff00000041864 */
[C---:B----4-:R-:W-:Y:S08]  /*6fe0*/  HMMA.16816.F32.BF16 R104, R80.reuse, R76, R104 ;  /* 0x0000004c5068723c */ /* 0x050ff00000041868 */
[-C--:B------:R-:W-:Y:S08]  /*6ff0*/  HMMA.16816.F32.BF16 R108, R80, R78.reuse, R108 ;  /* 0x0000004e506c723c */ /* 0x080ff0000004186c */
[C---:B------:R-:W-:Y:S01]  /*7000*/  HMMA.16816.F32.BF16 R112, R72.reuse, R78, R112 ;  /* 0x0000004e4870723c */ /* 0x040fe20000041870 */
[----:B------:R-:W4:Y:S07]  /*7010*/  LDSM.16.MT88.4 R76, [R0+0x5000] ;  /* 0x00500000004c783b */ /* 0x000f2e0000004200 */
[-C--:B------:R-:W-:Y:S08]  /*7020*/  HMMA.16816.F32.BF16 R116, R72, R84.reuse, R116 ;  /* 0x000000544874723c */ /* 0x080ff00000041874 */
[C---:B------:R-:W-:Y:S08]  /*7030*/  HMMA.16816.F32.BF16 R120, R80.reuse, R84, R120 ;  /* 0x000000545078723c */ /* 0x040ff00000041878 */
[-C--:B------:R-:W-:Y:S08]  /*7040*/  HMMA.16816.F32.BF16 R124, R80, R86.reuse, R124 ;  /* 0x00000056507c723c */ /* 0x080ff0000004187c */
[C---:B------:R-:W-:Y:S01]  /*7050*/  HMMA.16816.F32.BF16 R128, R72.reuse, R86, R128 ;  /* 0x000000564880723c */ /* 0x040fe20000041880 */
[----:B------:R-:W4:Y:S07]  /*7060*/  LDSM.16.MT88.4 R84, [R3+0x13800] ;  /* 0x013800000354783b */ /* 0x000f2e0000004200 */
[-C--:B--2---:R-:W-:Y:S08]  /*7070*/  HMMA.16816.F32.BF16 R132, R72, R8.reuse, R132 ;  /* 0x000000084884723c */ /* 0x084ff00000041884 */
[C---:B------:R-:W-:Y:S04]  /*7080*/  HMMA.16816.F32.BF16 R136, R80.reuse, R8, R136 ;  /* 0x000000085088723c */ /* 0x040fe80000041888 */
[----:B------:R-:W-:Y:S04]  /*7090*/  LOP3.LUT R8, R250, 0x1f8, RZ, 0xc0, !PT ;  /* 0x000001f8fa087812 */ /* 0x000fe800078ec0ff */
[-C--:B------:R-:W-:Y:S01]  /*70a0*/  HMMA.16816.F32.BF16 R140, R80, R10.reuse, R140 ;  /* 0x0000000a508c723c */ /* 0x080fe2000004188c */
[----:B------:R-:W2:Y:S02]  /*70b0*/  LDSM.16.MT88.4 R80, [R0+0x5800] ;  /* 0x005800000050783b */ /* 0x000ea40000004200 */
[----:B------:R-:W-:Y:S04]  /*70c0*/  LOP3.LUT R8, R8, 0x38, R249, 0x78, !PT ;  /* 0x0000003808087812 */ /* 0x000fe800078e78f9 */
[----:B------:R-:W-:Y:S01]  /*70d0*/  LOP3.LUT R8, R8, 0x1e00, R250, 0xf8, !PT ;  /* 0x00001e0008087812 */ /* 0x000fe200078ef8fa */
[----:B------:R-:W-:Y:S04]  /*70e0*/  HMMA.16816.F32.BF16 R144, R72, R10, R144 ;  /* 0x0000000a4890723c */ /* 0x000fe80000041890 */
[----:B------:R-:W-:Y:S04]  /*70f0*/  LEA R8, R8, UR4, 0x1 ;  /* 0x0000000408087c11 */ /* 0x000fe8000f8e08ff */
[-C--:B---3--:R-:W-:Y:S08]  /*7100*/  HMMA.16816.F32.BF16 R100, R4, R12.reuse, R100 ;  /* 0x0000000c0464723c */ /* 0x088ff00000041864 */
[C---:B------:R-:W-:Y:S08]  /*7110*/  HMMA.16816.F32.BF16 R104, R16.reuse, R12, R104 ;  /* 0x0000000c1068723c */ /* 0x040ff00000041868 */
[-C--:B------:R-:W-:Y:S08]  /*7120*/  HMMA.16816.F32.BF16 R108, R16, R14.reuse, R108 ;  /* 0x0000000e106c723c */ /* 0x080ff0000004186c */
[C---:B------:R-:W-:Y:S08]  /*7130*/  HMMA.16816.F32.BF16 R112, R4.reuse, R14, R112 ;  /* 0x0000000e0470723c */ /* 0x040ff00000041870 */
[-C--:B-1----:R-:W-:Y:S08]  /*7140*/  HMMA.16816.F32.BF16 R116, R4, R68.reuse, R116 ;  /* 0x000000440474723c */ /* 0x082ff00000041874 */
[C---:B------:R-:W-:Y:S04]  /*7150*/  HMMA.16816.F32.BF16 R120, R16.reuse, R68, R120 ;  /* 0x000000441078723c */ /* 0x040fe80000041878 */
[C---:B------:R-:W-:Y:S02]  /*7160*/  LOP3.LUT R69, R251.reuse, 0x80, RZ, 0xfc, !PT ;  /* 0x00000080fb457812 */ /* 0x040fe400078efcff */
[----:B------:R-:W-:Y:S02]  /*7170*/  LOP3.LUT R68, R251, 0x40, RZ, 0xfc, !PT ;  /* 0x00000040fb447812 */ /* 0x000fe400078efcff */
[-C--:B------:R-:W-:Y:S08]  /*7180*/  HMMA.16816.F32.BF16 R124, R16, R70.reuse, R124 ;  /* 0x00000046107c723c */ /* 0x080ff0000004187c */
[C---:B------:R-:W-:Y:S08]  /*7190*/  HMMA.16816.F32.BF16 R128, R4.reuse, R70, R128 ;  /* 0x000000460480723c */ /* 0x040ff00000041880 */
[-C--:B----4-:R-:W-:Y:S08]  /*71a0*/  HMMA.16816.F32.BF16 R132, R4, R76.reuse, R132 ;  /* 0x0000004c0484723c */ /* 0x090ff00000041884 */
[C---:B------:R-:W-:Y:S08]  /*71b0*/  HMMA.16816.F32.BF16 R136, R16.reuse, R76, R136 ;  /* 0x0000004c1088723c */ /* 0x040ff00000041888 */
[-C--:B------:R-:W-:Y:S08]  /*71c0*/  HMMA.16816.F32.BF16 R140, R16, R78.reuse, R140 ;  /* 0x0000004e108c723c */ /* 0x080ff0000004188c */
[----:B------:R-:W-:Y:S08]  /*71d0*/  HMMA.16816.F32.BF16 R144, R4, R78, R144 ;  /* 0x0000004e0490723c */ /* 0x000ff00000041890 */
        /* <DEDUP_REMOVED lines=8> */
[-C--:B--2---:R-:W-:Y:S08]  /*7260*/  HMMA.16816.F32.BF16 R132, R84, R80.reuse, R132 ;  /* 0x000000505484723c */ /* 0x084ff00000041884 */
[C---:B------:R-:W-:Y:S08]  /*7270*/  HMMA.16816.F32.BF16 R136, R92.reuse, R80, R136 ;  /* 0x000000505c88723c */ /* 0x040ff00000041888 */
[-C--:B------:R-:W-:Y:S08]  /*7280*/  HMMA.16816.F32.BF16 R140, R92, R82.reuse, R140 ;  /* 0x000000525c8c723c */ /* 0x080ff0000004188c */
[----:B------:R-:W-:Y:S01]  /*7290*/  HMMA.16816.F32.BF16 R144, R84, R82, R144 ;  /* 0x000000525490723c */ /* 0x000fe20000041890 */
[----:B------:R-:W-:Y:S08]  /*72a0*/  @!UPT UIADD3 URZ, UPT, UPT, URZ, URZ, URZ ;  /* 0x000000fffffff290 */ /* 0x000ff0000fffe0ff */
[----:B------:R-:W-:Y:S11]  /*72b0*/  BRA.U !UP0, `(.L_x_53) ;  /* 0x0000000108f87547 */ /* 0x000ff6000b800000 */
[----:B------:R-:W2:Y:S01]  /*72c0*/  LDL.LU R245, [R1+0x34] ;  /* 0x0000340001f57983 */ /* 0x000ea20000300800 */
[----:B------:R-:W1:Y:S08]  /*72d0*/  LDC R9, c[0x0][0x3b0] ;  /* 0x0000ec00ff097b82 */ /* 0x000e700000000800 */
[----:B------:R-:W-:Y:S01]  /*72e0*/  BAR.SYNC.DEFER_BLOCKING 0x0 ;  /* 0x0000000000007b1d */ /* 0x000fe20000010000 */
[----:B------:R-:W-:Y:S02]  /*72f0*/  ISETP.GE.AND P5, PT, R251, UR8, PT ;  /* 0x00000008fb007c0c */ /* 0x000fe4000bfa6270 */
[----:B------:R-:W-:Y:S02]  /*7300*/  ISETP.GE.AND P4, PT, R68, UR8, PT ;  /* 0x0000000844007c0c */ /* 0x000fe4000bf86270 */
[----:B------:R-:W-:Y:S02]  /*7310*/  ISETP.GE.AND P1, PT, R69, UR8, PT ;  /* 0x0000000845007c0c */ /* 0x000fe4000bf26270 */
[----:B------:R-:W-:Y:S01]  /*7320*/  IADD3 R2, P0, PT, RZ, -UR36, RZ ;  /* 0x80000024ff027c10 */ /* 0x000fe2000ff1e0ff */
[----:B------:R-:W3:Y:S01]  /*7330*/  LDL.LU R244, [R1+0x38] ;  /* 0x0000380001f47983 */ /* 0x000ee20000300800 */
[----:B------:R-:W4:Y:S01]  /*7340*/  LDC R12, c[0x0][0x3b4] ;  /* 0x0000ed00ff0c7b82 */ /* 0x000f220000000800 */
[C---:B-1----:R-:W-:Y:S04]  /*7350*/  IMAD.SHL.U32 R0, R9.reuse, 0x40, RZ ;  /* 0x0000004009007824 */ /* 0x042fe800078e00ff */
[----:B------:R-:W-:Y:S05]  /*7360*/  IMAD.X R0, RZ, RZ, ~R0, P0 ;  /* 0x000000ffff007224 */ /* 0x000fea00000e0e00 */
[----:B------:R-:W-:Y:S02]  /*7370*/  SHF.R.S64 R3, R2, 0x1f, R0 ;  /* 0x0000001f02037819 */ /* 0x000fe40000001000 */
[----:B------:R-:W-:Y:S02]  /*7380*/  LEA R2, P0, R9, RZ, 0x6 ;  /* 0x000000ff09027211 */ /* 0x000fe400078030ff */
[----:B---3--:R-:W-:Y:S02]  /*7390*/  IADD3 R244, P6, PT, R3, R244, RZ ;  /* 0x000000f403f47210 */ /* 0x008fe40007fde0ff */
[----:B------:R-:W-:Y:S02]  /*73a0*/  LEA.HI.X R3, R9, RZ, RZ, 0x6, P0 ;  /* 0x000000ff09037211 */ /* 0x000fe400000f34ff */
[----:B--2---:R-:W-:Y:S01]  /*73b0*/  LEA.HI.X.SX32 R245, R0, R245, 0x1, P6 ;  /* 0x000000f500f57211 */ /* 0x004fe200030f0eff */
[----:B------:R1:W-:Y:S01]  /*73c0*/  STL [R1+0x38], R244 ;  /* 0x000038f401007387 */ /* 0x0003e20000100800 */
[--C-:B------:R-:W-:Y:S01]  /*73d0*/  @!P5 IMAD.MOV.U32 R4, RZ, RZ, R244.reuse ;  /* 0x000000ffff04d224 */ /* 0x100fe200078e00f4 */
[----:B------:R-:W-:Y:S01]  /*73e0*/  @!P5 IADD3 R6, P0, PT, R244, R2, RZ ;  /* 0x00000002f406d210 */ /* 0x000fe20007f1e0ff */
[----:B------:R-:W-:Y:S01]  /*73f0*/  @!P4 IMAD.MOV.U32 R10, RZ, RZ, R244 ;  /* 0x000000ffff0ac224 */ /* 0x000fe200078e00f4 */
[----:B------:R1:W-:Y:S01]  /*7400*/  STL [R1+0x34], R245 ;  /* 0x000034f501007387 */ /* 0x0003e20000100800 */
[--C-:B------:R-:W-:Y:S02]  /*7410*/  @!P5 IMAD.MOV.U32 R5, RZ, RZ, R245.reuse ;  /* 0x000000ffff05d224 */ /* 0x100fe400078e00f5 */
[--C-:B------:R-:W-:Y:S02]  /*7420*/  @!P4 IMAD.MOV.U32 R11, RZ, RZ, R245.reuse ;  /* 0x000000ffff0bc224 */ /* 0x100fe400078e00f5 */
[----:B----4-:R-:W-:Y:S01]  /*7430*/  IMAD.SHL.U32 R0, R12, 0x40, RZ ;  /* 0x000000400c007824 */ /* 0x010fe200078e00ff */
[----:B------:R-:W-:Y:S01]  /*7440*/  @!PT LDS RZ, [RZ] ;  /* 0x00000000fffff984 */ /* 0x000fe20000000800 */
[----:B------:R-:W-:Y:S01]  /*7450*/  @!PT LDS RZ, [RZ] ;  /* 0x00000000fffff984 */ /* 0x000fe20000000800 */
[----:B------:R-:W-:Y:S01]  /*7460*/  @!PT LDS RZ, [RZ] ;  /* 0x00000000fffff984 */ /* 0x000fe20000000800 */
[----:B------:R2:W-:Y:S04]  /*7470*/  @!P5 LDGSTS.E.BYPASS.LTC128B.128 [R8], desc[UR38][R4.64] ;  /* 0x000000000408dfae */ /* 0x0005e8000b981a26 */
[----:B------:R1:W-:Y:S01]  /*7480*/  @P5 STS.128 [R8], RZ ;  /* 0x000000ff08005388 */ /* 0x0003e20000000c00 */
[----:B------:R-:W-:Y:S02]  /*7490*/  @!P5 IADD3.X R7, PT, PT, R245, R3, R0, P0, !PT ;  /* 0x00000003f507d210 */ /* 0x000fe400007fe400 */
[CC--:B------:R-:W-:Y:S01]  /*74a0*/  @!P1 LEA R2, P0, R9.reuse, R244.reuse, 0x6 ;  /* 0x000000f409029211 */ /* 0x0c0fe200078030ff */
[----:B------:R-:W-:Y:S01]  /*74b0*/  @!PT LDS RZ, [RZ] ;  /* 0x00000000fffff984 */ /* 0x000fe20000000800 */
[----:B------:R-:W-:Y:S01]  /*74c0*/  @!PT LDS RZ, [RZ] ;  /* 0x00000000fffff984 */ /* 0x000fe20000000800 */
[----:B------:R-:W-:Y:S01]  /*74d0*/  @!PT LDS RZ, [RZ] ;  /* 0x00000000fffff984 */ /* 0x000fe20000000800 */
[----:B------:R3:W-:Y:S03]  /*74e0*/  @!P4 LDGSTS.E.BYPASS.LTC128B.128 [R8+0x2000], desc[UR38][R10.64+0x80] ;  /* 0x020000800a08cfae */ /* 0x0007e6000b981a26 */
[CCC-:B------:R-:W-:Y:S01]  /*74f0*/  @!P1 LEA.HI.X R3, R9.reuse, R245.reuse, R12.reuse, 0x6, P0 ;  /* 0x000000f509039211 */ /* 0x1c0fe200000f340c */
[----:B------:R1:W-:Y:S01]  /*7500*/  @P4 STS.128 [R8+0x2000], RZ ;  /* 0x002000ff08004388 */ /* 0x0003e20000000c00 */
[C---:B--2---:R-:W-:Y:S04]  /*7510*/  @!P4 LEA R4, P6, R9.reuse, R244, 0x6 ;  /* 0x000000f40904c211 */ /* 0x044fe800078c30ff */
[----:B------:R-:W-:Y:S01]  /*7520*/  @!P4 LEA.HI.X R5, R9, R245, R12, 0x6, P6 ;  /* 0x000000f50905c211 */ /* 0x000fe200030f340c */
[----:B---3--:R-:W-:Y:S02]  /*7530*/  @!P1 IMAD.MOV.U32 R10, RZ, RZ, R244 ;  /* 0x000000ffff0a9224 */ /* 0x008fe400078e00f4 */
        /* <DEDUP_REMOVED lines=22> */
.L_x_53:
[----:B------:R-:W2:Y:S02]  /*76a0*/  LDL.LU R0, [R1+0x44] ;  /* 0x0000440001007983 */ /* 0x000ea40000300800 */
[----:B--2---:R-:W-:Y:S05]  /*76b0*/  IADD3 R0, PT, PT, R0, -0x40, RZ ;  /* 0xffffffc000007810 */ /* 0x004fea0007ffe0ff */
[----:B------:R2:W-:Y:S01]  /*76c0*/  STL [R1+0x44], R0 ;  /* 0x0000440001007387 */ /* 0x0005e20000100800 */
[----:B------:R-:W-:Y:S05]  /*76d0*/  BRA.U UP1, `(.L_x_54) ;  /* 0xffffffc5018c7547 */ /* 0x000fea000b83ffff */
[----:B------:R-:W-:Y:S01]  /*76e0*/  F2FP.BF16.F32.PACK_AB R60, R61, R60 ;  /* 0x0000003c3d3c723e */ /* 0x000fe200000010ff */
[C---:B--2---:R-:W-:Y:S01]  /*76f0*/  IMAD.SHL.U32 R0, R249.reuse, 0x10, RZ ;  /* 0x00000010f9007824 */ /* 0x044fe200078e00ff */
[----:B------:R-:W2:Y:S01]  /*7700*/  S2R R61, SR_TID.X ;  /* 0x00000000003d7919 */ /* 0x000ea20000002100 */
[C---:B-1----:R-:W-:Y:S01]  /*7710*/  IMAD.SHL.U32 R2, R249.reuse, 0x20, RZ ;  /* 0x00000020f9027824 */ /* 0x042fe200078e00ff */
[----:B------:R-:W1:Y:S01]  /*7720*/  LDCU UR8, c[0x0][0x500] ;  /* 0x0000a000ff0877ac */ /* 0x000e620008000800 */
[C---:B------:R-:W-:Y:S01]  /*7730*/  IMAD.SHL.U32 R3, R249.reuse, 0x2, RZ ;  /* 0x00000002f9037824 */ /* 0x040fe200078e00ff */
[----:B------:R-:W-:Y:S02]  /*7740*/  LOP3.LUT R0, R0, 0x1c0, RZ, 0xc0, !PT ;  /* 0x000001c000007812 */ /* 0x000fe400078ec0ff */
[----:B------:R-:W-:Y:S01]  /*7750*/  LOP3.LUT R2, R2, 0x400, RZ, 0xc0, !PT ;  /* 0x0000040002027812 */ /* 0x000fe200078ec0ff */
[----:B------:R-:W-:Y:S01]  /*7760*/  UISETP.NE.AND UP0, UPT, UR44, -0x1, UPT ;  /* 0xffffffff2c00788c */ /* 0x000fe2000bf05270 */
[----:B------:R-:W-:Y:S01]  /*7770*/  LOP3.LUT P0, RZ, R249, 0x10, RZ, 0xc0, !PT ;  /* 0x00000010f9ff7812 */ /* 0x000fe2000780c0ff */
[----:B------:R-:W-:Y:S01]  /*7780*/  UMOV UR45, UR7 ;  /* 0x00000007002d7c82 */ /* 0x000fe20008000000 */
[----:B------:R-:W-:Y:S01]  /*7790*/  LOP3.LUT R2, R2, 0x6, R3, 0xf8, !PT ;  /* 0x0000000602027812 */ /* 0x000fe200078ef803 */
[----:B------:R-:W-:Y:S01]  /*77a0*/  UISETP.NE.AND UP1, UPT, UR44, -0x1, UPT ;  /* 0xffffffff2c00788c */ /* 0x000fe2000bf25270 */
[----:B-----5:R-:W-:-:S02]  /*77b0*/  F2FP.BF16.F32.PACK_AB R70, R27, R26 ;  /* 0x0000001a1b46723e */ /* 0x020fc400000010ff */
[----:B------:R-:W-:Y:S02]  /*77c0*/  F2FP.BF16.F32.PACK_AB R72, R23, R22 ;  /* 0x000000161748723e */ /* 0x000fe400000010ff */
[----:B------:R-:W-:Y:S02]  /*77d0*/  F2FP.BF16.F32.PACK_AB R71, R25, R24 ;  /* 0x000000181947723e */ /* 0x000fe400000010ff */
[----:B------:R-:W-:Y:S01]  /*77e0*/  F2FP.BF16.F32.PACK_AB R73, R21, R20 ;  /* 0x000000141549723e */ /* 0x000fe200000010ff */
[----:B------:R-:W3:Y:S01]  /*77f0*/  @UP0 LDCU.64 UR10, c[0x0][0x5c0] ;  /* 0x0000b800ff0a07ac */ /* 0x000ee20008000a00 */
[----:B-1----:R-:W-:Y:S01]  /*7800*/  FMUL.FTZ R100, R100, UR8 ;  /* 0x0000000864647c20 */ /* 0x002fe20008410000 */
[----:B------:R-:W-:Y:S01]  /*7810*/  FMUL.FTZ R27, R101, UR8 ;  /* 0x00000008651b7c20 */ /* 0x000fe20008410000 */
        /* <DEDUP_REMOVED lines=10> */
[----:B--2---:R-:W-:Y:S01]  /*78c0*/  SHF.R.U32.HI R61, RZ, 0x3, R61 ;  /* 0x00000003ff3d7819 */ /* 0x004fe2000001163d */
[----:B------:R-:W-:Y:S01]  /*78d0*/  FMUL.FTZ R108, R108, UR8 ;  /* 0x000000086c6c7c20 */ /* 0x000fe20008410000 */
[----:B------:R-:W-:Y:S01]  /*78e0*/  FMUL.FTZ R21, R109, UR8 ;  /* 0x000000086d157c20 */ /* 0x000fe20008410000 */
[----:B------:R-:W-:Y:S01]  /*78f0*/  FMUL.FTZ R110, R110, UR8 ;  /* 0x000000086e6e7c20 */ /* 0x000fe20008410000 */
[----:B------:R-:W-:Y:S01]  /*7900*/  LOP3.LUT R0, R0, 0x18, R61, 0xf8, !PT ;  /* 0x0000001800007812 */ /* 0x000fe200078ef83d */
[----:B------:R-:W-:Y:S01]  /*7910*/  FMUL.FTZ R20, R111, UR8 ;  /* 0x000000086f147c20 */ /* 0x000fe20008410000 */
[----:B------:R-:W-:Y:S01]  /*7920*/  FMUL.FTZ R116, R116, UR8 ;  /* 0x0000000874747c20 */ /* 0x000fe20008410000 */
[----:B------:R-:W-:Y:S01]  /*7930*/  FMUL.FTZ R19, R117, UR8 ;  /* 0x0000000875137c20 */ /* 0x000fe20008410000 */
[----:B------:R-:W-:Y:S01]  /*7940*/  LOP3.LUT R0, R0, 0x38, R3, 0x78, !PT ;  /* 0x0000003800007812 */ /* 0x000fe200078e7803 */
[----:B------:R-:W-:Y:S01]  /*7950*/  FMUL.FTZ R118, R118, UR8 ;  /* 0x0000000876767c20 */ /* 0x000fe20008410000 */
[----:B------:R-:W-:Y:S01]  /*7960*/  FMUL.FTZ R18, R119, UR8 ;  /* 0x0000000877127c20 */ /* 0x000fe20008410000 */
[----:B------:R-:W-:Y:S01]  /*7970*/  FMUL.FTZ R128, R128, UR8 ;  /* 0x0000000880807c20 */ /* 0x000fe20008410000 */
[----:B------:R-:W-:Y:S01]  /*7980*/  LOP3.LUT R0, R2, R0, RZ, 0xfc, !PT ;  /* 0x0000000002007212 */ /* 0x000fe200078efcff */
[----:B------:R-:W-:Y:S01]  /*7990*/  FMUL.FTZ R15, R129, UR8 ;  /* 0x00000008810f7c20 */ /* 0x000fe20008410000 */
[----:B------:R-:W-:Y:S01]  /*79a0*/  FMUL.FTZ R130, R130, UR8 ;  /* 0x0000000882827c20 */ /* 0x000fe20008410000 */
[----:B------:R-:W-:Y:S01]  /*79b0*/  FMUL.FTZ R14, R131, UR8 ;  /* 0x00000008830e7c20 */ /* 0x000fe20008410000 */
[----:B------:R-:W-:Y:S01]  /*79c0*/  LEA R0, R0, UR4, 0x1 ;  /* 0x0000000400007c11 */ /* 0x000fe2000f8e08ff */
[----:B------:R-:W-:Y:S01]  /*79d0*/  FMUL.FTZ R120, R120, UR8 ;  /* 0x0000000878787c20 */ /* 0x000fe20008410000 */
[----:B------:R-:W-:Y:S01]  /*79e0*/  F2FP.BF16.F32.PACK_AB R27, R27, R100 ;  /* 0x000000641b1b723e */ /* 0x000fe200000010ff */
[----:B------:R-:W-:Y:S01]  /*79f0*/  BAR.SYNC.DEFER_BLOCKING 0x0 ;  /* 0x0000000000007b1d */ /* 0x000fe20000010000 */
[----:B------:R-:W-:Y:S01]  /*7a00*/  F2FP.BF16.F32.PACK_AB R26, R26, R102 ;  /* 0x000000661a1a723e */ /* 0x000fe200000010ff */
[----:B------:R-:W-:-:S02]  /*7a10*/  VIADD R3, R0, 0xc000 ;  /* 0x0000c00000037836 */ /* 0x000fc40000000000 */
[----:B------:R-:W-:Y:S01]  /*7a20*/  FMUL.FTZ R17, R121, UR8 ;  /* 0x0000000879117c20 */ /* 0x000fe20008410000 */
[----:B------:R-:W-:Y:S02]  /*7a30*/  VIADD R2, R0, 0xc040 ;  /* 0x0000c04000027836 */ /* 0x000fe40000000000 */
[----:B------:R-:W-:Y:S01]  /*7a40*/  FMUL.FTZ R122, R122, UR8 ;  /* 0x000000087a7a7c20 */ /* 0x000fe20008410000 */
[----:B------:R-:W-:Y:S01]  /*7a50*/  FMUL.FTZ R16, R123, UR8 ;  /* 0x000000087b107c20 */ /* 0x000fe20008410000 */
[----:B------:R-:W-:Y:S01]  /*7a60*/  F2FP.BF16.F32.PACK_AB R23, R23, R112 ;  /* 0x000000701717723e */ /* 0x000fe200000010ff */
[----:B------:R-:W-:Y:S01]  /*7a70*/  @P0 VIADD R2, R3, 0xffffffc0 ;  /* 0xffffffc003020836 */ /* 0x000fe20000000000 */
[----:B------:R-:W-:Y:S01]  /*7a80*/  F2FP.BF16.F32.PACK_AB R22, R22, R114 ;  /* 0x000000721616723e */ /* 0x000fe200000010ff */
[----:B------:R-:W-:Y:S01]  /*7a90*/  FMUL.FTZ R124, R124, UR8 ;  /* 0x000000087c7c7c20 */ /* 0x000fe20008410000 */
[----:B------:R-:W-:Y:S01]  /*7aa0*/  FMUL.FTZ R13, R125, UR8 ;  /* 0x000000087d0d7c20 */ /* 0x000fe20008410000 */
[----:B------:R-:W-:Y:S01]  /*7ab0*/  FMUL.FTZ R126, R126, UR8 ;  /* 0x000000087e7e7c20 */ /* 0x000fe20008410000 */
[----:B------:R-:W-:Y:S01]  /*7ac0*/  FMUL.FTZ R12, R127, UR8 ;  /* 0x000000087f0c7c20 */ /* 0x000fe20008410000 */
[----:B------:R-:W-:Y:S01]  /*7ad0*/  F2FP.BF16.F32.PACK_AB R25, R25, R104 ;  /* 0x000000681919723e */ /* 0x000fe200000010ff */
[----:B------:R-:W-:Y:S01]  /*7ae0*/  FMUL.FTZ R132, R132, UR8 ;  /* 0x0000000884847c20 */ /* 0x000fe20008410000 */
[----:B------:R-:W-:Y:S01]  /*7af0*/  F2FP.BF16.F32.PACK_AB R24, R24, R106 ;  /* 0x0000006a1818723e */ /* 0x000fe200000010ff */
        /* <DEDUP_REMOVED lines=16> */
[----:B------:R1:W-:Y:S01]  /*7c00*/  STS [R0+0xc000], R27 ;  /* 0x00c0001b00007388 */ /* 0x0003e20000000800 */
[----:B------:R-:W-:Y:S01]  /*7c10*/  F2FP.BF16.F32.PACK_AB R14, R14, R130 ;  /* 0x000000820e0e723e */ /* 0x000fe200000010ff */
[----:B------:R-:W-:Y:S01]  /*7c20*/  FMUL.FTZ R140, R140, UR8 ;  /* 0x000000088c8c7c20 */ /* 0x000fe20008410000 */
[----:B------:R-:W-:Y:S01]  /*7c30*/  FMUL.FTZ R4, R141, UR8 ;  /* 0x000000088d047c20 */ /* 0x000fe20008410000 */
[----:B------:R1:W-:Y:S01]  /*7c40*/  STS [R0+0xc400], R26 ;  /* 0x00c4001a00007388 */ /* 0x0003e20000000800 */
[----:B------:R-:W-:Y:S01]  /*7c50*/  FMUL.FTZ R142, R142, UR8 ;  /* 0x000000088e8e7c20 */ /* 0x000fe20008410000 */
[----:B------:R-:W-:Y:S01]  /*7c60*/  FMUL.FTZ R143, R143, UR8 ;  /* 0x000000088f8f7c20 */ /* 0x000fe20008410000 */
[----:B------:R-:W-:Y:S01]  /*7c70*/  F2FP.BF16.F32.PACK_AB R17, R17, R120 ;  /* 0x000000781111723e */ /* 0x000fe200000010ff */
[----:B------:R1:W-:Y:S01]  /*7c80*/  STS [R2], R23 ;  /* 0x0000001702007388 */ /* 0x0003e20000000800 */
[----:B------:R-:W-:Y:S01]  /*7c90*/  F2FP.BF16.F32.PACK_AB R16, R16, R122 ;  /* 0x0000007a1010723e */ /* 0x000fe200000010ff */
[----:B------:R-:W-:Y:S01]  /*7ca0*/  @UP0 UIADD3 UR18, UPT, UPT, UR40, UR44, URZ ;  /* 0x0000002c28120290 */ /* 0x000fe2000fffe0ff */
[----:B------:R-:W-:Y:S01]  /*7cb0*/  F2FP.BF16.F32.PACK_AB R13, R13, R124 ;  /* 0x0000007c0d0d723e */ /* 0x000fe200000010ff */
[----:B------:R1:W-:Y:S01]  /*7cc0*/  STS [R2+0x400], R22 ;  /* 0x0004001602007388 */ /* 0x0003e20000000800 */
[----:B------:R-:W-:Y:S01]  /*7cd0*/  F2FP.BF16.F32.PACK_AB R12, R12, R126 ;  /* 0x0000007e0c0c723e */ /* 0x000fe200000010ff */
[----:B---3--:R-:W-:Y:S01]  /*7ce0*/  @UP0 UIMAD.WIDE.U32 UR20, UR18, UR10, URZ ;  /* 0x0000000a121402a5 */ /* 0x008fe2000f8e00ff */
[----:B------:R-:W-:Y:S01]  /*7cf0*/  F2FP.BF16.F32.PACK_AB R11, R11, R132 ;  /* 0x000000840b0b723e */ /* 0x000fe200000010ff */
[----:B------:R1:W-:Y:S01]  /*7d00*/  STS [R0+0xd000], R25 ;  /* 0x00d0001900007388 */ /* 0x0003e20000000800 */
[----:B------:R-:W-:Y:S01]  /*7d10*/  F2FP.BF16.F32.PACK_AB R10, R10, R134 ;  /* 0x000000860a0a723e */ /* 0x000fe200000010ff */
[----:B------:R-:W-:Y:S01]  /*7d20*/  @UP0 UIMAD UR18, UR18, UR11, URZ ;  /* 0x0000000b121202a4 */ /* 0x000fe2000f8e02ff */
[----:B------:R-:W-:Y:S01]  /*7d30*/  F2FP.BF16.F32.PACK_AB R6, R6, R144 ;  /* 0x000000900606723e */ /* 0x000fe200000010ff */
[----:B------:R1:W-:Y:S01]  /*7d40*/  STS [R0+0xd400], R24 ;  /* 0x00d4001800007388 */ /* 0x0003e20000000800 */
[----:B------:R-:W-:Y:S01]  /*7d50*/  F2FP.BF16.F32.PACK_AB R5, R5, R146 ;  /* 0x000000920505723e */ /* 0x000fe200000010ff */
[----:B------:R-:W-:Y:S01]  /*7d60*/  @UP0 UIADD3 UR18, UPT, UPT, UR21, UR18, URZ ;  /* 0x0000001215120290 */ /* 0x000fe2000fffe0ff */
[----:B------:R-:W-:Y:S01]  /*7d70*/  F2FP.BF16.F32.PACK_AB R9, R9, R136 ;  /* 0x000000880909723e */ /* 0x000fe200000010ff */
[----:B------:R1:W-:Y:S01]  /*7d80*/  STS [R2+0x1000], R21 ;  /* 0x0010001502007388 */ /* 0x0003e20000000800 */
[----:B------:R-:W-:-:S02]  /*7d90*/  F2FP.BF16.F32.PACK_AB R7, R7, R138 ;  /* 0x0000008a0707723e */ /* 0x000fc400000010ff */
[----:B------:R-:W-:Y:S01]  /*7da0*/  F2FP.BF16.F32.PACK_AB R4, R4, R140 ;  /* 0x0000008c0404723e */ /* 0x000fe200000010ff */
[----:B------:R1:W-:Y:S01]  /*7db0*/  STS [R2+0x1400], R20 ;  /* 0x0014001402007388 */ /* 0x0003e20000000800 */
[----:B------:R-:W-:Y:S02]  /*7dc0*/  F2FP.BF16.F32.PACK_AB R3, R143, R142 ;  /* 0x0000008e8f03723e */ /* 0x000fe400000010ff */
[----:B------:R-:W-:Y:S01]  /*7dd0*/  F2FP.BF16.F32.PACK_AB R32, R33, R32 ;  /* 0x000000202120723e */ /* 0x000fe200000010ff */
[----:B------:R1:W-:Y:S01]  /*7de0*/  STS [R0+0xe000], R19 ;  /* 0x00e0001300007388 */ /* 0x0003e20000000800 */
[----:B------:R-:W-:Y:S02]  /*7df0*/  F2FP.BF16.F32.PACK_AB R34, R35, R34 ;  /* 0x000000222322723e */ /* 0x000fe400000010ff */
        /* <DEDUP_REMOVED lines=25> */
[----:B------:R1:W-:Y:S04]  /*7f90*/  STS [R0+0x10400], R10 ;  /* 0x0104000a00007388 */ /* 0x0003e80000000800 */
        /* <DEDUP_REMOVED lines=29> */
[----:B------:R1:W-:Y:S01]  /*8170*/  STS [R2+0xb400], R62 ;  /* 0x00b4003e02007388 */ /* 0x0003e20000000800 */
        /* <DEDUP_REMOVED lines=10> */
[----:B------:R-:W-:-:S12]  /*8220*/  UIMAD UR18, UR45, UR9, UR21 ;  /* 0x000000092d1272a4 */ /* 0x000fd8000f8e0215 */
.L_x_55:
[----:B------:R-:W-:Y:S05]  /*8230*/  BRA.U UP1, `(.L_x_56) ;  /* 0x00000001012c7547 */ /* 0x000fea000b800000 */
[----:B------:R-:W2:Y:S01]  /*8240*/  LDCU.64 UR8, c[0x0][0x5c8] ;  /* 0x0000b900ff0877ac */ /* 0x000ea20008000a00 */
[----:B------:R-:W3:Y:S01]  /*8250*/  LDCU.64 UR14, c[0x0][0x5b0] ;  /* 0x0000b600ff0e77ac */ /* 0x000ee20008000a00 */
[----:B------:R-:W-:-:S04]  /*8260*/  USHF.R.S32.HI UR16, URZ, 0x1f, UR40 ;  /* 0x0000001fff107899 */ /* 0x000fc80008011428 */
[----:B--2---:R-:W-:Y:S02]  /*8270*/  UIMAD UR16, UR16, UR8, URZ ;  /* 0x00000008101072a4 */ /* 0x004fe4000f8e02ff */
[----:B------:R-:W-:Y:S02]  /*8280*/  UIMAD.WIDE.U32 UR22, UR40, UR8, URZ ;  /* 0x00000008281672a5 */ /* 0x000fe4000f8e00ff */
[----:B------:R-:W-:-:S04]  /*8290*/  UIMAD UR16, UR40, UR9, UR16 ;  /* 0x00000009281072a4 */ /* 0x000fc8000f8e0210 */
[----:B------:R-:W-:-:S04]  /*82a0*/  UIADD3 UR23, UPT, UPT, UR23, UR16, URZ ;  /* 0x0000001017177290 */ /* 0x000fc8000fffe0ff */
[----:B---3--:R-:W-:-:S04]  /*82b0*/  UIMAD.WIDE.U32 UR22, UR45, UR14, UR22 ;  /* 0x0000000e2d1672a5 */ /* 0x008fc8000f8e0016 */
[----:B------:R-:W-:-:S06]  /*82c0*/  UIMAD UR15, UR45, UR15, UR23 ;  /* 0x0000000f2d0f72a4 */ /* 0x000fcc000f8e0217 */
[----:B-1----:R-:W-:Y:S01]  /*82d0*/  MOV R26, UR15 ;  /* 0x0000000f001a7c02 */ /* 0x002fe20008000f00 */
[----:B------:R-:W-:Y:S06]  /*82e0*/  BRA `(.L_x_57) ;  /* 0x0000000000187947 */ /* 0x000fec0003800000 */
.L_x_56:
[----:B------:R-:W2:Y:S01]  /*82f0*/  LDCU.64 UR8, c[0x0][0x5c8] ;  /* 0x0000b900ff0877ac */ /* 0x000ea20008000a00 */
[----:B------:R-:W-:-:S04]  /*8300*/  UIADD3 UR14, UPT, UPT, UR40, UR44, URZ ;  /* 0x0000002c280e7290 */ /* 0x000fc8000fffe0ff */
[----:B--2---:R-:W-:Y:S02]  /*8310*/  UIMAD.WIDE.U32 UR22, UR14, UR8, URZ ;  /* 0x000000080e1672a5 */ /* 0x004fe4000f8e00ff */
[----:B------:R-:W-:-:S04]  /*8320*/  UIMAD UR14, UR14, UR9, URZ ;  /* 0x000000090e0e72a4 */ /* 0x000fc8000f8e02ff */
[----:B------:R-:W-:-:S06]  /*8330*/  UIADD3 UR14, UPT, UPT, UR23, UR14, URZ ;  /* 0x0000000e170e7290 */ /* 0x000fcc000fffe0ff */
[----:B-1----:R-:W-:-:S07]  /*8340*/  MOV R26, UR14 ;  /* 0x0000000e001a7c02 */ /* 0x002fce0008000f00 */
.L_x_57:
[----:B------:R-:W-:Y:S01]  /*8350*/  BAR.SYNC.DEFER_BLOCKING 0x0 ;  /* 0x0000000000007b1d */ /* 0x000fe20000010000 */
[----:B------:R-:W-:Y:S01]  /*8360*/  USHF.L.U32 UR16, UR41, 0x6, URZ ;  /* 0x0000000629107899 */ /* 0x000fe200080006ff */
[----:B------:R-:W-:Y:S01]  /*8370*/  IADD3 R4, PT, PT, R61, 0x20, RZ ;  /* 0x000000203d047810 */ /* 0x000fe20007ffe0ff */
[----:B------:R-:W-:Y:S01]  /*8380*/  USHF.L.U32 UR15, UR41, 0x6, URZ ;  /* 0x00000006290f7899 */ /* 0x000fe200080006ff */
[----:B------:R-:W-:Y:S01]  /*8390*/  IMAD.U32 R60, RZ, RZ, UR8 ;  /* 0x00000008ff3c7e24 */ /* 0x000fe2000f8e00ff */
[----:B------:R-:W-:-:S03]  /*83a0*/  UIMAD.WIDE.U32 UR46, UR16, UR10, URZ ;  /* 0x0000000a102e72a5 */ /* 0x000fc6000f8e00ff */
[----:B------:R-:W1:Y:S01]  /*83b0*/  LDC.64 R6, c[0x0][0x5d8] ;  /* 0x00017600ff067b82 */ /* 0x000e620000000a00 */
[----:B------:R-:W-:Y:S01]  /*83c0*/  USHF.R.S32.HI UR17, URZ, 0x1f, UR16 ;  /* 0x0000001fff117899 */ /* 0x000fe20008011410 */
[----:B------:R-:W-:Y:S01]  /*83d0*/  BSSY.RECONVERGENT B0, `(.L_x_58) ;  /* 0x000002b000007945 */ /* 0x000fe20003800200 */
[----:B------:R-:W-:Y:S02]  /*83e0*/  UIADD3 UR37, UPT, UPT, -UR15, UR37, URZ ;  /* 0x000000250f257290 */ /* 0x000fe4000fffe1ff */
[----:B------:R-:W-:Y:S01]  /*83f0*/  UIMAD UR14, UR17, UR10, URZ ;  /* 0x0000000a110e72a4 */ /* 0x000fe2000f8e02ff */
[----:B------:R-:W-:Y:S02]  /*8400*/  IMAD.U32 R2, RZ, RZ, UR46 ;  /* 0x0000002eff027e24 */ /* 0x000fe4000f8e00ff */
[----:B------:R-:W2:Y:S01]  /*8410*/  LDC.64 R62, c[0x0][0x5e0] ;  /* 0x00017800ff3e7b82 */ /* 0x000ea20000000a00 */
[----:B------:R-:W-:Y:S01]  /*8420*/  UIMAD UR14, UR16, UR11, UR14 ;  /* 0x0000000b100e72a4 */ /* 0x000fe2000f8e020e */
[----:B------:R-:W-:Y:S01]  /*8430*/  ISETP.GE.AND P3, PT, R61, UR37, PT ;  /* 0x000000253d007c0c */ /* 0x000fe2000bf66270 */
[----:B------:R-:W-:Y:S01]  /*8440*/  IMAD.U32 R3, RZ, RZ, UR47 ;  /* 0x0000002fff037e24 */ /* 0x000fe2000f8e00ff */
[----:B------:R-:W-:-:S02]  /*8450*/  LOP3.LUT R0, R2, 0x38, R250, 0xf8, !PT ;  /* 0x0000003802007812 */ /* 0x000fc400078ef8fa */
[----:B------:R-:W-:Y:S02]  /*8460*/  ISETP.GE.AND P5, PT, R4, UR37, PT ;  /* 0x0000002504007c0c */ /* 0x000fe4000bfa6270 */
[----:B------:R-:W-:Y:S01]  /*8470*/  IADD3 R2, P0, PT, R0, UR20, RZ ;  /* 0x0000001400027c10 */ /* 0x000fe2000ff1e0ff */
[----:B------:R-:W-:Y:S01]  /*8480*/  IMAD.U32 R0, RZ, RZ, UR14 ;  /* 0x0000000eff007e24 */ /* 0x000fe2000f8e00ff */
[----:B------:R3:W4:Y:S04]  /*8490*/  LDS.128 R32, [R8+0xd000] ;  /* 0x00d0000008207984 */ /* 0x0007280000000c00 */
[----:B------:R3:W2:Y:S01]  /*84a0*/  LDS.128 R28, [R8+0xf000] ;  /* 0x00f00000081c7984 */ /* 0x0006a20000000c00 */
[----:B------:R-:W-:Y:S02]  /*84b0*/  IADD3.X R3, PT, PT, R3, UR18, R0, P0, !PT ;  /* 0x0000001203037c10 */ /* 0x000fe400087fe400 */
[----:B------:R-:W-:Y:S01]  /*84c0*/  IADD3 R25, P0, PT, R61, 0x20, RZ ;  /* 0x000000203d197810 */ /* 0x000fe20007f1e0ff */
[----:B------:R3:W2:Y:S01]  /*84d0*/  LDS.128 R44, [R8+0x12000] ;  /* 0x01200000082c7984 */ /* 0x0006a20000000c00 */
[----:B-1----:R-:W-:-:S02]  /*84e0*/  IMAD.WIDE.U32 R4, R6, UR25, R2 ;  /* 0x0000001906047c25 */ /* 0x002fc4000f8e0002 */
[----:B------:R-:W-:Y:S01]  /*84f0*/  IADD3.X R27, PT, PT, RZ, RZ, RZ, P0, !PT ;  /* 0x000000ffff1b7210 */ /* 0x000fe200007fe4ff */
[----:B------:R3:W1:Y:S01]  /*8500*/  LDS.128 R56, [R8+0x13000] ;  /* 0x0130000008387984 */ /* 0x0006620000000c00 */
[----:B------:R-:W-:-:S03]  /*8510*/  IMAD R24, R7, UR25, R5 ;  /* 0x0000001907187c24 */ /* 0x000fc6000f8e0205 */
[----:B------:R3:W1:Y:S04]  /*8520*/  LDS.128 R40, [R8+0x14000] ;  /* 0x0140000008287984 */ /* 0x0006680000000c00 */
[----:B------:R3:W1:Y:S04]  /*8530*/  LDS.128 R52, [R8+0x15000] ;  /* 0x0150000008347984 */ /* 0x0006680000000c00 */
[----:B------:R3:W1:Y:S04]  /*8540*/  LDS.128 R36, [R8+0x16000] ;  /* 0x0160000008247984 */ /* 0x0006680000000c00 */
[----:B------:R3:W1:Y:S01]  /*8550*/  LDS.128 R48, [R8+0x17000] ;  /* 0x0170000008307984 */ /* 0x0006620000000c00 */
[----:B--2-4-:R-:W-:Y:S05]  /*8560*/  @P3 BRA `(.L_x_59) ;  /* 0x0000000000443947 */ /* 0x014fea0003800000 */
[----:B------:R-:W2:Y:S01]  /*8570*/  LDCU UR18, c[0x0][0x440] ;  /* 0x00008800ff1277ac */ /* 0x000ea20008000800 */
[----:B------:R-:W4:Y:S01]  /*8580*/  LDS.128 R20, [R8+0xe000] ;  /* 0x00e0000008147984 */ /* 0x000f220000000c00 */
[----:B------:R-:W-:Y:S01]  /*8590*/  IMAD.MOV.U32 R2, RZ, RZ, R4 ;  /* 0x000000ffff027224 */ /* 0x000fe200078e0004 */
[----:B------:R-:W5:Y:S02]  /*85a0*/  LDCU.64 UR14, c[0x0][0x560] ;  /* 0x0000ac00ff0e77ac */ /* 0x000f640008000a00 */
[----:B------:R-:W3:Y:S01]  /*85b0*/  LDS.128 R16, [R8+0x10000] ;  /* 0x0100000008107984 */ /* 0x000ee20000000c00 */
[----:B------:R-:W-:Y:S02]  /*85c0*/  IMAD.MOV.U32 R3, RZ, RZ, R24 ;  /* 0x000000ffff037224 */ /* 0x000fe400078e0018 */
[----:B------:R-:W-:-:S04]  /*85d0*/  IMAD.WIDE.U32 R6, R61, UR10, R2 ;  /* 0x0000000a3d067c25 */ /* 0x000fc8000f8e0002 */
[----:B------:R-:W-:Y:S01]  /*85e0*/  IMAD R0, R61, UR11, R7 ;  /* 0x0000000b3d007c24 */ /* 0x000fe2000f8e0207 */
[----:B--2---:R-:W-:Y:S02]  /*85f0*/  ISETP.GE.AND P2, PT, R251, UR18, PT ;  /* 0x00000012fb007c0c */ /* 0x004fe4000bf46270 */
[----:B------:R-:W-:Y:S02]  /*8600*/  ISETP.GE.AND P1, PT, R68, UR18, PT ;  /* 0x0000001244007c0c */ /* 0x000fe4000bf26270 */
[----:B------:R-:W-:Y:S02]  /*8610*/  ISETP.GE.AND P0, PT, R69, UR18, PT ;  /* 0x0000001245007c0c */ /* 0x000fe4000bf06270 */
[----:B-----5:R-:W-:-:S04]  /*8620*/  LEA R2, P4, R6, UR14, 0x1 ;  /* 0x0000000e06027c11 */ /* 0x020fc8000f8808ff */
[----:B------:R-:W-:-:S03]  /*8630*/  LEA.HI.X R3, R6, UR15, R0, 0x1, P4 ;  /* 0x0000000f06037c11 */ /* 0x000fc6000a0f0c00 */
[----:B------:R-:W2:Y:S04]  /*8640*/  @!P2 LDS.128 R12, [R8+0xc000] ;  /* 0x00c00000080ca984 */ /* 0x000ea80000000c00 */
[----:B----4-:R4:W-:Y:S04]  /*8650*/  @!P1 STG.E.128 desc[UR38][R2.64+0x80], R20 ;  /* 0x0000801402009986 */ /* 0x0109e8000c101d26 */
[----:B---3--:R4:W-:Y:S04]  /*8660*/  @!P0 STG.E.128 desc[UR38][R2.64+0x100], R16 ;  /* 0x0001001002008986 */ /* 0x0089e8000c101d26 */
[----:B--2---:R4:W-:Y:S02]  /*8670*/  @!P2 STG.E.128 desc[UR38][R2.64], R12 ;  /* 0x0000000c0200a986 */ /* 0x0049e4000c101d26 */
.L_x_59:
[----:B------:R-:W-:Y:S05]  /*8680*/  BSYNC.RECONVERGENT B0 ;  /* 0x0000000000007941 */ /* 0x000fea0003800200 */
.L_x_58:
[----:B---3--:R-:W2:Y:S01]  /*8690*/  LDS.128 R8, [R8+0x11000] ;  /* 0x0110000008087984 */ /* 0x008ea20000000c00 */
[----:B------:R-:W-:Y:S04]  /*86a0*/  BSSY.RECONVERGENT B0, `(.L_x_60) ;  /* 0x0000012000007945 */ /* 0x000fe80003800200 */
[----:B------:R-:W-:Y:S05]  /*86b0*/  @P5 BRA `(.L_x_61) ;  /* 0x0000000000405947 */ /* 0x000fea0003800000 */
[----:B------:R-:W3:Y:S01]  /*86c0*/  LDCU UR18, c[0x0][0x440] ;  /* 0x00008800ff1277ac */ /* 0x000ee20008000800 */
[----:B----4-:R-:W-:Y:S01]  /*86d0*/  MOV R3, R24 ;  /* 0x0000001800037202 */ /* 0x010fe20000000f00 */
[----:B------:R-:W-:Y:S01]  /*86e0*/  IMAD R0, R27, UR10, RZ ;  /* 0x0000000a1b007c24 */ /* 0x000fe2000f8e02ff */
[----:B------:R-:W4:Y:S01]  /*86f0*/  LDCU.64 UR14, c[0x0][0x560] ;  /* 0x0000ac00ff0e77ac */ /* 0x000f220008000a00 */
[----:B------:R-:W-:Y:S02]  /*8700*/  IMAD.MOV.U32 R2, RZ, RZ, R4 ;  /* 0x000000ffff027224 */ /* 0x000fe400078e0004 */
[C---:B------:R-:W-:Y:S02]  /*8710*/  IMAD R0, R25.reuse, UR11, R0 ;  /* 0x0000000b19007c24 */ /* 0x040fe4000f8e0200 */
[----:B------:R-:W-:-:S04]  /*8720*/  IMAD.WIDE.U32 R4, R25, UR10, R2 ;  /* 0x0000000a19047c25 */ /* 0x000fc8000f8e0002 */
[----:B------:R-:W-:Y:S01]  /*8730*/  IMAD.IADD R0, R0, 0x1, R5 ;  /* 0x0000000100007824 */ /* 0x000fe200078e0205 */
[----:B---3--:R-:W-:Y:S02]  /*8740*/  ISETP.GE.AND P2, PT, R251, UR18, PT ;  /* 0x00000012fb007c0c */ /* 0x008fe4000bf46270 */
[----:B------:R-:W-:Y:S02]  /*8750*/  ISETP.GE.AND P1, PT, R68, UR18, PT ;  /* 0x0000001244007c0c */ /* 0x000fe4000bf26270 */
[----:B------:R-:W-:Y:S02]  /*8760*/  ISETP.GE.AND P0, PT, R69, UR18, PT ;  /* 0x0000001245007c0c */ /* 0x000fe4000bf06270 */
[----:B----4-:R-:W-:-:S04]  /*8770*/  LEA R2, P4, R4, UR14, 0x1 ;  /* 0x0000000e04027c11 */ /* 0x010fc8000f8808ff */
[----:B------:R-:W-:-:S05]  /*8780*/  LEA.HI.X R3, R4, UR15, R0, 0x1, P4 ;  /* 0x0000000f04037c11 */ /* 0x000fca000a0f0c00 */
[----:B------:R3:W-:Y:S04]  /*8790*/  @!P2 STG.E.128 desc[UR38][R2.64], R32 ;  /* 0x000000200200a986 */ /* 0x0007e8000c101d26 */
[----:B------:R3:W-:Y:S04]  /*87a0*/  @!P1 STG.E.128 desc[UR38][R2.64+0x80], R28 ;  /* 0x0000801c02009986 */ /* 0x0007e8000c101d26 */
[----:B--2---:R3:W-:Y:S02]  /*87b0*/  @!P0 STG.E.128 desc[UR38][R2.64+0x100], R8 ;  /* 0x0001000802008986 */ /* 0x0047e4000c101d26 */
.L_x_61:
[----:B------:R-:W-:Y:S05]  /*87c0*/  BSYNC.RECONVERGENT B0 ;  /* 0x0000000000007941 */ /* 0x000fea0003800200 */
.L_x_60:
[----:B---34-:R-:W-:Y:S01]  /*87d0*/  MOV R2, R251 ;  /* 0x000000fb00027202 */ /* 0x018fe20000000f00 */
[----:B------:R-:W-:Y:S01]  /*87e0*/  UIMAD UR17, UR17, UR8, URZ ;  /* 0x00000008111172a4 */ /* 0x000fe2000f8e02ff */
[----:B------:R-:W-:Y:S01]  /*87f0*/  MOV R3, RZ ;  /* 0x000000ff00037202 */ /* 0x000fe20000000f00 */
[----:B------:R-:W-:Y:S02]  /*8800*/  BSSY.RECONVERGENT B0, `(.L_x_62) ;  /* 0x0000016000007945 */ /* 0x000fe40003800200 */
[----:B------:R-:W-:Y:S01]  /*8810*/  UIMAD UR17, UR16, UR9, UR17 ;  /* 0x00000009101172a4 */ /* 0x000fe2000f8e0211 */
[----:B------:R-:W-:-:S03]  /*8820*/  IMAD.WIDE.U32 R2, R60, UR16, R2 ;  /* 0x000000103c027c25 */ /* 0x000fc6000f8e0002 */
[----:B------:R-:W-:-:S04]  /*8830*/  IADD3 R2, P0, PT, R2, UR22, RZ ;  /* 0x0000001602027c10 */ /* 0x000fc8000ff1e0ff */
[----:B------:R-:W-:-:S03]  /*8840*/  IADD3.X R3, PT, PT, R26, UR17, R3, P0, !PT ;  /* 0x000000111a037c10 */ /* 0x000fc600087fe403 */
[----:B------:R-:W-:-:S04]  /*8850*/  IMAD.WIDE.U32 R4, R62, UR25, R2 ;  /* 0x000000193e047c25 */ /* 0x000fc8000f8e0002 */
[----:B------:R-:W-:Y:S01]  /*8860*/  IMAD R0, R63, UR25, R5 ;  /* 0x000000193f007c24 */ /* 0x000fe2000f8e0205 */
[----:B------:R-:W-:Y:S06]  /*8870*/  @P3 BRA `(.L_x_63) ;  /* 0x0000000000383947 */ /* 0x000fec0003800000 */
[----:B------:R-:W3:Y:S01]  /*8880*/  LDCU UR14, c[0x0][0x440] ;  /* 0x00008800ff0e77ac */ /* 0x000ee20008000800 */
[----:B------:R-:W-:Y:S02]  /*8890*/  IMAD.MOV.U32 R2, RZ, RZ, R4 ;  /* 0x000000ffff027224 */ /* 0x000fe400078e0004 */
[----:B------:R-:W-:Y:S01]  /*88a0*/  IMAD.MOV.U32 R3, RZ, RZ, R0 ;  /* 0x000000ffff037224 */ /* 0x000fe200078e0000 */
[----:B------:R-:W4:Y:S01]  /*88b0*/  LDCU.64 UR10, c[0x0][0x568] ;  /* 0x0000ad00ff0a77ac */ /* 0x000f220008000a00 */
[----:B------:R-:W-:-:S04]  /*88c0*/  IMAD.WIDE.U32 R6, R61, UR8, R2 ;  /* 0x000000083d067c25 */ /* 0x000fc8000f8e0002 */
[----:B------:R-:W-:Y:S01]  /*88d0*/  IMAD R3, R61, UR9, R7 ;  /* 0x000000093d037c24 */ /* 0x000fe2000f8e0207 */
[----:B---3--:R-:W-:Y:S02]  /*88e0*/  ISETP.GE.AND P2, PT, R251, UR14, PT ;  /* 0x0000000efb007c0c */ /* 0x008fe4000bf46270 */
[----:B------:R-:W-:Y:S02]  /*88f0*/  ISETP.GE.AND P1, PT, R68, UR14, PT ;  /* 0x0000000e44007c0c */ /* 0x000fe4000bf26270 */
[----:B------:R-:W-:Y:S02]  /*8900*/  ISETP.GE.AND P0, PT, R69, UR14, PT ;  /* 0x0000000e45007c0c */ /* 0x000fe4000bf06270 */
[----:B----4-:R-:W-:-:S04]  /*8910*/  LEA R2, P3, R6, UR10, 0x1 ;  /* 0x0000000a06027c11 */ /* 0x010fc8000f8608ff */
[----:B------:R-:W-:-:S05]  /*8920*/  LEA.HI.X R3, R6, UR11, R3, 0x1, P3 ;  /* 0x0000000b06037c11 */ /* 0x000fca00098f0c03 */
[----:B------:R3:W-:Y:S04]  /*8930*/  @!P2 STG.E.128 desc[UR38][R2.64], R44 ;  /* 0x0000002c0200a986 */ /* 0x0007e8000c101d26 */
[----:B-1----:R3:W-:Y:S04]  /*8940*/  @!P1 STG.E.128 desc[UR38][R2.64+0x80], R40 ;  /* 0x0000802802009986 */ /* 0x0027e8000c101d26 */
[----:B------:R3:W-:Y:S02]  /*8950*/  @!P0 STG.E.128 desc[UR38][R2.64+0x100], R36 ;  /* 0x0001002402008986 */ /* 0x0007e4000c101d26 */
.L_x_63:
[----:B------:R-:W-:Y:S05]  /*8960*/  BSYNC.RECONVERGENT B0 ;  /* 0x0000000000007941 */ /* 0x000fea0003800200 */
.L_x_62:
[----:B------:R-:W-:Y:S05]  /*8970*/  @P5 BRA `(.L_x_23) ;  /* 0x0000000000405947 */ /* 0x000fea0003800000 */
[----:B------:R-:W4:Y:S01]  /*8980*/  LDCU UR14, c[0x0][0x440] ;  /* 0x00008800ff0e77ac */ /* 0x000f220008000800 */
[----:B---3--:R-:W-:Y:S01]  /*8990*/  MOV R3, R0 ;  /* 0x0000000000037202 */ /* 0x008fe20000000f00 */
[----:B------:R-:W-:Y:S01]  /*89a0*/  IMAD R6, R27, UR8, RZ ;  /* 0x000000081b067c24 */ /* 0x000fe2000f8e02ff */
[----:B------:R-:W3:Y:S01]  /*89b0*/  LDCU.64 UR10, c[0x0][0x568] ;  /* 0x0000ad00ff0a77ac */ /* 0x000ee20008000a00 */
[----:B------:R-:W-:Y:S02]  /*89c0*/  IMAD.MOV.U32 R2, RZ, RZ, R4 ;  /* 0x000000ffff027224 */ /* 0x000fe400078e0004 */
[C---:B------:R-:W-:Y:S02]  /*89d0*/  IMAD R0, R25.reuse, UR9, R6 ;  /* 0x0000000919007c24 */ /* 0x040fe4000f8e0206 */
[----:B------:R-:W-:-:S04]  /*89e0*/  IMAD.WIDE.U32 R4, R25, UR8, R2 ;  /* 0x0000000819047c25 */ /* 0x000fc8000f8e0002 */
[----:B------:R-:W-:Y:S01]  /*89f0*/  IMAD.IADD R0, R0, 0x1, R5 ;  /* 0x0000000100007824 */ /* 0x000fe200078e0205 */
[----:B----4-:R-:W-:Y:S02]  /*8a00*/  ISETP.GE.AND P2, PT, R251, UR14, PT ;  /* 0x0000000efb007c0c */ /* 0x010fe4000bf46270 */
[----:B------:R-:W-:Y:S02]  /*8a10*/  ISETP.GE.AND P1, PT, R68, UR14, PT ;  /* 0x0000000e44007c0c */ /* 0x000fe4000bf26270 */
[----:B------:R-:W-:Y:S02]  /*8a20*/  ISETP.GE.AND P0, PT, R69, UR14, PT ;  /* 0x0000000e45007c0c */ /* 0x000fe4000bf06270 */
[----:B---3--:R-:W-:-:S04]  /*8a30*/  LEA R2, P3, R4, UR10, 0x1 ;  /* 0x0000000a04027c11 */ /* 0x008fc8000f8608ff */
[----:B------:R-:W-:-:S05]  /*8a40*/  LEA.HI.X R3, R4, UR11, R0, 0x1, P3 ;  /* 0x0000000b04037c11 */ /* 0x000fca00098f0c00 */
[----:B-1----:R4:W-:Y:S04]  /*8a50*/  @!P2 STG.E.128 desc[UR38][R2.64], R56 ;  /* 0x000000380200a986 */ /* 0x0029e8000c101d26 */
[----:B------:R4:W-:Y:S04]  /*8a60*/  @!P1 STG.E.128 desc[UR38][R2.64+0x80], R52 ;  /* 0x0000803402009986 */ /* 0x0009e8000c101d26 */
[----:B------:R4:W-:Y:S02]  /*8a70*/  @!P0 STG.E.128 desc[UR38][R2.64+0x100], R48 ;  /* 0x0001003002008986 */ /* 0x0009e4000c101d26 */
.L_x_23:
[----:B------:R-:W-:Y:S05]  /*8a80*/  BSYNC.RECONVERGENT B1 ;  /* 0x0000000000017941 */ /* 0x000fea0003800200 */
.L_x_1:
[----:B------:R-:W5:Y:S01]  /*8a90*/  LDCU UR9, c[0x0][0x438] ;  /* 0x00008700ff0977ac */ /* 0x000f620008000800 */
[----:B------:R-:W1:Y:S01]  /*8aa0*/  LDCU UR10, c[0x0][0x370] ;  /* 0x00006e00ff0a77ac */ /* 0x000e620008000800 */
[----:B-----5:R-:W-:-:S04]  /*8ab0*/  UIADD3 UR9, UPT, UPT, UR9, 0x3f, URZ ;  /* 0x0000003f09097890 */ /* 0x020fc8000fffe0ff */
[----:B------:R-:W-:Y:S02]  /*8ac0*/  USHF.R.S32.HI UR8, URZ, 0x1f, UR9 ;  /* 0x0000001fff087899 */ /* 0x000fe40008011409 */
[----:B-1----:R-:W-:Y:S02]  /*8ad0*/  UIADD3 UR41, UPT, UPT, UR10, UR41, URZ ;  /* 0x000000290a297290 */ /* 0x002fe4000fffe0ff */
[----:B------:R-:W-:Y:S01]  /*8ae0*/  ULEA.HI UR8, UR8, UR9, URZ, 0x6 ;  /* 0x0000000908087291 */ /* 0x000fe2000f8f30ff */
[----:B------:R-:W-:-:S03]  /*8af0*/  UMOV UR10, UR24 ;  /* 0x00000018000a7c82 */ /* 0x000fc60008000000 */
[----:B------:R-:W-:-:S04]  /*8b00*/  USHF.R.S32.HI UR8, URZ, 0x6, UR8 ;  /* 0x00000006ff087899 */ /* 0x000fc80008011408 */
[----:B------:R-:W-:-:S09]  /*8b10*/  UISETP.GE.AND UP0, UPT, UR41, UR8, UPT ;  /* 0x000000082900728c */ /* 0x000fd2000bf06270 */
[----:B------:R-:W-:Y:S05]  /*8b20*/  BRA.U !UP0, `(.L_x_64) ;  /* 0xffffff7508f87547 */ /* 0x000fea000b83ffff */
[----:B------:R-:W-:Y:S05]  /*8b30*/  EXIT ;  /* 0x000000000000794d */ /* 0x000fea0003800000 */
.L_x_65:
[----:B------:R-:W-:-:S00]  /*8b40*/  BRA `(.L_x_65) ;  /* 0xfffffffc00fc7947 */ /* 0x000fc0000383ffff */
[----:B------:R-:W-:-:S00]  /*8b50*/  NOP ;  /* 0x0000000000007918 */ /* 0x000fc00000000000 */
        /* <DEDUP_REMOVED lines=10> */
.L_x_1080:


//--------------------- .text._ZN5flash44flash_bwd_dq_dk_dv_loop_seqk_parallel_kernelI23Flash_bwd_kernel_traitsILi192ELi64ELi64ELi8ELi4ELi2ELi2ELb1ELb1EN7cutlass10bfloat16_tE19Flash_kernel_traitsILi192ELi64ELi64ELi8ES3_EELb0ELb1ELb0ELb0ELb0ELb1ELb0EEEvNS_16Flash_bwd_paramsE --------------------------
	.section	.text._ZN5flash44flash_bwd_dq_dk_dv_loop_seqk_parallel_kernelI23Flash_bwd_kernel_traitsILi192ELi64ELi64ELi8ELi4ELi2ELi2ELb1ELb1EN7cutlass10bfloat16_tE19Flash_kernel_traitsILi192ELi64ELi64ELi8ES3_EELb0ELb1ELb0ELb0ELb0ELb1ELb0EEEvNS_16Flash_bwd_paramsE,"ax",@progbits
	.align	128
        .global         _ZN5flash44flash_bwd_dq_dk_dv_loop_seqk_parallel_kernelI23Flash_bwd_kernel_traitsILi192ELi64ELi64ELi8ELi4ELi2ELi2ELb1ELb1EN7cutlass10bfloat16_tE19Flash_kernel_traitsILi192ELi64ELi64ELi8ES3_EELb0ELb1ELb0ELb0ELb0ELb1ELb0EEEvNS_16Flash_bwd_paramsE
        .type           _ZN5flash44flash_bwd_dq_dk_dv_loop_seqk_parallel_kernelI23Flash_bwd_kernel_traitsILi192ELi64ELi64ELi8ELi4ELi2ELi2ELb1ELb1EN7cutlass10bfloat16_tE19Flash_kernel_traitsILi192ELi64ELi64ELi8ES3_EELb0ELb1ELb0ELb0ELb0ELb1ELb0EEEvNS_16Flash_bwd_paramsE,@function
        .size           _ZN5flash44flash_bwd_dq_dk_dv_loop_seqk_parallel_kernelI23Flash_bwd_kernel_traitsILi192ELi64ELi64ELi8ELi4ELi2ELi2ELb1ELb1EN7cutlass10bfloat16_tE19Flash_kernel_traitsILi192ELi64ELi64ELi8ES3_EELb0ELb1ELb0ELb0ELb0ELb1ELb0EEEvNS_16Flash_bwd_paramsE,(.L_x_1081 - _ZN5flash44flash_bwd_dq_dk_dv_loop_seqk_parallel_kernelI23Flash_bwd_kernel_traitsILi192ELi64ELi64ELi8ELi4ELi2ELi2ELb1ELb1EN7cutlass10bfloat16_tE19Flash_kernel_traitsILi192ELi64ELi64ELi8ES3_EELb0ELb1ELb0ELb0ELb0ELb1ELb0EEEvNS_16Flash_bwd_paramsE)
        .other          _ZN5flash44flash_bwd_dq_dk_dv_loop_seqk_parallel_kernelI23Flash_bwd_kernel_traitsILi192ELi64ELi64ELi8ELi4ELi2ELi2ELb1ELb1EN7cutlass10bfloat16_tE19Flash_kernel_traitsILi192ELi64ELi64ELi8ES3_EELb0ELb1ELb0ELb0ELb0ELb1ELb0EEEvNS_16Flash_bwd_paramsE,@"STO_CUDA_ENTRY STV_DEFAULT"
_ZN5flash44flash_bwd_dq_dk_dv_loop_seqk_parallel_kernelI23Flash_bwd_kernel_traitsILi192ELi64ELi64ELi8ELi4ELi2ELi2ELb1ELb1EN7cutlass10bfloat16_tE19Flash_kernel_traitsILi192ELi64ELi64ELi8ES3_EELb0ELb1ELb0ELb0ELb0ELb1ELb0EEEvNS_16Flash_bwd_paramsE:
.text._ZN5flash44flash_bwd_dq_dk_dv_loop_seqk_parallel_kernelI23Flash_bwd_kernel_traitsILi192ELi64ELi64ELi8ELi4ELi2ELi2ELb1ELb1EN7cutlass10bfloat16_tE19Flash_kernel_traitsILi192ELi64ELi64ELi8ES3_EELb0ELb1ELb0ELb0ELb0ELb1ELb0EEEvNS_16Flash_bwd_paramsE:
        /* <DEDUP_REMOVED lines=49> */
.L_x_102:
        /* <DEDUP_REMOVED lines=52> */
.L_x_66:
        /* <DEDUP_REMOVED lines=34> */
.L_x_68:
[----:B------:R-:W1:Y:S01]  /*0870*/  LDCU.64 UR16, c[0x0][0x3b8] ;  /* 0x00007700ff1077ac */ /* 0x000e620008000a00 */
[----:B------:R-:W-:-:S04]  /*0880*/  UIADD3 UR8, UPT, UPT, UR44, UR45, URZ ;  /* 0x0000002d2c087290 */ /* 0x000fc8000fffe0ff */
[----:B-1----:R-:W-:Y:S02]  /*0890*/  UIMAD.WIDE.U32 UR50, UR8, UR16, URZ ;  /* 0x00000010083272a5 */ /* 0x002fe4000f8e00ff */
[----:B------:R-:W-:-:S04]  /*08a0*/  UIMAD UR8, UR8, UR17, URZ ;  /* 0x00000011080872a4 */ /* 0x000fc8000f8e02ff */
[----:B------:R-:W-:-:S06]  /*08b0*/  UIADD3 UR8, UPT, UPT, UR51, UR8, URZ ;  /* 0x0000000833087290 */ /* 0x000fcc000fffe0ff */
[----:B------:R-:W-:Y:S02]  /*08c0*/  MOV R23, UR8 ;  /* 0x0000000800177c02 */ /* 0x000fe40008000f00 */
.L_x_69:
        /* <DEDUP_REMOVED lines=43> */
.L_x_70:
[----:B------:R-:W1:Y:S01]  /*0b80*/  LDCU.64 UR14, c[0x0][0x3c0] ;  /* 0x00007800ff0e77ac */ /* 0x000e620008000a00 */
[----:B------:R-:W-:-:S04]  /*0b90*/  UIADD3 UR8, UPT, UPT, UR44, UR45, URZ ;  /* 0x0000002d2c087290 */ /* 0x000fc8000fffe0ff */
[----:B-1----:R-:W-:Y:S02]  /*0ba0*/  UIMAD.WIDE.U32 UR52, UR8, UR14, URZ ;  /* 0x0000000e083472a5 */ /* 0x002fe4000f8e00ff */
[----:B------:R-:W-:-:S04]  /*0bb0*/  UIMAD UR8, UR8, UR15, URZ ;  /* 0x0000000f080872a4 */ /* 0x000fc8000f8e02ff */
[----:B------:R-:W-:-:S06]  /*0bc0*/  UIADD3 UR8, UPT, UPT, UR53, UR8, URZ ;  /* 0x0000000835087290 */ /* 0x000fcc000fffe0ff */
[----:B------:R-:W-:-:S07]  /*0bd0*/  MOV R21, UR8 ;  /* 0x0000000800157c02 */ /* 0x000fce0008000f00 */
.L_x_71:
        /* <DEDUP_REMOVED lines=28> */
.L_x_72:
[----:B------:R-:W-:Y:S02]  /*0da0*/  IMAD R0, R5, UR21, RZ ;  /* 0x0000001505007c24 */ /* 0x000fe4000f8e02ff */
[----:B------:R-:W-:-:S05]  /*0db0*/  IMAD.WIDE.U32 R2, R4, UR21, RZ ;  /* 0x0000001504027c25 */ /* 0x000fca000f8e00ff */
[----:B------:R-:W-:Y:S02]  /*0dc0*/  IADD3 R7, PT, PT, R3, R0, RZ ;  /* 0x0000000003077210 */ /* 0x000fe40007ffe0ff */
[----:B------:R-:W-:-:S07]  /*0dd0*/  MOV R6, R2 ;  /* 0x0000000200067202 */ /* 0x000fce0000000f00 */
.L_x_73:
        /* <DEDUP_REMOVED lines=20> */
.L_x_74:
[----:B------:R-:W1:Y:S01]  /*0f20*/  LDCU UR55, c[0x0][0x434] ;  /* 0x00008680ff3777ac */ /* 0x000e620008000800 */
[----:B------:R-:W-:-:S04]  /*0f30*/  UIMAD UR8, UR41, UR22, UR28 ;  /* 0x00000016290872a4 */ /* 0x000fc8000f8e021c */
[----:B-1----:R-:W-:-:S12]  /*0f40*/  UIMAD UR55, UR8, UR55, URZ ;  /* 0x00000037083772a4 */ /* 0x002fd8000f8e02ff */
.L_x_75:
        /* <DEDUP_REMOVED lines=10> */
.L_x_76:
[----:B------:R-:W1:Y:S01]  /*0ff0*/  LDCU UR54, c[0x0][0x444] ;  /* 0x00008880ff3677ac */ /* 0x000e620008000800 */
[----:B------:R-:W-:-:S04]  /*1000*/  UIMAD UR8, UR41, UR22, UR28 ;  /* 0x00000016290872a4 */ /* 0x000fc8000f8e021c */
[----:B-1----:R-:W-:-:S12]  /*1010*/  UIMAD UR54, UR8, UR54, URZ ;  /* 0x00000036083672a4 */ /* 0x002fd8000f8e02ff */
.L_x_77:
[----:B------:R-:W1:Y:S01]  /*1020*/  LDCU UR9, c[0x0][0x508] ;  /* 0x0000a100ff0977ac */ /* 0x000e620008000800 */
[----:B------:R-:W2:Y:S01]  /*1030*/  S2R R25, SR_TID.X ;  /* 0x0000000000197919 */ /* 0x000ea20000002100 */
[----:B------:R-:W3:Y:S01]  /*1040*/  LDC.64 R14, c[0x0][0x3b0] ;  /* 0x0000ec00ff0e7b82 */ /* 0x000ee20000000a00 */
[----:B------:R-:W-:Y:S01]  /*1050*/  IMAD R20, R11, UR22, RZ ;  /* 0x000000160b147c24 */ /* 0x000fe2000f8e02ff */
[----:B------:R-:W-:Y:S01]  /*1060*/  UIADD3 UR53, UPT, UPT, UR34, UR46, URZ ;  /* 0x0000002e22357290 */ /* 0x000fe2000fffe0ff */
[----:B------:R-:W-:Y:S01]  /*1070*/  IMAD.MOV.U32 R11, RZ, RZ, RZ ;  /* 0x000000ffff0b7224 */ /* 0x000fe200078e00ff */
[----:B------:R-:W-:Y:S01]  /*1080*/  ISETP.NE.AND P5, PT, RZ, UR56, PT ;  /* 0x00000038ff007c0c */ /* 0x000fe2000bfa5270 */
[----:B------:R-:W4:Y:S01]  /*1090*/  LDCU.64 UR56, c[0x0][0x5e8] ;  /* 0x0000bd00ff3877ac */ /* 0x000f220008000a00 */
[----:B------:R-:W-:Y:S02]  /*10a0*/  BSSY.RECONVERGENT B1, `(.L_x_67) ;  /* 0x000067c000017945 */ /* 0x000fe40003800200 */
        /* <DEDUP_REMOVED lines=19> */
[----:B------:R-:W-:Y:S01]  /*11e0*/  UISETP.GT.AND UP0, UPT, UR47, UR51, UPT ;  /* 0x000000332f00728c */ /* 0x000fe2000bf04270 */
[----:B-1----:R-:W-:Y:S01]  /*11f0*/  IMAD.U32 R3, RZ, RZ, UR8 ;  /* 0x00000008ff037e24 */ /* 0x002fe2000f8e00ff */
[----:B------:R-:W-:Y:S01]  /*1200*/  UIMAD UR21, UR19, UR8, URZ ;  /* 0x00000008131572a4 */ /* 0x000fe2000f8e02ff */
[----:B------:R-:W-:-:S02]  /*1210*/  MOV R0, UR10 ;  /* 0x0000000a00007c02 */ /* 0x000fc40008000f00 */
[----:B------:R-:W-:Y:S01]  /*1220*/  IMAD.WIDE.U32 R2, R3, UR49, R4 ;  /* 0x0000003103027c25 */ /* 0x000fe2000f8e0004 */
[----:B------:R-:W-:Y:S01]  /*1230*/  SHF.R.S32.HI R4, RZ, 0x1f, R9 ;  /* 0x0000001fff047819 */ /* 0x000fe20000011409 */
[----:B------:R-:W-:Y:S01]  /*1240*/  UIMAD UR21, UR49, UR9, UR21 ;  /* 0x00000009311572a4 */ /* 0x000fe2000f8e0215 */
[----:B------:R-:W-:Y:S01]  /*1250*/  SHF.R.U32.HI R5, RZ, 0x5, R25 ;  /* 0x00000005ff057819 */ /* 0x000fe20000011619 */
[----:B--2---:R-:W-:Y:S01]  /*1260*/  UIMAD.WIDE UR58, UR55, 0x4, UR58 ;  /* 0x00000004373a78a5 */ /* 0x004fe2000f8e023a */
[----:B------:R-:W-:Y:S02]  /*1270*/  LOP3.LUT R9, R25, 0x1f, RZ, 0xc0, !PT ;  /* 0x0000001f19097812 */ /* 0x000fe400078ec0ff */
[----:B------:R-:W-:Y:S01]  /*1280*/  IADD3.X R19, PT, PT, R8, R7, R4, P1, P0 ;  /* 0x0000000708137210 */ /* 0x000fe20000fe0404 */
[----:B------:R-:W-:Y:S02]  /*1290*/  VIADD R3, R3, UR21 ;  /* 0x0000001503037c36 */ /* 0x000fe40008000000 */
[----:B------:R-:W-:-:S02]  /*12a0*/  IMAD R9, R20, R5, R9 ;  /* 0x0000000514097224 */ /* 0x000fc400078e0209 */
[----:B---3--:R-:W-:-:S04]  /*12b0*/  IMAD.WIDE.U32 R4, R14, UR49, R10 ;  /* 0x000000310e047c25 */ /* 0x008fc8000f8e000a */
[----:B------:R-:W-:Y:S01]  /*12c0*/  IMAD R8, R14, UR19, RZ ;  /* 0x000000130e087c24 */ /* 0x000fe2000f8e02ff */
[----:B------:R-:W-:Y:S01]  /*12d0*/  IADD3 R4, P0, PT, R4, UR18, RZ ;  /* 0x0000001204047c10 */ /* 0x000fe2000ff1e0ff */
[----:B------:R-:W-:Y:S01]  /*12e0*/  IMAD.WIDE.U32 R2, R0, UR28, R2 ;  /* 0x0000001c00027c25 */ /* 0x000fe2000f8e0002 */
[----:B------:R-:W1:Y:S03]  /*12f0*/  LDCU.64 UR18, c[0x0][0x550] ;  /* 0x0000aa00ff1277ac */ /* 0x000e660008000a00 */
[----:B------:R-:W-:Y:S01]  /*1300*/  IMAD.U32 R0, RZ, RZ, UR11 ;  /* 0x0000000bff007e24 */ /* 0x000fe2000f8e00ff */
[----:B------:R-:W2:Y:S01]  /*1310*/  LDCU.64 UR10, c[0x0][0x570] ;  /* 0x0000ae00ff0a77ac */ /* 0x000ea20008000a00 */
[----:B-----5:R-:W-:-:S04]  /*1320*/  IMAD.WIDE.U32 R6, R16, UR26, RZ ;  /* 0x0000001a10067c25 */ /* 0x020fc8000f8e00ff */
[----:B------:R-:W-:Y:S02]  /*1330*/  IMAD R8, R15, UR49, R8 ;  /* 0x000000310f087c24 */ /* 0x000fe4000f8e0208 */
[----:B------:R-:W-:Y:S01]  /*1340*/  IMAD R3, R0, UR28, R3 ;  /* 0x0000001c00037c24 */ /* 0x000fe2000f8e0203 */
[----:B------:R-:W-:Y:S01]  /*1350*/  SEL R0, R6, RZ, P5 ;  /* 0x000000ff06007207 */ /* 0x000fe20002800000 */
[----:B----4-:R-:W-:Y:S01]  /*1360*/  IMAD.U32 R6, RZ, RZ, UR22 ;  /* 0x00000016ff067e24 */ /* 0x010fe2000f8e00ff */
[----:B------:R-:W-:Y:S01]  /*1370*/  IADD3.X R5, PT, PT, R5, UR20, R8, P0, !PT ;  /* 0x0000001405057c10 */ /* 0x000fe200087fe408 */
[----:B------:R-:W-:Y:S01]  /*1380*/  IMAD R13, R17, UR26, R7 ;  /* 0x0000001a110d7c24 */ /* 0x000fe2000f8e0207 */
[----:B------:R-:W3:Y:S01]  /*1390*/  LDCU.64 UR20, c[0x0][0x380] ;  /* 0x00007000ff1477ac */ /* 0x000ee20008000a00 */
[----:B------:R-:W-:Y:S01]  /*13a0*/  IADD3 R16, P1, P0, R9, R18, R0 ;  /* 0x0000001209107210 */ /* 0x000fe2000783e000 */
[----:B------:R-:W-:Y:S01]  /*13b0*/  IMAD.SHL.U32 R8, R20, 0x40, RZ ;  /* 0x0000004014087824 */ /* 0x000fe200078e00ff */
[----:B------:R-:W-:Y:S01]  /*13c0*/  MOV R0, UR23 ;  /* 0x0000001700007c02 */ /* 0x000fe20008000f00 */
[----:B------:R-:W-:Y:S01]  /*13d0*/  IMAD.WIDE.U32 R6, R6, UR28, R4 ;  /* 0x0000001c06067c25 */ /* 0x000fe2000f8e0004 */
[----:B------:R-:W-:Y:S01]  /*13e0*/  SHF.R.S32.HI R9, RZ, 0x1f, R9 ;  /* 0x0000001fff097819 */ /* 0x000fe20000011409 */
[----:B------:R-:W-:-:S02]  /*13f0*/  USHF.L.U64.HI UR22, UR8, 0x5, UR9 ;  /* 0x0000000508167899 */ /* 0x000fc40008010209 */
[----:B------:R-:W-:Y:S01]  /*1400*/  IMAD.WIDE.U32 R4, R24, UR8, R2 ;  /* 0x0000000818047c25 */ /* 0x000fe2000f8e0002 */
[----:B------:R-:W-:Y:S02]  /*1410*/  SEL R2, R13, RZ, P5 ;  /* 0x000000ff0d027207 */ /* 0x000fe40002800000 */
[----:B------:R-:W-:Y:S01]  /*1420*/  SHF.L.U64.HI R13, R14, 0x5, R15 ;  /* 0x000000050e0d7819 */ /* 0x000fe2000001020f */
[----:B------:R-:W-:Y:S01]  /*1430*/  IMAD R3, R0, UR28, R7 ;  /* 0x0000001c00037c24 */ /* 0x000fe2000f8e0207 */
[----:B------:R-:W-:Y:S01]  /*1440*/  IADD3.X R9, PT, PT, R9, R19, R2, P1, P0 ;  /* 0x0000001309097210 */ /* 0x000fe20000fe0402 */
[----:B------:R-:W-:Y:S01]  /*1450*/  IMAD.MOV.U32 R2, RZ, RZ, R6 ;  /* 0x000000ffff027224 */ /* 0x000fe200078e0006 */
[----:B-1----:R-:W-:Y:S01]  /*1460*/  LEA R32, P2, R4, UR18, 0x1 ;  /* 0x0000001204207c11 */ /* 0x002fe2000f8408ff */
[----:B------:R-:W-:Y:S01]  /*1470*/  IMAD R0, R24, UR9, R5 ;  /* 0x0000000918007c24 */ /* 0x000fe2000f8e0205 */
[----:B------:R-:W-:Y:S01]  /*1480*/  IADD3 R5, P0, PT, R8, R16, RZ ;  /* 0x0000001008057210 */ /* 0x000fe20007f1e0ff */
[----:B------:R-:W-:Y:S01]  /*1490*/  IMAD.WIDE.U32 R2, R24, R14, R2 ;  /* 0x0000000e18027225 */ /* 0x000fe200078e0002 */
[----:B------:R-:W-:-:S02]  /*14a0*/  USHF.L.U32 UR18, UR8, 0x5, URZ ;  /* 0x0000000508127899 */ /* 0x000fc400080006ff */
[----:B------:R-:W-:Y:S01]  /*14b0*/  LEA.HI.X R33, R4, UR19, R0, 0x1, P2 ;  /* 0x0000001304217c11 */ /* 0x000fe200090f0c00 */
[----:B------:R-:W-:Y:S01]  /*14c0*/  IMAD R0, R24, R15, R3 ;  /* 0x0000000f18007224 */ /* 0x000fe200078e0203 */
[----:B------:R-:W-:Y:S01]  /*14d0*/  LEA.HI.X.SX32 R4, R8, R9, 0x1, P0 ;  /* 0x0000000908047211 */ /* 0x000fe200000f0eff */
[----:B------:R-:W-:Y:S01]  /*14e0*/  IMAD.SHL.U32 R9, R14, 0x20, RZ ;  /* 0x000000200e097824 */ /* 0x000fe200078e00ff */
[C---:B--2---:R-:W-:Y:S01]  /*14f0*/  LEA R28, P0, R5.reuse, UR10, 0x2 ;  /* 0x0000000a051c7c11 */ /* 0x044fe2000f8010ff */
[----:B------:R1:W-:Y:S01]  /*1500*/  STL.64 [R1+0x48], R32 ;  /* 0x0000482001007387 */ /* 0x0003e20000100a00 */
[C---:B---3--:R-:W-:Y:S01]  /*1510*/  LEA R30, P1, R2.reuse, UR20, 0x1 ;  /* 0x00000014021e7c11 */ /* 0x048fe2000f8208ff */
[----:B------:R-:W-:Y:S01]  /*1520*/  UMOV UR20, UR56 ;  /* 0x0000003800147c82 */ /* 0x000fe20008000000 */
[----:B------:R-:W-:Y:S01]  /*1530*/  LEA.HI.X R29, R5, UR11, R4, 0x2, P0 ;  /* 0x0000000b051d7c11 */ /* 0x000fe200080f1404 */
[----:B------:R-:W-:Y:S01]  /*1540*/  UMOV UR19, UR57 ;  /* 0x0000003900137c82 */ /* 0x000fe20008000000 */
[----:B------:R-:W-:-:S02]  /*1550*/  LEA.HI.X R31, R2, UR21, R0, 0x1, P1 ;  /* 0x00000015021f7c11 */ /* 0x000fc400088f0c00 */
[C---:B------:R-:W-:Y:S01]  /*1560*/  IADD3 R17, P0, PT, R24.reuse, 0x20, RZ ;  /* 0x0000002018117810 */ /* 0x040fe20007f1e0ff */
[----:B------:R1:W-:Y:S01]  /*1570*/  STL.64 [R1+0x30], R28 ;  /* 0x0000301c01007387 */ /* 0x0003e20000100a00 */
[----:B------:R-:W-:-:S03]  /*1580*/  IADD3 R14, PT, PT, R24, 0x20, RZ ;  /* 0x00000020180e7810 */ /* 0x000fc60007ffe0ff */
[----:B------:R1:W-:Y:S01]  /*1590*/  STL.64 [R1+0x40], R30 ;  /* 0x0000401e01007387 */ /* 0x0003e20000100a00 */
[----:B------:R-:W-:Y:S01]  /*15a0*/  IMAD.X R20, RZ, RZ, RZ, P0 ;  /* 0x000000ffff147224 */ /* 0x000fe200000e06ff */
[----:B------:R-:W-:Y:S06]  /*15b0*/  BRA.U UP0, `(.L_x_78) ;  /* 0x0000000500d07547 */ /* 0x000fec000b800000 */
        /* <DEDUP_REMOVED lines=13> */
.L_x_79:
[----:B------:R-:W2:Y:S01]  /*1690*/  LDCU.64 UR14, c[0x0][0x5c0] ;  /* 0x0000b800ff0e77ac */ /* 0x000ea20008000a00 */
[----:B------:R-:W-:-:S04]  /*16a0*/  UIADD3 UR8, UPT, UPT, UR44, UR45, URZ ;  /* 0x0000002d2c087290 */ /* 0x000fc8000fffe0ff */
[----:B--2---:R-:W-:Y:S02]  /*16b0*/  UIMAD.WIDE.U32 UR18, UR8, UR14, URZ ;  /* 0x0000000e081272a5 */ /* 0x004fe4000f8e00ff */
[----:B------:R-:W-:-:S04]  /*16c0*/  UIMAD UR8, UR8, UR15, URZ ;  /* 0x0000000f080872a4 */ /* 0x000fc8000f8e02ff */
[----:B------:R-:W-:-:S06]  /*16d0*/  UIADD3 UR8, UPT, UPT, UR19, UR8, URZ ;  /* 0x0000000813087290 */ /* 0x000fcc000fffe0ff */
[----:B------:R-:W-:Y:S02]  /*16e0*/  MOV R0, UR8 ;  /* 0x0000000800007c02 */ /* 0x000fe40008000f00 */
.L_x_80:
        /* <DEDUP_REMOVED lines=13> */
.L_x_81:
[----:B------:R-:W2:Y:S01]  /*17c0*/  LDCU.64 UR10, c[0x0][0x5c8] ;  /* 0x0000b900ff0a77ac */ /* 0x000ea20008000a00 */
[----:B------:R-:W-:-:S04]  /*17d0*/  UIADD3 UR44, UPT, UPT, UR44, UR45, URZ ;  /* 0x0000002d2c2c7290 */ /* 0x000fc8000fffe0ff */
[----:B--2---:R-:W-:Y:S02]  /*17e0*/  UIMAD.WIDE.U32 UR16, UR44, UR10, URZ ;  /* 0x0000000a2c1072a5 */ /* 0x004fe4000f8e00ff */
[----:B------:R-:W-:-:S04]  /*17f0*/  UIMAD UR44, UR44, UR11, URZ ;  /* 0x0000000b2c2c72a4 */ /* 0x000fc8000f8e02ff */
[----:B------:R-:W-:-:S06]  /*1800*/  UIADD3 UR44, UPT, UPT, UR17, UR44, URZ ;  /* 0x0000002c112c7290 */ /* 0x000fcc000fffe0ff */
[----:B------:R-:W-:-:S07]  /*1810*/  MOV R8, UR44 ;  /* 0x0000002c00087c02 */ /* 0x000fce0008000f00 */
.L_x_82:
        /* <DEDUP_REMOVED lines=16> */
[----:B------:R-:W2:Y:S01]  /*1920*/  LDCU.64 UR8, c[0x0][0x560] ;  /* 0x0000ac00ff0877ac */ /* 0x000ea20008000a00 */
[----:B------:R-:W-:Y:S02]  /*1930*/  MOV R2, R4 ;  /* 0x0000000400027202 */ /* 0x000fe40000000f00 */
[----:B------:R-:W-:-:S03]  /*1940*/  MOV R3, R0 ;  /* 0x0000000000037202 */ /* 0x000fc60000000f00 */
[----:B------:R-:W-:-:S04]  /*1950*/  IMAD.WIDE.U32 R6, R24, UR14, R2 ;  /* 0x0000000e18067c25 */ /* 0x000fc8000f8e0002 */
[----:B------:R-:W-:Y:S01]  /*1960*/  IMAD R3, R24, UR15, R7 ;  /* 0x0000000f18037c24 */ /* 0x000fe2000f8e0207 */
[----:B--2---:R-:W-:-:S04]  /*1970*/  LEA R2, P0, R6, UR8, 0x1 ;  /* 0x0000000806027c11 */ /* 0x004fc8000f8008ff */
[----:B------:R-:W-:-:S05]  /*1980*/  LEA.HI.X R3, R6, UR9, R3, 0x1, P0 ;  /* 0x0000000906037c11 */ /* 0x000fca00080f0c03 */
[----:B------:R2:W-:Y:S04]  /*1990*/  STG.E.128 desc[UR38][R2.64], RZ ;  /* 0x000000ff02007986 */ /* 0x0005e8000c101d26 */
[----:B------:R2:W-:Y:S04]  /*19a0*/  STG.E.128 desc[UR38][R2.64+0x80], RZ ;  /* 0x000080ff02007986 */ /* 0x0005e8000c101d26 */
[----:B------:R2:W-:Y:S02]  /*19b0*/  STG.E.128 desc[UR38][R2.64+0x100], RZ ;  /* 0x000100ff02007986 */ /* 0x0005e4000c101d26 */
.L_x_84:
[----:B------:R-:W-:Y:S05]  /*19c0*/  BSYNC.RECONVERGENT B0 ;  /* 0x0000000000007941 */ /* 0x000fea0003800200 */
.L_x_83:
[----:B------:R-:W-:Y:S04]  /*19d0*/  BSSY.RECONVERGENT B0, `(.L_x_85) ;  /* 0x000000d000007945 */ /* 0x000fe80003800200 */
[----:B------:R-:W-:Y:S05]  /*19e0*/  @P1 BRA `(.L_x_86) ;  /* 0x00000000002c1947 */ /* 0x000fea0003800000 */
[----:B------:R-:W3:Y:S01]  /*19f0*/  LDCU.64 UR8, c[0x0][0x560] ;  /* 0x0000ac00ff0877ac */ /* 0x000ee20008000a00 */
[----:B------:R-:W-:Y:S01]  /*1a00*/  MOV R5, R0 ;  /* 0x0000000000057202 */ /* 0x000fe20000000f00 */
[----:B--2---:R-:W-:Y:S02]  /*1a10*/  IMAD R2, R20, UR14, RZ ;  /* 0x0000000e14027c24 */ /* 0x004fe4000f8e02ff */
[----:B------:R-:W-:-:S04]  /*1a20*/  IMAD.WIDE.U32 R4, R17, UR14, R4 ;  /* 0x0000000e11047c25 */ /* 0x000fc8000f8e0004 */
[----:B------:R-:W-:-:S05]  /*1a30*/  IMAD R0, R17, UR15, R2 ;  /* 0x0000000f11007c24 */ /* 0x000fca000f8e0202 */
[----:B------:R-:W-:Y:S02]  /*1a40*/  IADD3 R0, PT, PT, R5, R0, RZ ;  /* 0x0000000005007210 */ /* 0x000fe40007ffe0ff */
[----:B---3--:R-:W-:-:S04]  /*1a50*/  LEA R2, P0, R4, UR8, 0x1 ;  /* 0x0000000804027c11 */ /* 0x008fc8000f8008ff */
[----:B------:R-:W-:-:S05]  /*1a60*/  LEA.HI.X R3, R4, UR9, R0, 0x1, P0 ;  /* 0x0000000904037c11 */ /* 0x000fca00080f0c00 */
[----:B------:R3:W-:Y:S04]  /*1a70*/  STG.E.128 desc[UR38][R2.64], RZ ;  /* 0x000000ff02007986 */ /* 0x0007e8000c101d26 */
[----:B------:R3:W-:Y:S04]  /*1a80*/  STG.E.128 desc[UR38][R2.64+0x80], RZ ;  /* 0x000080ff02007986 */ /* 0x0007e8000c101d26 */
[----:B------:R3:W-:Y:S02]  /*1a90*/  STG.E.128 desc[UR38][R2.64+0x100], RZ ;  /* 0x000100ff02007986 */ /* 0x0007e4000c101d26 */
.L_x_86:
[----:B------:R-:W-:Y:S05]  /*1aa0*/  BSYNC.RECONVERGENT B0 ;  /* 0x0000000000007941 */ /* 0x000fea0003800200 */
.L_x_85:
        /* <DEDUP_REMOVED lines=23> */
.L_x_88:
[----:B------:R-:W-:Y:S05]  /*1c20*/  BSYNC.RECONVERGENT B0 ;  /* 0x0000000000007941 */ /* 0x000fea0003800200 */
.L_x_87:
        /* <DEDUP_REMOVED lines=11> */
[----:B------:R2:W-:Y:S01]  /*1ce0*/  STG.E.128 desc[UR38][R2.64+0x100], RZ ;  /* 0x000100ff02007986 */ /* 0x0005e2000c101d26 */
[----:B------:R-:W-:Y:S05]  /*1cf0*/  BRA `(.L_x_89) ;  /* 0x0000005800d87947 */ /* 0x000fea0003800000 */
.L_x_78:
[----:B------:R-:W2:Y:S01]  /*1d00*/  LDCU.64 UR10, c[0x0][0x3d8] ;  /* 0x00007b00ff0a77ac */ /* 0x000ea20008000a00 */
[----:B------:R-:W-:Y:S01]  /*1d10*/  IMAD.U32 R0, RZ, RZ, UR14 ;  /* 0x0000000eff007e24 */ /* 0x000fe2000f8e00ff */
[----:B-1----:R-:W-:Y:S01]  /*1d20*/  SHF.R.U32.HI R28, RZ, 0x1, R25 ;  /* 0x00000001ff1c7819 */ /* 0x002fe20000011619 */
[----:B------:R-:W-:Y:S01]  /*1d30*/  IMAD.U32 R2, RZ, RZ, UR16 ;  /* 0x00000010ff027e24 */ /* 0x000fe2000f8e00ff */
[----:B------:R-:W-:Y:S01]  /*1d40*/  UIADD3 UR21, UPT, UPT, -UR34, UR37, URZ ;  /* 0x0000002522157290 */ /* 0x000fe2000fffe1ff */
[----:B------:R-:W-:Y:S01]  /*1d50*/  IMAD.WIDE.U32 R4, R0, UR34, R10 ;  /* 0x0000002200047c25 */ /* 0x000fe2000f8e000a */
[----:B------:R-:W1:Y:S01]  /*1d60*/  LDCU.64 UR8, c[0x0][0x3d0] ;  /* 0x00007a00ff0877ac */ /* 0x000e620008000a00 */
[----:B------:R-:W-:Y:S02]  /*1d70*/  SHF.R.U32.HI R27, RZ, 0x2, R25 ;  /* 0x00000002ff1b7819 */ /* 0x000fe40000011619 */
[----:B------:R-:W-:Y:S01]  /*1d80*/  IMAD.WIDE.U32 R2, R2, UR34, R10 ;  /* 0x0000002202027c25 */ /* 0x000fe2000f8e000a */
[----:B------:R-:W-:Y:S01]  /*1d90*/  UIMAD UR23, UR31, UR14, URZ ;  /* 0x0000000e1f1772a4 */ /* 0x000fe2000f8e02ff */
[----:B------:R-:W-:Y:S01]  /*1da0*/  ISETP.GE.AND P4, PT, R24, UR21, PT ;  /* 0x0000001518007c0c */ /* 0x000fe2000bf86270 */
[----:B------:R-:W-:Y:S01]  /*1db0*/  UIMAD UR31, UR31, UR16, URZ ;  /* 0x000000101f1f72a4 */ /* 0x000fe2000f8e02ff */
[----:B------:R-:W-:Y:S01]  /*1dc0*/  IADD3 R6, P0, PT, R4, UR52, RZ ;  /* 0x0000003404067c10 */ /* 0x000fe2000ff1e0ff */
[----:B------:R-:W-:Y:S01]  /*1dd0*/  UIMAD UR23, UR34, UR15, UR23 ;  /* 0x0000000f221772a4 */ /* 0x000fe2000f8e0217 */
[----:B------:R-:W-:Y:S01]  /*1de0*/  ISETP.GE.AND P3, PT, R14, UR21, PT ;  /* 0x000000150e007c0c */ /* 0x000fe2000bf66270 */
[----:B------:R-:W-:Y:S01]  /*1df0*/  UIADD3 UR49, UPT, UPT, -UR49, UR46, URZ ;  /* 0x0000002e31317290 */ /* 0x000fe2000fffe1ff */
[----:B------:R-:W-:Y:S01]  /*1e00*/  IMAD.U32 R10, RZ, RZ, UR18 ;  /* 0x00000012ff0a7e24 */ /* 0x000fe2000f8e00ff */
[----:B------:R-:W-:Y:S01]  /*1e10*/  UIMAD UR31, UR34, UR17, UR31 ;  /* 0x00000011221f72a4 */ /* 0x000fe2000f8e021f */
[----:B------:R-:W-:Y:S01]  /*1e20*/  @P5 BAR.SYNC.DEFER_BLOCKING 0x0 ;  /* 0x0000000000005b1d */ /* 0x000fe20000010000 */
[----:B------:R-:W-:-:S02]  /*1e30*/  IADD3.X R7, PT, PT, R21, UR23, R5, P0, !PT ;  /* 0x0000001715077c10 */ /* 0x000fc400087fe405 */
[----:B------:R-:W-:Y:S01]  /*1e40*/  IADD3 R4, P0, PT, R2, UR50, RZ ;  /* 0x0000003202047c10 */ /* 0x000fe2000ff1e0ff */
[----:B--2---:R-:W-:Y:S01]  /*1e50*/  IMAD R2, R22, UR10, RZ ;  /* 0x0000000a16027c24 */ /* 0x004fe2000f8e02ff */
[----:B------:R-:W-:-:S03]  /*1e60*/  ISETP.GE.AND P2, PT, R14, UR49, PT ;  /* 0x000000310e007c0c */ /* 0x000fc6000bf46270 */
[----:B------:R-:W2:Y:S01]  /*1e70*/  @!P4 LDC.64 R18, c[0x0][0x390] ;  /* 0x0000e400ff12cb82 */ /* 0x000ea20000000a00 */
[----:B-1----:R-:W-:Y:S01]  /*1e80*/  IMAD R0, R22, UR8, RZ ;  /* 0x0000000816007c24 */ /* 0x002fe2000f8e02ff */
[----:B------:R-:W-:Y:S01]  /*1e90*/  IADD3.X R5, PT, PT, R23, UR31, R3, P0, !PT ;  /* 0x0000001f17057c10 */ /* 0x000fe200087fe403 */
[----:B------:R-:W-:Y:S01]  /*1ea0*/  IMAD R8, R12, UR11, R2 ;  /* 0x0000000b0c087c24 */ /* 0x000fe2000f8e0202 */
[----:B------:R-:W-:Y:S01]  /*1eb0*/  LOP3.LUT R16, R26, 0x1f8, RZ, 0xc0, !PT ;  /* 0x000001f81a107812 */ /* 0x000fe200078ec0ff */
[----:B------:R-:W-:Y:S01]  /*1ec0*/  IMAD.WIDE.U32 R2, R12, UR10, R6 ;  /* 0x0000000a0c027c25 */ /* 0x000fe2000f8e0006 */
[----:B------:R-:W-:Y:S01]  /*1ed0*/  ISETP.GE.AND P5, PT, R24, UR49, PT ;  /* 0x0000003118007c0c */ /* 0x000fe2000bfa6270 */
[----:B------:R-:W1:Y:S01]  /*1ee0*/  LDCU UR10, c[0x0][0x590] ;  /* 0x0000b200ff0a77ac */ /* 0x000e620008000800 */
[----:B------:R-:W3:Y:S01]  /*1ef0*/  @!P3 LDC.64 R22, c[0x0][0x390] ;  /* 0x0000e400ff16bb82 */ /* 0x000ee20000000a00 */
[----:B------:R-:W-:Y:S01]  /*1f00*/  IMAD R6, R12, UR9, R0 ;  /* 0x000000090c067c24 */ /* 0x000fe2000f8e0200 */
[----:B------:R-:W-:Y:S01]  /*1f10*/  LOP3.LUT R0, R28, 0x30, RZ, 0xc0, !PT ;  /* 0x000000301c007812 */ /* 0x000fe200078ec0ff */
[----:B------:R-:W-:Y:S01]  /*1f20*/  IMAD.U32 R14, RZ, RZ, UR18 ;  /* 0x00000012ff0e7e24 */ /* 0x000fe2000f8e00ff */
[----:B------:R-:W-:Y:S01]  /*1f30*/  LOP3.LUT R16, R16, 0x38, R25, 0x78, !PT ;  /* 0x0000003810107812 */ /* 0x000fe200078e7819 */
[----:B------:R-:W-:Y:S01]  /*1f40*/  IMAD.WIDE.U32 R4, R12, UR8, R4 ;  /* 0x000000080c047c25 */ /* 0x000fe2000f8e0004 */
[----:B------:R-:W-:-:S02]  /*1f50*/  LOP3.LUT R68, R0, 0x7, R27, 0xf8, !PT ;  /* 0x0000000700447812 */ /* 0x000fc400078ef81b */
[----:B------:R-:W-:Y:S02]  /*1f60*/  CS2R R142, SRZ ;  /* 0x00000000008e7805 */ /* 0x000fe4000001ff00 */
[----:B------:R-:W-:Y:S01]  /*1f70*/  @!P2 LEA R12, P0, R9, R30, 0x1 ;  /* 0x0000001e090ca211 */ /* 0x000fe200078008ff */
[----:B------:R-:W-:Y:S01]  /*1f80*/  IMAD.U32 R7, RZ, RZ, UR22 ;  /* 0x00000016ff077e24 */ /* 0x000fe2000f8e00ff */
[----:B------:R-:W-:Y:S01]  /*1f90*/  @!P2 LEA R14, P1, R14, R32, 0x1 ;  /* 0x000000200e0ea211 */ /* 0x000fe200078208ff */
[----:B------:R-:W-:Y:S01]  /*1fa0*/  IMAD.IADD R3, R3, 0x1, R8 ;  /* 0x0000000103037824 */ /* 0x000fe200078e0208 */
[----:B------:R-:W-:Y:S01]  /*1fb0*/  @!P2 LEA.HI.X R13, R9, R31, R13, 0x1, P0 ;  /* 0x0000001f090da211 */ /* 0x000fe200000f0c0d */
[----:B------:R-:W-:Y:S01]  /*1fc0*/  VIADD R0, R68, 0x8 ;  /* 0x0000000844007836 */ /* 0x000fe20000000000 */
[----:B------:R-:W-:Y:S01]  /*1fd0*/  @!P2 LEA.HI.X R15, R10, R33, R7, 0x1, P1 ;  /* 0x000000210a0fa211 */ /* 0x000fe200008f0c07 */
[--C-:B------:R-:W-:Y:S01]  /*1fe0*/  @!P3 IMAD.MOV.U32 R8, RZ, RZ, R2.reuse ;  /* 0x000000ffff08b224 */ /* 0x100fe200078e0002 */
[----:B------:R-:W-:Y:S01]  /*1ff0*/  STL [R1+0x54], R68 ;  /* 0x0000544401007387 */ /* 0x000fe20000100800 */
[--C-:B------:R-:W-:Y:S01]  /*2000*/  @!P3 IMAD.MOV.U32 R9, RZ, RZ, R3.reuse ;  /* 0x000000ffff09b224 */ /* 0x100fe200078e0003 */
[----:B------:R-:W-:Y:S01]  /*2010*/  ISETP.GE.AND P1, PT, R0, UR49, PT ;  /* 0x0000003100007c0c */ /* 0x000fe2000bf26270 */
[----:B------:R-:W-:Y:S01]  /*2020*/  @!P4 IMAD.WIDE.U32 R2, R24, UR14, R2 ;  /* 0x0000000e1802cc25 */ /* 0x000fe2000f8e0002 */
[----:B------:R-:W-:-:S02]  /*2030*/  CS2R R140, SRZ ;  /* 0x00000000008c7805 */ /* 0x000fc4000001ff00 */
[----:B------:R-:W-:Y:S02]  /*2040*/  CS2R R146, SRZ ;  /* 0x0000000000927805 */ /* 0x000fe4000001ff00 */
[----:B------:R-:W-:Y:S01]  /*2050*/  CS2R R144, SRZ ;  /* 0x0000000000907805 */ /* 0x000fe2000001ff00 */
[----:B------:R-:W-:Y:S01]  /*2060*/  @!P3 IMAD R0, R20, UR14, RZ ;  /* 0x0000000e1400bc24 */ /* 0x000fe2000f8e02ff */
[----:B------:R-:W-:Y:S01]  /*2070*/  CS2R R138, SRZ ;  /* 0x00000000008a7805 */ /* 0x000fe2000001ff00 */
[----:B------:R-:W-:Y:S01]  /*2080*/  IMAD.IADD R7, R5, 0x1, R6 ;  /* 0x0000000105077824 */ /* 0x000fe200078e0206 */
[----:B------:R-:W-:Y:S01]  /*2090*/  CS2R R136, SRZ ;  /* 0x0000000000887805 */ /* 0x000fe2000001ff00 */
[--C-:B------:R-:W-:Y:S01]  /*20a0*/  @!P4 IMAD.MOV.U32 R6, RZ, RZ, R4.reuse ;  /* 0x000000ffff06c224 */ /* 0x100fe200078e0004 */
[----:B------:R-:W-:Y:S01]  /*20b0*/  CS2R R134, SRZ ;  /* 0x0000000000867805 */ /* 0x000fe2000001ff00 */
[----:B------:R-:W-:Y:S01]  /*20c0*/  @!P3 IMAD.MOV.U32 R10, RZ, RZ, R4 ;  /* 0x000000ffff0ab224 */ /* 0x000fe200078e0004 */
[----:B--2---:R-:W-:Y:S01]  /*20d0*/  @!P4 LEA R4, P0, R2, R18, 0x1 ;  /* 0x000000120204c211 */ /* 0x004fe200078008ff */
[----:B------:R-:W-:Y:S01]  /*20e0*/  @!P4 IMAD R3, R24, UR15, R3 ;  /* 0x0000000f1803cc24 */ /* 0x000fe2000f8e0203 */
[----:B------:R-:W-:Y:S01]  /*20f0*/  CS2R R132, SRZ ;  /* 0x0000000000847805 */ /* 0x000fe2000001ff00 */
[C---:B------:R-:W-:Y:S01]  /*2100*/  @!P3 IMAD R18, R17.reuse, UR15, R0 ;  /* 0x0000000f1112bc24 */ /* 0x040fe2000f8e0200 */
[----:B------:R-:W-:Y:S01]  /*2110*/  LOP3.LUT R0, R16, 0x1e00, R26, 0xf8, !PT ;  /* 0x00001e0010007812 */ /* 0x000fe200078ef81a */
[----:B------:R-:W-:Y:S01]  /*2120*/  @!P3 IMAD.WIDE.U32 R8, R17, UR14, R8 ;  /* 0x0000000e1108bc25 */ /* 0x000fe2000f8e0008 */
[----:B------:R-:W-:-:S02]  /*2130*/  @!P4 LEA.HI.X R5, R2, R19, R3, 0x1, P0 ;  /* 0x000000130205c211 */ /* 0x000fc400000f0c03 */
[----:B------:R-:W-:Y:S02]  /*2140*/  CS2R R126, SRZ ;  /* 0x00000000007e7805 */ /* 0x000fe4000001ff00 */
[----:B------:R-:W-:Y:S01]  /*2150*/  LEA R0, R0, UR6, 0x1 ;  /* 0x0000000600007c11 */ /* 0x000fe2000f8e08ff */
[----:B------:R-:W-:Y:S01]  /*2160*/  @!P3 IMAD R3, R20, UR16, RZ ;  /* 0x000000101403bc24 */ /* 0x000fe2000f8e02ff */
[C---:B---3--:R-:W-:Y:S01]  /*2170*/  @!P3 LEA R2, P0, R8.reuse, R22, 0x1 ;  /* 0x000000160802b211 */ /* 0x048fe200078008ff */
[----:B------:R-:W-:Y:S01]  /*2180*/  @!P3 IMAD.IADD R9, R9, 0x1, R18 ;  /* 0x000000010909b824 */ /* 0x000fe200078e0212 */
[----:B------:R-:W2:Y:S01]  /*2190*/  @!P4 LDC.64 R20, c[0x0][0x388] ;  /* 0x0000e200ff14cb82 */ /* 0x000ea20000000a00 */
[C---:B------:R-:W-:Y:S01]  /*21a0*/  @!P3 IMAD R16, R17.reuse, UR17, R3 ;  /* 0x000000111110bc24 */ /* 0x040fe2000f8e0203 */
[----:B------:R-:W-:Y:S01]  /*21b0*/  @!PT LDS RZ, [RZ] ;  /* 0x00000000fffff984 */ /* 0x000fe20000000800 */
[----:B------:R-:W-:Y:S01]  /*21c0*/  @!PT LDS RZ, [RZ] ;  /* 0x00000000fffff984 */ /* 0x000fe20000000800 */
[----:B------:R-:W-:Y:S01]  /*21d0*/  @!PT LDS RZ, [RZ] ;  /* 0x00000000fffff984 */ /* 0x000fe20000000800 */
[----:B------:R-:W-:Y:S01]  /*21e0*/  @!P4 LDGSTS.E.BYPASS.LTC128B.128 [R0+0x12000], desc[UR38][R4.64] ;  /* 0x120000000400cfae */ /* 0x000fe2000b981a26 */
[----:B------:R-:W-:Y:S01]  /*21f0*/  @!P3 IMAD.MOV.U32 R11, RZ, RZ, R7 ;  /* 0x000000ffff0bb224 */ /* 0x000fe200078e0007 */
[----:B------:R-:W-:Y:S01]  /*2200*/  @!P3 LEA.HI.X R3, R8, R23, R9, 0x1, P0 ;  /* 0x000000170803b211 */ /* 0x000fe200000f0c09 */
[----:B------:R-:W-:Y:S01]  /*2210*/  @!P4 IMAD.WIDE.U32 R6, R24, UR16, R6 ;  /* 0x000000101806cc25 */ /* 0x000fe2000f8e0006 */
[----:B------:R-:W-:Y:S01]  /*2220*/  @!P4 LDGSTS.E.BYPASS.LTC128B.128 [R0+0x14000], desc[UR38][R4.64+0x80] ;  /* 0x140000800400cfae */ /* 0x000fe2000b981a26 */
[----:B------:R-:W-:Y:S01]  /*2230*/  CS2R R124, SRZ ;  /* 0x00000000007c7805 */ /* 0x000fe2000001ff00 */
[----:B------:R-:W3:Y:S01]  /*2240*/  @!P3 LDC.64 R8, c[0x0][0x388] ;  /* 0x0000e200ff08bb82 */ /* 0x000ee20000000a00 */
[----:B------:R-:W-:Y:S01]  /*2250*/  @!P3 IMAD.WIDE.U32 R10, R17, UR16, R10 ;  /* 0x00000010110abc25 */ /* 0x000fe2000f8e000a */
[----:B------:R2:W-:Y:S01]  /*2260*/  @!P4 LDGSTS.E.BYPASS.LTC128B.128 [R0+0x16000], desc[UR38][R4.64+0x100] ;  /* 0x160001000400cfae */ /* 0x0005e2000b981a26 */
[----:B------:R-:W-:-:S02]  /*2270*/  CS2R R130, SRZ ;  /* 0x0000000000827805 */ /* 0x000fc4000001ff00 */
[----:B------:R-:W-:Y:S02]  /*2280*/  CS2R R128, SRZ ;  /* 0x0000000000807805 */ /* 0x000fe4000001ff00 */
[----:B------:R-:W-:Y:S01]  /*2290*/  CS2R R122, SRZ ;  /* 0x00000000007a7805 */ /* 0x000fe2000001ff00 */
[----:B------:R-:W-:Y:S01]  /*22a0*/  @P4 STS.128 [R0+0x12000], RZ ;  /* 0x012000ff00004388 */ /* 0x000fe20000000c00 */
[----:B------:R-:W-:Y:S02]  /*22b0*/  CS2R R120, SRZ ;  /* 0x0000000000787805 */ /* 0x000fe4000001ff00 */
[----:B------:R-:W-:Y:S02]  /*22c0*/  CS2R R118, SRZ ;  /* 0x0000000000767805 */ /* 0x000fe4000001ff00 */
[----:B------:R-:W-:Y:S01]  /*22d0*/  CS2R R116, SRZ ;  /* 0x0000000000747805 */ /* 0x000fe2000001ff00 */
[----:B------:R-:W-:Y:S01]  /*22e0*/  @P4 STS.128 [R0+0x14000], RZ ;  /* 0x014000ff00004388 */ /* 0x000fe20000000c00 */
        /* <DEDUP_REMOVED lines=18> */
[----:B--2---:R-:W-:Y:S01]  /*2410*/  @!P4 LEA R4, P0, R6, R20, 0x1 ;  /* 0x000000140604c211 */ /* 0x004fe200078008ff */
[----:B------:R-:W-:Y:S01]  /*2420*/  @!PT LDS RZ, [RZ] ;  /* 0x00000000fffff984 */ /* 0x000fe20000000800 */
[----:B------:R-:W-:Y:S01]  /*2430*/  @!PT LDS RZ, [RZ] ;  /* 0x00000000fffff984 */ /* 0x000fe20000000800 */
[----:B------:R-:W-:Y:S01]  /*2440*/  @!PT LDS RZ, [RZ] ;  /* 0x00000000fffff984 */ /* 0x000fe20000000800 */
[----:B------:R-:W-:Y:S01]  /*2450*/  @!P3 LDGSTS.E.BYPASS.LTC128B.128 [R0+0x13000], desc[UR38][R2.64] ;  /* 0x130000000200bfae */ /* 0x000fe2000b981a26 */
[----:B------:R-:W-:Y:S02]  /*2460*/  CS2R R54, SRZ ;  /* 0x0000000000367805 */ /* 0x000fe4000001ff00 */
[----:B------:R-:W-:Y:S02]  /*2470*/  CS2R R52, SRZ ;  /* 0x0000000000347805 */ /* 0x000fe4000001ff00 */
[----:B------:R-:W-:Y:S01]  /*2480*/  CS2R R46, SRZ ;  /* 0x00000000002e7805 */ /* 0x000fe2000001ff00 */
[----:B------:R-:W-:Y:S01]  /*2490*/  @!P3 LDGSTS.E.BYPASS.LTC128B.128 [R0+0x15000], desc[UR38][R2.64+0x80] ;  /* 0x150000800200bfae */ /* 0x000fe2000b981a26 */
[----:B------:R-:W-:-:S02]  /*24a0*/  CS2R R44, SRZ ;  /* 0x00000000002c7805 */ /* 0x000fc4000001ff00 */
[----:B------:R-:W-:Y:S02]  /*24b0*/  CS2R R50, SRZ ;  /* 0x0000000000327805 */ /* 0x000fe4000001ff00 */
[----:B------:R-:W-:Y:S01]  /*24c0*/  CS2R R48, SRZ ;  /* 0x0000000000307805 */ /* 0x000fe2000001ff00 */
[----:B------:R2:W-:Y:S01]  /*24d0*/  @!P3 LDGSTS.E.BYPASS.LTC128B.128 [R0+0x17000], desc[UR38][R2.64+0x100] ;  /* 0x170001000200bfae */ /* 0x0005e2000b981a26 */
[----:B------:R-:W-:Y:S02]  /*24e0*/  CS2R R42, SRZ ;  /* 0x00000000002a7805 */ /* 0x000fe4000001ff00 */
[----:B------:R-:W-:Y:S02]  /*24f0*/  CS2R R40, SRZ ;  /* 0x0000000000287805 */ /* 0x000fe4000001ff00 */
[----:B------:R-:W-:Y:S01]  /*2500*/  CS2R R38, SRZ ;  /* 0x0000000000267805 */ /* 0x000fe2000001ff00 */
[----:B------:R-:W0:Y:S01]  /*2510*/  LDGDEPBAR ;  /* 0x00000000000079af */ /* 0x000e220000000000 */
[----:B------:R-:W-:-:S02]  /*2520*/  CS2R R36, SRZ ;  /* 0x0000000000247805 */ /* 0x000fc4000001ff00 */
[----:B------:R-:W-:Y:S01]  /*2530*/  CS2R R34, SRZ ;  /* 0x0000000000227805 */ /* 0x000fe2000001ff00 */
[----:B------:R-:W-:Y:S01]  /*2540*/  UIADD3 UR53, UPT, UPT, UR53, 0x40, -UR37 ;  /* 0x0000004035357890 */ /* 0x000fe2000fffe825 */
[----:B------:R-:W-:Y:S01]  /*2550*/  @!P5 LDGSTS.E.BYPASS.LTC128B.128 [R0+0x6000], desc[UR38][R32.64] ;  /* 0x060000002000dfae */ /* 0x000fe2000b981a26 */
[----:B------:R-:W-:Y:S01]  /*2560*/  UIADD3 UR34, UPT, UPT, UR34, 0x40, URZ ;  /* 0x0000004022227890 */ /* 0x000fe2000fffe0ff */
[----:B------:R-:W4:Y:S02]  /*2570*/  LDCU UR8, c[0x0][0x3e0] ;  /* 0x00007c00ff0877ac */ /* 0x000f240008000800 */
[----:B------:R-:W-:Y:S01]  /*2580*/  @!P5 LDGSTS.E.BYPASS.LTC128B.128 [R0+0x8000], desc[UR38][R32.64+0x80] ;  /* 0x080000802000dfae */ /* 0x000fe2000b981a26 */
[----:B------:R-:W1:Y:S03]  /*2590*/  LDCU UR9, c[0x0][0x45c] ;  /* 0x00008b80ff0977ac */ /* 0x000e660008000800 */
[----:B------:R-:W-:Y:S04]  /*25a0*/  @!P5 LDGSTS.E.BYPASS.LTC128B.128 [R0+0xa000], desc[UR38][R32.64+0x100] ;  /* 0x0a0001002000dfae */ /* 0x000fe8000b981a26 */
[----:B------:R-:W-:Y:S04]  /*25b0*/  @P5 STS.128 [R0+0x6000], RZ ;  /* 0x006000ff00005388 */ /* 0x000fe80000000c00 */
[----:B------:R-:W-:Y:S01]  /*25c0*/  @P5 STS.128 [R0+0x8000], RZ ;  /* 0x008000ff00005388 */ /* 0x000fe20000000c00 */
[----:B--2---:R-:W-:-:S03]  /*25d0*/  @!P4 IMAD R2, R24, UR17, R7 ;  /* 0x000000111802cc24 */ /* 0x004fc6000f8e0207 */
[----:B------:R-:W-:Y:S01]  /*25e0*/  @P5 STS.128 [R0+0xa000], RZ ;  /* 0x00a000ff00005388 */ /* 0x000fe20000000c00 */
[----:B------:R-:W-:Y:S02]  /*25f0*/  @!P3 IMAD.IADD R3, R11, 0x1, R16 ;  /* 0x000000010b03b824 */ /* 0x000fe400078e0210 */
[----:B------:R-:W-:Y:S01]  /*2600*/  IMAD.MOV.U32 R7, RZ, RZ, 0x7f800000 ;  /* 0x7f800000ff077424 */ /* 0x000fe200078e00ff */
[----:B------:R-:W-:Y:S01]  /*2610*/  @P2 STS.128 [R0+0x7000], RZ ;  /* 0x007000ff00002388 */ /* 0x000fe20000000c00 */
[----:B------:R-:W-:Y:S01]  /*2620*/  @!P4 LEA.HI.X R5, R6, R21, R2, 0x1, P0 ;  /* 0x000000150605c211 */ /* 0x000fe200000f0c02 */
[----:B------:R-:W-:Y:S01]  /*2630*/  IMAD.MOV.U32 R6, RZ, RZ, 0x7f800000 ;  /* 0x7f800000ff067424 */ /* 0x000fe200078e00ff */
[C---:B---3--:R-:W-:Y:S01]  /*2640*/  @!P3 LEA R2, P0, R10.reuse, R8, 0x1 ;  /* 0x000000080a02b211 */ /* 0x048fe200078008ff */
[----:B------:R-:W-:Y:S03]  /*2650*/  @P2 STS.128 [R0+0x9000], RZ ;  /* 0x009000ff00002388 */ /* 0x000fe60000000c00 */
[----:B------:R-:W-:Y:S01]  /*2660*/  @!P3 LEA.HI.X R3, R10, R9, R3, 0x1, P0 ;  /* 0x000000090a03b211 */ /* 0x000fe200000f0c03 */
[----:B------:R-:W-:Y:S01]  /*2670*/  @P2 STS.128 [R0+0xb000], RZ ;  /* 0x00b000ff00002388 */ /* 0x000fe20000000c00 */
[----:B------:R-:W-:-:S03]  /*2680*/  ISETP.GE.AND P0, PT, R68, UR49, PT ;  /* 0x0000003144007c0c */ /* 0x000fc6000bf06270 */
[----:B------:R-:W-:Y:S01]  /*2690*/  @!PT LDS RZ, [RZ] ;  /* 0x00000000fffff984 */ /* 0x000fe20000000800 */
[----:B------:R-:W-:Y:S01]  /*26a0*/  @!PT LDS RZ, [RZ] ;  /* 0x00000000fffff984 */ /* 0x000fe20000000800 */
[----:B------:R-:W-:Y:S01]  /*26b0*/  @!PT LDS RZ, [RZ] ;  /* 0x00000000fffff984 */ /* 0x000fe20000000800 */
[----:B------:R-:W-:Y:S04]  /*26c0*/  @!P2 LDGSTS.E.BYPASS.LTC128B.128 [R0+0x7000], desc[UR38][R14.64] ;  /* 0x070000000e00afae */ /* 0x000fe8000b981a26 */
[----:B------:R-:W-:Y:S04]  /*26d0*/  @!P2 LDGSTS.E.BYPASS.LTC128B.128 [R0+0x9000], desc[UR38][R14.64+0x80] ;  /* 0x090000800e00afae */ /* 0x000fe8000b981a26 */
[----:B------:R2:W-:Y:S04]  /*26e0*/  @!P2 LDGSTS.E.BYPASS.LTC128B.128 [R0+0xb000], desc[UR38][R14.64+0x100] ;  /* 0x0b0001000e00afae */ /* 0x0005e8000b981a26 */
[----:B------:R-:W-:Y:S04]  /*26f0*/  @!P5 LDGSTS.E.BYPASS.LTC128B.128 [R0], desc[UR38][R30.64] ;  /* 0x000000001e00dfae */ /* 0x000fe8000b981a26 */
[----:B------:R-:W-:Y:S04]  /*2700*/  @!P5 LDGSTS.E.BYPASS.LTC128B.128 [R0+0x2000], desc[UR38][R30.64+0x80] ;  /* 0x020000801e00dfae */ /* 0x000fe8000b981a26 */
[----:B------:R-:W-:Y:S04]  /*2710*/  @!P5 LDGSTS.E.BYPASS.LTC128B.128 [R0+0x4000], desc[UR38][R30.64+0x100] ;  /* 0x040001001e00dfae */ /* 0x000fe8000b981a26 */
[----:B------:R-:W-:Y:S04]  /*2720*/  @P5 STS.128 [R0], RZ ;  /* 0x000000ff00005388 */ /* 0x000fe80000000c00 */
[----:B------:R-:W-:Y:S04]  /*2730*/  @P5 STS.128 [R0+0x2000], RZ ;  /* 0x002000ff00005388 */ /* 0x000fe80000000c00 */
[----:B------:R-:W-:Y:S04]  /*2740*/  @P5 STS.128 [R0+0x4000], RZ ;  /* 0x004000ff00005388 */ /* 0x000fe80000000c00 */
[----:B------:R-:W-:Y:S04]  /*2750*/  @P2 STS.128 [R0+0x1000], RZ ;  /* 0x001000ff00002388 */ /* 0x000fe80000000c00 */
[----:B------:R-:W-:Y:S04]  /*2760*/  @P2 STS.128 [R0+0x3000], RZ ;  /* 0x003000ff00002388 */ /* 0x000fe80000000c00 */
[----:B------:R-:W-:Y:S04]  /*2770*/  @P2 STS.128 [R0+0x5000], RZ ;  /* 0x005000ff00002388 */ /* 0x000fe80000000c00 */
[----:B------:R-:W-:Y:S01]  /*2780*/  @!PT LDS RZ, [RZ] ;  /* 0x00000000fffff984 */ /* 0x000fe20000000800 */
[----:B------:R-:W-:Y:S01]  /*2790*/  @!PT LDS RZ, [RZ] ;  /* 0x00000000fffff984 */ /* 0x000fe20000000800 */
[----:B------:R-:W-:Y:S01]  /*27a0*/  @!PT LDS RZ, [RZ] ;  /* 0x00000000fffff984 */ /* 0x000fe20000000800 */
[----:B------:R-:W-:Y:S04]  /*27b0*/  @!P2 LDGSTS.E.BYPASS.LTC128B.128 [R0+0x1000], desc[UR38][R12.64] ;  /* 0x010000000c00afae */ /* 0x000fe8000b981a26 */
[----:B------:R-:W-:Y:S04]  /*27c0*/  @!P2 LDGSTS.E.BYPASS.LTC128B.128 [R0+0x3000], desc[UR38][R12.64+0x80] ;  /* 0x030000800c00afae */ /* 0x000fe8000b981a26 */
[----:B------:R-:W-:Y:S04]  /*27d0*/  @!P2 LDGSTS.E.BYPASS.LTC128B.128 [R0+0x5000], desc[UR38][R12.64+0x100] ;  /* 0x050001000c00afae */ /* 0x000fe8000b981a26 */
[----:B------:R-:W-:Y:S04]  /*27e0*/  @!P4 LDGSTS.E.BYPASS.LTC128B.128 [R0+0xc000], desc[UR38][R4.64] ;  /* 0x0c0000000400cfae */ /* 0x000fe8000b981a26 */
[----:B------:R-:W-:Y:S04]  /*27f0*/  @!P4 LDGSTS.E.BYPASS.LTC128B.128 [R0+0xe000], desc[UR38][R4.64+0x80] ;  /* 0x0e0000800400cfae */ /* 0x000fe8000b981a26 */
[----:B------:R3:W-:Y:S01]  /*2800*/  @!P4 LDGSTS.E.BYPASS.LTC128B.128 [R0+0x10000], desc[UR38][R4.64+0x100] ;  /* 0x100001000400cfae */ /* 0x0007e2000b981a26 */
[----:B--2---:R-:W2:Y:S03]  /*2810*/  S2R R14, SR_TID.X ;  /* 0x00000000000e7919 */ /* 0x004ea60000002100 */
[----:B------:R-:W-:Y:S04]  /*2820*/  @P4 STS.128 [R0+0xc000], RZ ;  /* 0x00c000ff00004388 */ /* 0x000fe80000000c00 */
[----:B------:R-:W-:Y:S04]  /*2830*/  @P4 STS.128 [R0+0xe000], RZ ;  /* 0x00e000ff00004388 */ /* 0x000fe80000000c00 */
[----:B------:R-:W-:Y:S04]  /*2840*/  @P4 STS.128 [R0+0x10000], RZ ;  /* 0x010000ff00004388 */ /* 0x000fe80000000c00 */
[----:B------:R-:W-:Y:S04]  /*2850*/  @P3 STS.128 [R0+0xd000], RZ ;  /* 0x00d000ff00003388 */ /* 0x000fe80000000c00 */
[----:B------:R-:W-:Y:S01]  /*2860*/  @P3 STS.128 [R0+0xf000], RZ ;  /* 0x00f000ff00003388 */ /* 0x000fe20000000c00 */
[----:B---3--:R-:W-:-:S03]  /*2870*/  IMAD.MOV.U32 R4, RZ, RZ, 0x4 ;  /* 0x00000004ff047424 */ /* 0x008fc600078e00ff */
[----:B------:R3:W-:Y:S01]  /*2880*/  @P3 STS.128 [R0+0x11000], RZ ;  /* 0x011000ff00003388 */ /* 0x0007e20000000c00 */
[----:B------:R-:W-:-:S03]  /*2890*/  IMAD.WIDE.U32 R4, R68, R4, UR58 ;  /* 0x0000003a44047e25 */ /* 0x000fc6000f8e0004 */
[----:B------:R-:W-:Y:S01]  /*28a0*/  @!PT LDS RZ, [RZ] ;  /* 0x00000000fffff984 */ /* 0x000fe20000000800 */
[----:B------:R-:W-:Y:S01]  /*28b0*/  @!PT LDS RZ, [RZ] ;  /* 0x00000000fffff984 */ /* 0x000fe20000000800 */
[----:B------:R-:W-:Y:S01]  /*28c0*/  @!PT LDS RZ, [RZ] ;  /* 0x00000000fffff984 */ /* 0x000fe20000000800 */
[----:B------:R-:W-:Y:S04]  /*28d0*/  @!P3 LDGSTS.E.BYPASS.LTC128B.128 [R0+0xd000], desc[UR38][R2.64] ;  /* 0x0d0000000200bfae */ /* 0x000fe8000b981a26 */
[----:B------:R-:W-:Y:S04]  /*28e0*/  @!P3 LDGSTS.E.BYPASS.LTC128B.128 [R0+0xf000], desc[UR38][R2.64+0x80] ;  /* 0x0f0000800200bfae */ /* 0x000fe8000b981a26 */
[----:B------:R5:W-:Y:S04]  /*28f0*/  @!P3 LDGSTS.E.BYPASS.LTC128B.128 [R0+0x11000], desc[UR38][R2.64+0x100] ;  /* 0x110001000200bfae */ /* 0x000be8000b981a26 */
[----:B------:R-:W0:Y:S04]  /*2900*/  LDGDEPBAR ;  /* 0x00000000000079af */ /* 0x000e280000000000 */
[----:B------:R-:W4:Y:S04]  /*2910*/  @!P0 LDG.E R7, desc[UR38][R4.64] ;  /* 0x0000002604078981 */ /* 0x000f28000c1e1900 */
[----:B------:R3:W4:Y:S01]  /*2920*/  @!P1 LDG.E R6, desc[UR38][R4.64+0x20] ;  /* 0x0000202604069981 */ /* 0x000722000c1e1900 */
[C---:B--2---:R-:W-:Y:S01]  /*2930*/  IMAD.SHL.U32 R13, R14.reuse, 0x2, RZ ;  /* 0x000000020e0d7824 */ /* 0x044fe200078e00ff */
[----:B------:R-:W-:Y:S01]  /*2940*/  SHF.R.U32.HI R12, RZ, 0x2, R14 ;  /* 0x00000002ff0c7819 */ /* 0x000fe2000001160e */
[C---:B------:R-:W-:Y:S01]  /*2950*/  IMAD.SHL.U32 R11, R14.reuse, 0x20, RZ ;  /* 0x000000200e0b7824 */ /* 0x040fe200078e00ff */
[----:B------:R-:W-:Y:S01]  /*2960*/  CS2R R30, SRZ ;  /* 0x00000000001e7805 */ /* 0x000fe2000001ff00 */
[----:B------:R-:W-:Y:S01]  /*2970*/  IMAD.SHL.U32 R15, R14, 0x8, RZ ;  /* 0x000000080e0f7824 */ /* 0x000fe200078e00ff */
[----:B------:R-:W-:-:S02]  /*2980*/  LOP3.LUT R8, R13, 0x20, RZ, 0xc0, !PT ;  /* 0x000000200d087812 */ /* 0x000fc400078ec0ff */
[----:B------:R-:W-:Y:S02]  /*2990*/  CS2R R32, SRZ ;  /* 0x0000000000207805 */ /* 0x000fe4000001ff00 */
[----:B------:R-:W-:Y:S02]  /*29a0*/  CS2R R22, SRZ ;  /* 0x0000000000167805 */ /* 0x000fe4000001ff00 */
[----:B------:R-:W-:Y:S01]  /*29b0*/  CS2R R20, SRZ ;  /* 0x0000000000147805 */ /* 0x000fe2000001ff00 */
[----:B-1----:R-:W-:Y:S01]  /*29c0*/  USHF.L.U32 UR10, UR10, 0x6, URZ ;  /* 0x000000060a0a7899 */ /* 0x002fe200080006ff */
[----:B-----5:R-:W-:Y:S01]  /*29d0*/  IMAD.SHL.U32 R2, R25, 0x40, RZ ;  /* 0x0000004019027824 */ /* 0x020fe200078e00ff */
[----:B------:R-:W-:-:S04]  /*29e0*/  DEPBAR.LE SB0, 0x1 ;  /* 0x000080400000791a */ /* 0x000fc80000000000 */
[----:B---3--:R-:W-:Y:S01]  /*29f0*/  LOP3.LUT R0, R2, 0x1c0, RZ, 0xc0, !PT ;  /* 0x000001c002007812 */ /* 0x008fe200078ec0ff */
[----:B------:R-:W-:-:S03]  /*2a00*/  IMAD.SHL.U32 R3, R25, 0x10, RZ ;  /* 0x0000001019037824 */ /* 0x000fc600078e00ff */
[----:B------:R-:W-:Y:S02]  /*2a10*/  LOP3.LUT R0, R0, 0x38, R26, 0xf8, !PT ;  /* 0x0000003800007812 */ /* 0x000fe400078ef81a */
[----:B------:R-:W-:Y:S01]  /*2a20*/  LOP3.LUT R4, R2, 0x200, RZ, 0xc0, !PT ;  /* 0x0000020002047812 */ /* 0x000fe200078ec0ff */
[----:B------:R-:W-:Y:S01]  /*2a30*/  BAR.SYNC.DEFER_BLOCKING 0x0 ;  /* 0x0000000000007b1d */ /* 0x000fe20000010000 */
[----:B------:R-:W-:-:S04]  /*2a40*/  LOP3.LUT P3, R2, R14, 0x2, RZ, 0xc0, !PT ;  /* 0x000000020e027812 */ /* 0x000fc8000786c0ff */
[----:B------:R-:W-:Y:S02]  /*2a50*/  ISETP.NE.AND P0, PT, R2, RZ, PT ;  /* 0x000000ff0200720c */ /* 0x000fe40003f05270 */
[----:B------:R-:W-:Y:S01]  /*2a60*/  LOP3.LUT R2, R0, 0x8, R25, 0x78, !PT ;  /* 0x0000000800027812 */ /* 0x000fe200078e7819 */
[----:B----4-:R1:W-:Y:S04]  /*2a70*/  STL [R1+0x5c], R7 ;  /* 0x00005c0701007387 */ /* 0x0103e80000100800 */
[----:B------:R2:W-:Y:S01]  /*2a80*/  STL [R1+0x58], R6 ;  /* 0x0000580601007387 */ /* 0x0005e20000100800 */
[C---:B-1----:R-:W-:Y:S02]  /*2a90*/  IMAD.SHL.U32 R7, R25.reuse, 0x20, RZ ;  /* 0x0000002019077824 */ /* 0x042fe400078e00ff */
[----:B--2---:R-:W-:-:S03]  /*2aa0*/  IMAD.SHL.U32 R6, R25, 0x2, RZ ;  /* 0x0000000219067824 */ /* 0x004fc600078e00ff */
[----:B------:R-:W-:Y:S02]  /*2ab0*/  LOP3.LUT R5, R7, 0x200, RZ, 0xc0, !PT ;  /* 0x0000020007057812 */ /* 0x000fe400078ec0ff */
[----:B------:R-:W-:Y:S02]  /*2ac0*/  LOP3.LUT R7, R4, 0xc00, R7, 0xf8, !PT ;  /* 0x00000c0004077812 */ /* 0x000fe400078ef807 */
[----:B------:R-:W-:Y:S02]  /*2ad0*/  LOP3.LUT R6, R6, 0x6, RZ, 0xc0, !PT ;  /* 0x0000000606067812 */ /* 0x000fe400078ec0ff */
[----:B------:R-:W-:Y:S02]  /*2ae0*/  LOP3.LUT R5, R5, 0x3800, R3, 0xf8, !PT ;  /* 0x0000380005057812 */ /* 0x000fe400078ef803 */
[----:B------:R-:W-:Y:S02]  /*2af0*/  LOP3.LUT R4, R6, 0xe0, R27, 0xf8, !PT ;  /* 0x000000e006047812 */ /* 0x000fe400078ef81b */
[----:B------:R-:W-:-:S02]  /*2b00*/  CS2R R26, SRZ ;  /* 0x00000000001a7805 */ /* 0x000fc4000001ff00 */
[----:B------:R-:W-:Y:S01]  /*2b10*/  LOP3.LUT R6, R0, 0x8, R28, 0x78, !PT ;  /* 0x0000000800067812 */ /* 0x000fe200078e781c */
[----:B------:R-:W-:Y:S01]  /*2b20*/  IMAD.U32 R0, RZ, RZ, UR40 ;  /* 0x00000028ff007e24 */ /* 0x000fe2000f8e00ff */
[----:B------:R-:W-:Y:S02]  /*2b30*/  LOP3.LUT P4, R3, R14, 0x4, RZ, 0xc0, !PT ;  /* 0x000000040e037812 */ /* 0x000fe4000788c0ff */
[----:B------:R-:W-:Y:S02]  /*2b40*/  CS2R R28, SRZ ;  /* 0x00000000001c7805 */ /* 0x000fe4000001ff00 */
[----:B------:R-:W-:Y:S01]  /*2b50*/  LOP3.LUT R252, R7, R6, RZ, 0xfc, !PT ;  /* 0x0000000607fc7212 */ /* 0x000fe200078efcff */
[----:B------:R-:W-:Y:S01]  /*2b60*/  IMAD.U32 R0, R0, 0x40, R4 ;  /* 0x0000004000007824 */ /* 0x000fe200078e0004 */
[----:B------:R-:W-:Y:S01]  /*2b70*/  ISETP.NE.AND P5, PT, R3, RZ, PT ;  /* 0x000000ff0300720c */ /* 0x000fe20003fa5270 */
[----:B------:R-:W-:Y:S01]  /*2b80*/  IMAD.SHL.U32 R4, R14, 0x10, RZ ;  /* 0x000000100e047824 */ /* 0x000fe200078e00ff */
[----:B------:R-:W-:Y:S01]  /*2b90*/  SHF.R.U32.HI R3, RZ, 0x3, R14 ;  /* 0x00000003ff037819 */ /* 0x000fe2000001160e */
[----:B------:R-:W-:Y:S01]  /*2ba0*/  IMAD.MOV.U32 R6, RZ, RZ, 0x40 ;  /* 0x00000040ff067424 */ /* 0x000fe200078e00ff */
[----:B------:R1:W-:Y:S01]  /*2bb0*/  STL [R1+0x38], R0 ;  /* 0x0000380001007387 */ /* 0x0003e20000100800 */
[----:B------:R-:W-:Y:S01]  /*2bc0*/  R2P PR, R25, 0x6 ;  /* 0x0000000619007804 */ /* 0x000fe20000000000 */
[----:B------:R-:W-:Y:S01]  /*2bd0*/  IMAD.U32 R7, RZ, RZ, UR48 ;  /* 0x00000030ff077e24 */ /* 0x000fe2000f8e00ff */
[----:B------:R-:W-:-:S02]  /*2be0*/  LOP3.LUT R8, R8, 0x18, R3, 0xf8, !PT ;  /* 0x0000001808087812 */ /* 0x000fc400078ef803 */
[----:B------:R-:W-:Y:S02]  /*2bf0*/  CS2R R24, SRZ ;  /* 0x0000000000187805 */ /* 0x000fe4000001ff00 */
[----:B------:R-:W-:Y:S02]  /*2c00*/  LOP3.LUT R3, R13, 0x38, RZ, 0xc0, !PT ;  /* 0x000000380d037812 */ /* 0x000fe400078ec0ff */
[----:B------:R-:W-:Y:S01]  /*2c10*/  LOP3.LUT R9, R4, 0x1c0, RZ, 0xc0, !PT ;  /* 0x000001c004097812 */ /* 0x000fe200078ec0ff */
[----:B------:R-:W-:Y:S01]  /*2c20*/  IMAD.SHL.U32 R4, R14, 0x40, RZ ;  /* 0x000000400e047824 */ /* 0x000fe200078e00ff */
[----:B------:R-:W-:Y:S02]  /*2c30*/  LEA R252, R252, UR6, 0x1 ;  /* 0x00000006fcfc7c11 */ /* 0x000fe4000f8e08ff */
[----:B-1----:R-:W-:Y:S01]  /*2c40*/  LOP3.LUT R0, R5, R2, RZ, 0xfc, !PT ;  /* 0x0000000205007212 */ /* 0x002fe200078efcff */
[----:B------:R-:W-:Y:S01]  /*2c50*/  IMAD.MOV.U32 R5, RZ, RZ, 0x20 ;  /* 0x00000020ff057424 */ /* 0x000fe200078e00ff */
[----:B------:R-:W-:-:S02]  /*2c60*/  LOP3.LUT R2, R11, 0xc00, RZ, 0xc0, !PT ;  /* 0x00000c000b027812 */ /* 0x000fc400078ec0ff */
[----:B------:R-:W-:Y:S02]  /*2c70*/  LEA R10, R0, UR6, 0x1 ;  /* 0x00000006000a7c11 */ /* 0x000fe4000f8e08ff */
[----:B------:R-:W-:Y:S02]  /*2c80*/  LOP3.LUT R2, R2, 0x6, R13, 0xf8, !PT ;  /* 0x0000000602027812 */ /* 0x000fe400078ef80d */
[----:B------:R-:W-:Y:S01]  /*2c90*/  LOP3.LUT R0, R3, 0x20, R12, 0x78, !PT ;  /* 0x0000002003007812 */ /* 0x000fe200078e780c */
[----:B------:R-:W-:Y:S01]  /*2ca0*/  STL [R1], R10 ;  /* 0x0000000a01007387 */ /* 0x000fe20000100800 */
[----:B------:R-:W-:Y:S01]  /*2cb0*/  SHF.R.U32.HI R12, RZ, 0x1, R14 ;  /* 0x00000001ff0c7819 */ /* 0x000fe2000001160e */
[----:B------:R-:W-:Y:S01]  /*2cc0*/  VIADD R3, R10, 0x12000 ;  /* 0x000120000a037836 */ /* 0x000fe20000000000 */
[----:B------:R-:W-:Y:S01]  /*2cd0*/  LOP3.LUT R0, R2, R0, R9, 0xfe, !PT ;  /* 0x0000000002007212 */ /* 0x000fe200078efe09 */
[----:B------:R-:W-:Y:S01]  /*2ce0*/  IMAD.MOV.U32 R0, RZ, RZ, 0x20 ;  /* 0x00000020ff007424 */ /* 0x000fe200078e00ff */
[----:B------:R-:W-:Y:S01]  /*2cf0*/  LOP3.LUT R13, R4, 0x200, RZ, 0xc0, !PT ;  /* 0x00000200040d7812 */ /* 0x000fe200078ec0ff */
[----:B------:R-:W-:Y:S01]  /*2d00*/  IMAD.MOV.U32 R9, RZ, RZ, 0x10 ;  /* 0x00000010ff097424 */ /* 0x000fe200078e00ff */
[----:B------:R-:W1:Y:S01]  /*2d10*/  LDSM.16.M88.4 R148, [R10+0x12000] ;  /* 0x012000000a94783b */ /* 0x000e620000000200 */
[----:B------:R-:W-:Y:S01]  /*2d20*/  VIADD R232, R10, 0x12040 ;  /* 0x000120400ae87836 */ /* 0x000fe20000000000 */
[----:B------:R-:W-:Y:S01]  /*2d30*/  SEL R0, R0, 0xffffffe0, !P1 ;  /* 0xffffffe000007807 */ /* 0x000fe20004800000 */
[----:B------:R-:W-:Y:S01]  /*2d40*/  @P2 VIADD R232, R3, 0xffffffc0 ;  /* 0xffffffc003e82836 */ /* 0x000fe20000000000 */
[----:B------:R-:W-:Y:S01]  /*2d50*/  SEL R9, R9, 0xfffffff0, !P4 ;  /* 0xfffffff009097807 */ /* 0x000fe20006000000 */
[----:B------:R-:W-:Y:S01]  /*2d60*/  IMAD.MOV.U32 R3, RZ, RZ, 0x40 ;  /* 0x00000040ff037424 */ /* 0x000fe200078e00ff */
[----:B------:R-:W2:Y:S01]  /*2d70*/  LDSM.16.M88.4 R152, [R10+0x12800] ;  /* 0x012800000a98783b */ /* 0x000ea20000000200 */
[----:B------:R-:W-:Y:S01]  /*2d80*/  IMAD.IADD R2, R0, 0x1, R10 ;  /* 0x0000000100027824 */ /* 0x000fe200078e020a */
[----:B------:R-:W-:Y:S01]  /*2d90*/  LOP3.LUT P1, RZ, R14, 0x8, RZ, 0xc0, !PT ;  /* 0x000000080eff7812 */ /* 0x000fe2000782c0ff */
[----:B------:R-:W-:Y:S01]  /*2da0*/  IMAD.IADD R240, R0, 0x1, R232 ;  /* 0x0000000100f07824 */ /* 0x000fe200078e02e8 */
[----:B------:R-:W3:Y:S01]  /*2db0*/  LDSM.16.M88.4 R164, [R232] ;  /* 0x00000000e8a4783b */ /* 0x000ee20000000200 */
[----:B------:R-:W-:-:S03]  /*2dc0*/  SEL R3, R3, 0xffffffc0, !P2 ;  /* 0xffffffc003037807 */ /* 0x000fc60005000000 */
[----:B------:R-:W-:Y:S04]  /*2dd0*/  STL [R1+0x4], R2 ;  /* 0x0000040201007387 */ /* 0x000fe80000100800 */
[----:B------:R-:W4:Y:S04]  /*2de0*/  LDSM.16.M88.4 R156, [R2+0x12000] ;  /* 0x01200000029c783b */ /* 0x000f280000000200 */
[----:B------:R-:W1:Y:S04]  /*2df0*/  LDSM.16.M88.4 R160, [R2+0x12800] ;  /* 0x0128000002a0783b */ /* 0x000e680000000200 */
[----:B------:R-:W1:Y:S04]  /*2e00*/  LDSM.16.M88.4 R188, [R2+0x14000] ;  /* 0x0140000002bc783b */ /* 0x000e680000000200 */
[----:B------:R-:W1:Y:S04]  /*2e10*/  LDSM.16.M88.4 R192, [R2+0x14800] ;  /* 0x0148000002c0783b */ /* 0x000e680000000200 */
[----:B------:R-:W1:Y:S04]  /*2e20*/  LDSM.16.M88.4 R220, [R2+0x16000] ;  /* 0x0160000002dc783b */ /* 0x000e680000000200 */
[----:B------:R5:W1:Y:S04]  /*2e30*/  LDSM.16.M88.4 R224, [R2+0x16800] ;  /* 0x0168000002e0783b */ /* 0x000a680000000200 */
[----:B------:R-:W1:Y:S04]  /*2e40*/  LDSM.16.M88.4 R168, [R232+0x800] ;  /* 0x00080000e8a8783b */ /* 0x000e680000000200 */
[----:B------:R-:W1:Y:S04]  /*2e50*/  LDSM.16.M88.4 R196, [R232+0x2000] ;  /* 0x00200000e8c4783b */ /* 0x000e680000000200 */
[----:B------:R-:W1:Y:S04]  /*2e60*/  LDSM.16.M88.4 R200, [R232+0x2800] ;  /* 0x00280000e8c8783b */ /* 0x000e680000000200 */
[----:B------:R-:W1:Y:S04]  /*2e70*/  LDSM.16.M88.4 R228, [R232+0x4000] ;  /* 0x00400000e8e4783b */ /* 0x000e680000000200 */
[----:B------:R-:W1:Y:S01]  /*2e80*/  LDSM.16.M88.4 R172, [R240] ;  /* 0x00000000f0ac783b */ /* 0x000e620000000200 */
[----:B-----5:R-:W-:-:S03]  /*2e90*/  LOP3.LUT R2, R8, 0x1c0, R4, 0xf8, !PT ;  /* 0x000001c008027812 */ /* 0x020fc600078ef804 */
[----:B------:R-:W1:Y:S01]  /*2ea0*/  LDSM.16.M88.4 R176, [R240+0x800] ;  /* 0x00080000f0b0783b */ /* 0x000e620000000200 */
[----:B------:R-:W-:Y:S02]  /*2eb0*/  LOP3.LUT R8, R4, 0x1c0, RZ, 0xc0, !PT ;  /* 0x000001c004087812 */ /* 0x000fe400078ec0ff */
[----:B------:R-:W-:Y:S01]  /*2ec0*/  LOP3.LUT R2, R2, 0x38, R15, 0x78, !PT ;  /* 0x0000003802027812 */ /* 0x000fe200078e780f */
[----:B------:R-:W1:Y:S03]  /*2ed0*/  LDSM.16.M88.4 R204, [R240+0x2000] ;  /* 0x00200000f0cc783b */ /* 0x000e660000000200 */
[----:B------:R-:W-:Y:S01]  /*2ee0*/  LOP3.LUT R16, R2, 0x200, R4, 0xf8, !PT ;  /* 0x0000020002107812 */ /* 0x000fe200078ef804 */
[----:B------:R-:W1:Y:S01]  /*2ef0*/  LDSM.16.M88.4 R208, [R240+0x2800] ;  /* 0x00280000f0d0783b */ /* 0x000e620000000200 */
[----:B------:R-:W-:Y:S02]  /*2f00*/  SEL R2, R6, 0xffffffc0, !P4 ;  /* 0xffffffc006027807 */ /* 0x000fe40006000000 */
[----:B------:R-:W-:Y:S01]  /*2f10*/  SEL R6, R5, 0xffffffe0, !P3 ;  /* 0xffffffe005067807 */ /* 0x000fe20005800000 */
[----:B------:R-:W-:Y:S01]  /*2f20*/  STL [R1+0x2c], R16 ;  /* 0x00002c1001007387 */ /* 0x000fe20000100800 */
[----:B------:R-:W-:-:S03]  /*2f30*/  LOP3.LUT R4, R12, 0x10, RZ, 0xc0, !PT ;  /* 0x000000100c047812 */ /* 0x000fc600078ec0ff */
[----:B------:R5:W-:Y:S01]  /*2f40*/  STL [R1+0x28], R2 ;  /* 0x0000280201007387 */ /* 0x000be20000100800 */
[----:B------:R-:W-:-:S03]  /*2f50*/  LOP3.LUT R4, R4, 0x8, R14, 0xf8, !PT ;  /* 0x0000000804047812 */ /* 0x000fc600078ef80e */
[----:B------:R-:W-:Y:S04]  /*2f60*/  STL [R1+0x60], R9 ;  /* 0x0000600901007387 */ /* 0x000fe80000100800 */
[----:B------:R2:W-:Y:S04]  /*2f70*/  STL [R1+0x20], R6 ;  /* 0x0000200601007387 */ /* 0x0005e80000100800 */
[----:B------:R-:W1:Y:S04]  /*2f80*/  LDSM.16.M88.4 R236, [R240+0x4000] ;  /* 0x00400000f0ec783b */ /* 0x000e680000000200 */
[----:B------:R-:W1:Y:S04]  /*2f90*/  LDSM.16.M88.4 R232, [R232+0x4800] ;  /* 0x00480000e8e8783b */ /* 0x000e680000000200 */
[----:B------:R-:W1:Y:S04]  /*2fa0*/  LDSM.16.M88.4 R240, [R240+0x4800] ;  /* 0x00480000f0f0783b */ /* 0x000e680000000200 */
[----:B------:R-:W1:Y:S01]  /*2fb0*/  LDSM.16.M88.4 R180, [R10+0x14000] ;  /* 0x014000000ab4783b */ /* 0x000e620000000200 */
[----:B-----5:R-:W-:-:S03]  /*2fc0*/  LOP3.LUT R2, R8, 0x38, R15, 0xf8, !PT ;  /* 0x0000003808027812 */ /* 0x020fc600078ef80f */
[----:B------:R-:W1:Y:S01]  /*2fd0*/  LDSM.16.M88.4 R184, [R10+0x14800] ;  /* 0x014800000ab8783b */ /* 0x000e620000000200 */
[----:B------:R-:W-:-:S03]  /*2fe0*/  LOP3.LUT R4, R4, R2, RZ, 0x3c, !PT ;  /* 0x0000000204047212 */ /* 0x000fc600078e3cff */
[----:B------:R-:W1:Y:S01]  /*2ff0*/  LDSM.16.M88.4 R212, [R10+0x16000] ;  /* 0x016000000ad4783b */ /* 0x000e620000000200 */
[----:B--2---:R-:W-:Y:S02]  /*3000*/  IADD3 R6, PT, PT, R7, UR37, R68 ;  /* 0x0000002507067c10 */ /* 0x004fe4000fffe044 */
[----:B------:R-:W-:Y:S01]  /*3010*/  SEL R7, R5, 0xffffffe0, !P0 ;  /* 0xffffffe005077807 */ /* 0x000fe20004000000 */
[----:B------:R-:W2:Y:S01]  /*3020*/  LDSM.16.M88.4 R216, [R10+0x16800] ;  /* 0x016800000ad8783b */ /* 0x000ea20000000200 */
[----:B------:R-:W-:Y:S01]  /*3030*/  LOP3.LUT R5, R13, 0xc00, R11, 0xf8, !PT ;  /* 0x00000c000d057812 */ /* 0x000fe200078ef80b */
[----:B------:R-:W-:Y:S02]  /*3040*/  VIADD R6, R6, -UR46 ;  /* 0x8000002e06067c36 */ /* 0x000fe40008000000 */
[----:B------:R5:W-:Y:S04]  /*3050*/  STL [R1+0x1c], R7 ;  /* 0x00001c0701007387 */ /* 0x000be80000100800 */
[----:B------:R-:W-:Y:S01]  /*3060*/  STL [R1+0x50], R6 ;  /* 0x0000500601007387 */ /* 0x000fe20000100800 */
        /* <DEDUP_REMOVED lines=9> */
[C---:B---3--:R-:W-:Y:S02]  /*3100*/  IMAD.IADD R5, R0.reuse, 0x1, R252 ;  /* 0x0000000100057824 */ /* 0x048fe400078e02fc */
[----:B------:R-:W-:-:S03]  /*3110*/  IMAD.IADD R0, R0, 0x1, R2 ;  /* 0x0000000100007824 */ /* 0x000fc600078e0202 */
[----:B------:R3:W-:Y:S04]  /*3120*/  STL [R1+0x14], R5 ;  /* 0x0000140501007387 */ /* 0x0007e80000100800 */
[----:B------:R3:W-:Y:S04]  /*3130*/  STL [R1+0x10], R2 ;  /* 0x0000100201007387 */ /* 0x0007e80000100800 */
[----:B------:R3:W-:Y:S04]  /*3140*/  STL [R1+0xc], R3 ;  /* 0x00000c0301007387 */ /* 0x0007e80000100800 */
[----:B-12-4-:R3:W-:Y:S02]  /*3150*/  STL [R1+0x18], R0 ;  /* 0x0000180001007387 */ /* 0x0167e40000100800 */
.L_x_92:
[----:B------:R-:W2:Y:S01]  /*3160*/  LDL R249, [R1] ;  /* 0x0000000001f97983 */ /* 0x000ea20000100800 */
[----:B------:R-:W-:Y:S01]  /*3170*/  UIADD3 UR48, UPT, UPT, UR48, -0x40, URZ ;  /* 0xffffffc030307890 */ /* 0x000fe2000fffe0ff */
[----:B------:R-:W-:Y:S01]  /*3180*/  IMAD.U32 R244, RZ, RZ, UR20 ;  /* 0x00000014fff47e24 */ /* 0x000fe2000f8e00ff */
[----:B------:R-:W-:Y:S02]  /*3190*/  UIADD3 UR47, UPT, UPT, UR47, -0x1, URZ ;  /* 0xffffffff2f2f7890 */ /* 0x000fe4000fffe0ff */
[----:B---3--:R-:W3:Y:S01]  /*31a0*/  LDL R2, [R1+0x14] ;  /* 0x0000140001027983 */ /* 0x008ee20000100800 */
[----:B------:R-:W-:Y:S01]  /*31b0*/  UISETP.GE.AND UP0, UPT, UR48, UR53, UPT ;  /* 0x000000353000728c */ /* 0x000fe2000bf06270 */
[----:B------:R-:W-:Y:S03]  /*31c0*/  IMAD.U32 R245, RZ, RZ, UR19 ;  /* 0x00000013fff57e24 */ /* 0x000fe6000f8e00ff */
[----:B------:R-:W4:Y:S01]  /*31d0*/  LDL R3, [R1+0x4] ;  /* 0x0000040001037983 */ /* 0x000f220000100800 */
[----:B------:R-:W-:Y:S04]  /*31e0*/  UISETP.LT.AND UP0, UPT, UR34, UR37, UP0 ;  /* 0x000000252200728c */ /* 0x000fe80008701270 */
[----:B-----5:R-:W5:Y:S02]  /*31f0*/  LDL R246, [R1+0x10] ;  /* 0x0000100001f67983 */ /* 0x020f640000100800 */
[----:B------:R-:W-:Y:S03]  /*3200*/  PLOP3.LUT P0, PT, PT, PT, UP0, 0x80, 0x8 ;  /* 0x000000000008781c */ /* 0x000fe60003f0f008 */
[----:B------:R-:W5:Y:S01]  /*3210*/  LDL R248, [R1+0x8] ;  /* 0x0000080001f87983 */ /* 0x000f620000100800 */
[----:B------:R-:W-:Y:S04]  /*3220*/  UISETP.GT.AND UP0, UPT, UR47, UR51, UPT ;  /* 0x000000332f00728c */ /* 0x000fe8000bf04270 */
[----:B------:R-:W5:Y:S05]  /*3230*/  LDL R247, [R1+0x18] ;  /* 0x0000180001f77983 */ /* 0x000f6a0000100800 */
[----:B-1----:R-:W5:Y:S05]  /*3240*/  LDL R0, [R1+0xc] ;  /* 0x00000c0001007983 */ /* 0x002f6a0000100800 */
        /* <DEDUP_REMOVED lines=79> */
[----:B------:R1:W1:Y:S05]  /*3740*/  LDSM.16.M88.4 R68, [R248+0x10800] ;  /* 0x01080000f844783b */ /* 0x00026a0000000200 */
[----:B------:R1:W1:Y:S01]  /*3750*/  LDSM.16.M88.4 R84, [R247+0x4000] ;  /* 0x00400000f754783b */ /* 0x0002620000000200 */
[C---:B------:R-:W-:Y:S04]  /*3760*/  HMMA.16816.F32.BF16 R4, R92.reuse, R96, R4 ;  /* 0x000000605c04723c */ /* 0x040fe80000041804 */
[----:B------:R-:W4:Y:S04]  /*3770*/  LDL R97, [R1+0x38] ;  /* 0x0000380001617983 */ /* 0x000f280000100800 */
[C---:B------:R-:W-:Y:S08]  /*3780*/  HMMA.16816.F32.BF16 R8, R92.reuse, R98, R8 ;  /* 0x000000625c08723c */ /* 0x040ff00000041808 */
[C---:B-----5:R-:W-:Y:S01]  /*3790*/  HMMA.16816.F32.BF16 R12, R92.reuse, R72, R12 ;  /* 0x000000485c0c723c */ /* 0x060fe2000004180c */
[----:B-1----:R-:W1:Y:S01]  /*37a0*/  S2R R248, SR_TID.X ;  /* 0x0000000000f87919 */ /* 0x002e620000002100 */
[----:B------:R-:W-:Y:S06]  /*37b0*/  IMAD.MOV.U32 R247, RZ, RZ, 0x37 ;  /* 0x00000037fff77424 */ /* 0x000fec00078e00ff */
[----:B------:R-:W-:Y:S01]  /*37c0*/  HMMA.16816.F32.BF16 R16, R92, R74, R16 ;  /* 0x0000004a5c10723c */ /* 0x000fe20000041810 */
[----:B------:R-:W5:Y:S07]  /*37d0*/  LDL R75, [R1+0x54] ;  /* 0x00005400014b7983 */ /* 0x000f6e0000100800 */
[C---:B------:R-:W-:Y:S08]  /*37e0*/  HMMA.16816.F32.BF16 R4, R76.reuse, R80, R4 ;  /* 0x000000504c04723c */ /* 0x040ff00000041804 */
[C---:B------:R-:W-:Y:S08]  /*37f0*/  HMMA.16816.F32.BF16 R8, R76.reuse, R82, R8 ;  /* 0x000000524c08723c */ /* 0x040ff00000041808 */
[C---:B------:R-:W-:Y:S03]  /*3800*/  HMMA.16816.F32.BF16 R12, R76.reuse, R68, R12 ;  /* 0x000000444c0c723c */ /* 0x040fe6000004180c */
[C---:B-1----:R-:W-:Y:S01]  /*3810*/  IMAD.SHL.U32 R249, R248.reuse, 0x2, RZ ;  /* 0x00000002f8f97824 */ /* 0x042fe200078e00ff */
[----:B------:R-:W-:Y:S01]  /*3820*/  SHF.R.U32.HI R251, RZ, 0x2, R248 ;  /* 0x00000002fffb7819 */ /* 0x000fe200000116f8 */
[C---:B------:R-:W-:Y:S02]  /*3830*/  IMAD.SHL.U32 R250, R248.reuse, 0x20, RZ ;  /* 0x00000020f8fa7824 */ /* 0x040fe400078e00ff */
[----:B------:R-:W-:Y:S01]  /*3840*/  IMAD.SHL.U32 R248, R248, 0x10, RZ ;  /* 0x00000010f8f87824 */ /* 0x000fe200078e00ff */
[----:B------:R-:W-:Y:S01]  /*3850*/  HMMA.16816.F32.BF16 R16, R76, R70, R16 ;  /* 0x000000464c10723c */ /* 0x000fe20000041810 */
[----:B------:R1:W1:Y:S03]  /*3860*/  LDSM.16.M88.4 R68, [R0+0x10800] ;  /* 0x010800000044783b */ /* 0x0002660000000200 */
[----:B------:R-:W-:Y:S02]  /*3870*/  LOP3.LUT R248, R248, 0x1c0, RZ, 0xc0, !PT ;  /* 0x000001c0f8f87812 */ /* 0x000fe400078ec0ff */
[----:B------:R-:W5:Y:S02]  /*3880*/  LDL R76, [R1+0x20] ;  /* 0x00002000014c7983 */ /* 0x000f640000100800 */
        /* <DEDUP_REMOVED lines=28> */
[----:B------:R-:W-:Y:S02]  /*3a50*/  @!P0 FSEL R8, R8, -INF , !P3 ;  /* 0xff80000008088808 */ /* 0x000fe40005800000 */
[----:B------:R-:W-:Y:S01]  /*3a60*/  @!P0 FSEL R5, R5, -INF , !P6 ;  /* 0xff80000005058808 */ /* 0x000fe20007000000 */
[--C-:B------:R-:W-:Y:S01]  /*3a70*/  FFMA.FTZ R9, R9, UR9, -R2.reuse ;  /* 0x0000000909097c23 */ /* 0x100fe20008010802 */
[-C--:B------:R-:W-:Y:S01]  /*3a80*/  @!P0 ISETP.GE.AND P6, PT, R73, R3.reuse, PT ;  /* 0x000000034900820c */ /* 0x080fe20003fc6270 */
[--C-:B------:R-:W-:Y:S01]  /*3a90*/  FFMA.FTZ R8, R8, UR9, -R2.reuse ;  /* 0x0000000908087c23 */ /* 0x100fe20008010802 */
[----:B------:R-:W-:Y:S03]  /*3aa0*/  @!P0 VIADD R73, R97, 0x10 ;  /* 0x0000001061498836 */ /* 0x000fe60000000000 */
[----:B------:R2:W-:Y:S01]  /*3ab0*/  MUFU.EX2 R90, R9 ;  /* 0x00000009005a7308 */ /* 0x0005e20000000800 */
[----:B------:R-:W-:Y:S01]  /*3ac0*/  FFMA.FTZ R5, R5, UR9, -R2 ;  /* 0x0000000905057c23 */ /* 0x000fe20008010802 */
[----:B------:R-:W-:Y:S08]  /*3ad0*/  @!P0 FSEL R7, R7, -INF , !P4 ;  /* 0xff80000007078808 */ /* 0x000ff00006000000 */
[----:B------:R3:W-:Y:S01]  /*3ae0*/  MUFU.EX2 R91, R8 ;  /* 0x00000008005b7308 */ /* 0x0007e20000000800 */
[-C--:B------:R-:W-:Y:S01]  /*3af0*/  @!P0 ISETP.GE.AND P4, PT, R74, R3.reuse, PT ;  /* 0x000000034a00820c */ /* 0x080fe20003f86270 */
[----:B-1----:R-:W-:Y:S01]  /*3b00*/  @!P0 VIADD R4, R97, 0x11 ;  /* 0x0000001161048836 */ /* 0x002fe20000000000 */
[-C--:B------:R-:W-:Y:S07]  /*3b10*/  @!P0 ISETP.GE.AND P3, PT, R73, R72.reuse, PT ;  /* 0x000000484900820c */ /* 0x080fee0003f66270 */
[----:B------:R1:W4:Y:S01]  /*3b20*/  MUFU.EX2 R96, R5 ;  /* 0x0000000500607308 */ /* 0x0003220000000800 */
[----:B------:R-:W-:Y:S01]  /*3b30*/  @!P0 FSEL R10, R10, -INF , !P6 ;  /* 0xff8000000a0a8808 */ /* 0x000fe20007000000 */
[--C-:B------:R-:W-:Y:S01]  /*3b40*/  FFMA.FTZ R7, R7, UR9, -R0.reuse ;  /* 0x0000000907077c23 */ /* 0x100fe20008010800 */
[----:B------:R-:W-:Y:S07]  /*3b50*/  @!P0 FSEL R11, R11, -INF , !P4 ;  /* 0xff8000000b0b8808 */ /* 0x000fee0006000000 */
[----:B------:R-:W-:Y:S01]  /*3b60*/  MUFU.EX2 R247, R6 ;  /* 0x0000000600f77308 */ /* 0x000fe20000000800 */
[CC--:B------:R-:W-:Y:S01]  /*3b70*/  @!P0 ISETP.GE.AND P6, PT, R4.reuse, R72.reuse, PT ;  /* 0x000000480400820c */ /* 0x0c0fe20003fc6270 */
[----:B--2---:R-:W2:Y:S01]  /*3b80*/  LDL R9, [R1+0x60] ;  /* 0x0000600001097983 */ /* 0x004ea20000100800 */
[-C--:B------:R-:W-:Y:S01]  /*3b90*/  @!P0 ISETP.GE.AND P4, PT, R4, R3.reuse, PT ;  /* 0x000000030400820c */ /* 0x080fe20003f86270 */
[----:B------:R-:W-:Y:S01]  /*3ba0*/  @!P0 VIADD R4, R97, 0x19 ;  /* 0x0000001961048836 */ /* 0x000fe20000000000 */
[----:B------:R-:W-:Y:S02]  /*3bb0*/  @!P0 FSEL R12, R12, -INF , !P3 ;  /* 0xff8000000c0c8808 */ /* 0x000fe40005800000 */
[----:B---3--:R-:W3:Y:S01]  /*3bc0*/  LDL R8, [R1+0x64] ;  /* 0x0000640001087983 */ /* 0x008ee20000100800 */
[----:B------:R-:W-:Y:S02]  /*3bd0*/  @!P0 FSEL R13, R13, -INF , !P6 ;  /* 0xff8000000d0d8808 */ /* 0x000fe40007000000 */
[----:B------:R4:W4:Y:S01]  /*3be0*/  MUFU.EX2 R246, R7 ;  /* 0x0000000700f67308 */ /* 0x0009220000000800 */
[----:B------:R-:W-:Y:S01]  /*3bf0*/  @!P0 FSEL R15, R15, -INF , !P4 ;  /* 0xff8000000f0f8808 */ /* 0x000fe20006000000 */
[----:B-1----:R-:W-:Y:S01]  /*3c00*/  @!P0 VIADD R5, R97, 0x18 ;  /* 0x0000001861058836 */ /* 0x002fe20000000000 */
        /* <DEDUP_REMOVED lines=12> */
[----:B------:R-:W5:Y:S01]  /*3cd0*/  LDL R244, [R1+0x28] ;  /* 0x0000280001f47983 */ /* 0x000f620000100800 */
[----:B------:R-:W-:Y:S01]  /*3ce0*/  @!P0 FSEL R14, R14, -INF , !P2 ;  /* 0xff8000000e0e8808 */ /* 0x000fe20005000000 */
[----:B------:R-:W-:Y:S01]  /*3cf0*/  FFMA.FTZ R16, R16, UR9, -R2 ;  /* 0x0000000910107c23 */ /* 0x000fe20008010802 */
[----:B------:R-:W-:Y:S06]  /*3d00*/  @!P0 ISETP.GE.AND P2, PT, R5, R3, PT ;  /* 0x000000030500820c */ /* 0x000fec0003f46270 */
[----:B------:R-:W1:Y:S01]  /*3d10*/  MUFU.EX2 R97, R11 ;  /* 0x0000000b00617308 */ /* 0x000e620000000800 */
[----:B------:R-:W-:Y:S01]  /*3d20*/  @!P0 FSEL R17, R17, -INF , !P6 ;  /* 0xff80000011118808 */ /* 0x000fe20007000000 */
[----:B------:R-:W-:Y:S01]  /*3d30*/  FFMA.FTZ R14, R14, UR9, -R0 ;  /* 0x000000090e0e7c23 */ /* 0x000fe20008010800 */
[----:B------:R-:W-:Y:S07]  /*3d40*/  @!P0 FSEL R18, R18, -INF , !P2 ;  /* 0xff80000012128808 */ /* 0x000fee0005000000 */
[----:B------:R-:W-:Y:S01]  /*3d50*/  MUFU.EX2 R89, R12 ;  /* 0x0000000c00597308 */ /* 0x000fe20000000800 */
[----:B------:R-:W-:Y:S01]  /*3d60*/  @!P0 FSEL R19, R19, -INF , !P4 ;  /* 0xff80000013138808 */ /* 0x000fe20006000000 */
[----:B------:R-:W-:Y:S01]  /*3d70*/  FFMA.FTZ R2, R17, UR9, -R2 ;  /* 0x0000000911027c23 */ /* 0x000fe20008010802 */
[----:B----4-:R-:W-:Y:S01]  /*3d80*/  LOP3.LUT R7, R249, 0x38, RZ, 0xc0, !PT ;  /* 0x00000038f9077812 */ /* 0x010fe200078ec0ff */
[--C-:B------:R-:W-:Y:S01]  /*3d90*/  FFMA.FTZ R18, R18, UR9, -R0.reuse ;  /* 0x0000000912127c23 */ /* 0x100fe20008010800 */
[----:B------:R-:W-:Y:S01]  /*3da0*/  LOP3.LUT R6, R250, 0xc00, RZ, 0xc0, !PT ;  /* 0x00000c00fa067812 */ /* 0x000fe200078ec0ff */
[----:B------:R-:W-:Y:S04]  /*3db0*/  FFMA.FTZ R0, R19, UR9, -R0 ;  /* 0x0000000913007c23 */ /* 0x000fe80008010800 */
[----:B------:R4:W-:Y:S01]  /*3dc0*/  MUFU.EX2 R86, R2 ;  /* 0x0000000200567308 */ /* 0x0009e20000000800 */
[----:B------:R-:W-:Y:S01]  /*3dd0*/  LOP3.LUT R7, R7, 0x20, R251, 0x78, !PT ;  /* 0x0000002007077812 */ /* 0x000fe200078e78fb */
[----:B------:R-:W1:Y:S01]  /*3de0*/  S2R R250, SR_TID.X ;  /* 0x0000000000fa7919 */ /* 0x000e620000002100 */
[----:B------:R-:W-:Y:S07]  /*3df0*/  LOP3.LUT R6, R6, 0x6, R249, 0xf8, !PT ;  /* 0x0000000606067812 */ /* 0x000fee00078ef8f9 */
[----:B------:R1:W-:Y:S01]  /*3e00*/  MUFU.EX2 R92, R0 ;  /* 0x00000000005c7308 */ /* 0x0003e20000000800 */
[----:B------:R-:W-:Y:S02]  /*3e10*/  LEA.HI.X R5, R75, R245, RZ, 0x2, P3 ;  /* 0x000000f54b057211 */ /* 0x000fe400018f14ff */
[----:B------:R-:W-:Y:S07]  /*3e20*/  LOP3.LUT R6, R6, R7, R248, 0xfe, !PT ;  /* 0x0000000706067212 */ /* 0x000fee00078efef8 */
[----:B------:R-:W1:Y:S01]  /*3e30*/  MUFU.EX2 R88, R13 ;  /* 0x0000000d00587308 */ /* 0x000e620000000800 */
[----:B------:R-:W-:Y:S01]  /*3e40*/  F2FP.BF16.F32.PACK_AB R7, R96, R99 ;  /* 0x000000636007723e */ /* 0x000fe200000010ff */
[----:B------:R-:W5:Y:S01]  /*3e50*/  LDG.E R81, desc[UR38][R4.64] ;  /* 0x0000002604517981 */ /* 0x000f62000c1e1900 */
[C---:B------:R-:W-:Y:S07]  /*3e60*/  LEA R83, R6.reuse, UR4, 0x1 ;  /* 0x0000000406537c11 */ /* 0x040fee000f8e08ff */
[----:B------:R-:W-:Y:S01]  /*3e70*/  MUFU.EX2 R95, R14 ;  /* 0x0000000e005f7308 */ /* 0x000fe20000000800 */
[----:B------:R-:W-:Y:S01]  /*3e80*/  LEA R3, R6, UR5, 0x1 ;  /* 0x0000000506037c11 */ /* 0x000fe2000f8e08ff */
[----:B------:R5:W5:Y:S01]  /*3e90*/  LDG.E R80, desc[UR38][R4.64+0x20] ;  /* 0x0000202604507981 */ /* 0x000b62000c1e1900 */
[----:B------:R-:W-:Y:S07]  /*3ea0*/  F2FP.BF16.F32.PACK_AB R6, R246, R247 ;  /* 0x000000f7f606723e */ /* 0x000fee00000010ff */
[----:B------:R-:W2:Y:S01]  /*3eb0*/  MUFU.EX2 R94, R15 ;  /* 0x0000000f005e7308 */ /* 0x000ea20000000800 */
[----:B----4-:R-:W-:Y:S01]  /*3ec0*/  F2FP.BF16.F32.PACK_AB R2, R90, R91 ;  /* 0x0000005b5a02723e */ /* 0x010fe200000010ff */
[----:B------:R-:W-:Y:S01]  /*3ed0*/  STS [R83+0x14000], R7 ;  /* 0x0140000753007388 */ /* 0x000fe20000000800 */
[----:B-1----:R-:W-:Y:S07]  /*3ee0*/  F2FP.BF16.F32.PACK_AB R0, R97, R98 ;  /* 0x000000626100723e */ /* 0x002fee00000010ff */
[----:B------:R-:W1:Y:S01]  /*3ef0*/  MUFU.EX2 R87, R16 ;  /* 0x0000001000577308 */ /* 0x000e620000000800 */
[C---:B------:R-:W-:Y:S01]  /*3f00*/  VIADD R82, R3.reuse, 0x20 ;  /* 0x0000002003527836 */ /* 0x040fe20000000000 */
[----:B------:R4:W-:Y:S01]  /*3f10*/  STS [R83+0x14400], R6 ;  /* 0x0144000653007388 */ /* 0x0009e20000000800 */
[C---:B------:R-:W-:Y:S07]  /*3f20*/  @P1 VIADD R82, R3.reuse, 0xffffffe0 ;  /* 0xffffffe003521836 */ /* 0x040fee0000000000 */
[----:B------:R-:W1:Y:S01]  /*3f30*/  MUFU.EX2 R93, R18 ;  /* 0x00000012005d7308 */ /* 0x000e620000000800 */
[----:B------:R-:W5:Y:S05]  /*3f40*/  LDL R248, [R1+0x24] ;  /* 0x0000240001f87983 */ /* 0x000f6a0000100800 */
[----:B------:R-:W5:Y:S01]  /*3f50*/  LDL R245, [R1+0x2c] ;  /* 0x00002c0001f57983 */ /* 0x000f620000100800 */
[----:B------:R-:W-:Y:S02]  /*3f60*/  SHF.R.U32.HI R251, RZ, 0x1, R250 ;  /* 0x00000001fffb7819 */ /* 0x000fe400000116fa */
[----:B----4-:R-:W-:Y:S01]  /*3f70*/  F2FP.BF16.F32.PACK_AB R6, R88, R89 ;  /* 0x000000595806723e */ /* 0x010fe200000010ff */
[----:B--2---:R-:W-:Y:S01]  /*3f80*/  IMAD.IADD R84, R3, 0x1, R9 ;  /* 0x0000000103547824 */ /* 0x004fe200078e0209 */
[----:B------:R-:W-:Y:S01]  /*3f90*/  F2FP.BF16.F32.PACK_AB R3, R94, R95 ;  /* 0x0000005f5e03723e */ /* 0x000fe200000010ff */
[----:B------:R-:W-:Y:S01]  /*3fa0*/  IMAD.IADD R85, R9, 0x1, R82 ;  /* 0x0000000109557824 */ /* 0x000fe200078e0252 */
[----:B---3--:R-:W-:Y:S02]  /*3fb0*/  LEA R252, R8, UR4, 0x1 ;  /* 0x0000000408fc7c11 */ /* 0x008fe4000f8e08ff */
[----:B------:R1:W-:Y:S05]  /*3fc0*/  STS [R84], R2 ;  /* 0x0000000254007388 */ /* 0x0003ea0000000800 */
[----:B------:R2:W-:Y:S05]  /*3fd0*/  STS [R84+0x400], R0 ;  /* 0x0004000054007388 */ /* 0x0005ea0000000800 */
[----:B------:R-:W-:Y:S05]  /*3fe0*/  STS [R82], R6 ;  /* 0x0000000652007388 */ /* 0x000fea0000000800 */
[----:B------:R3:W-:Y:S01]  /*3ff0*/  STS [R82+0x400], R3 ;  /* 0x0004000352007388 */ /* 0x0007e20000000800 */
[----:B-1----:R-:W-:Y:S02]  /*4000*/  F2FP.BF16.F32.PACK_AB R2, R86, R87 ;  /* 0x000000575602723e */ /* 0x002fe400000010ff */
[----:B--2---:R-:W-:Y:S03]  /*4010*/  F2FP.BF16.F32.PACK_AB R0, R92, R93 ;  /* 0x0000005d5c00723e */ /* 0x004fe600000010ff */
[----:B------:R5:W-:Y:S05]  /*4020*/  STS [R85], R2 ;  /* 0x0000000255007388 */ /* 0x000bea0000000800 */
[----:B------:R1:W-:Y:S01]  /*4030*/  STS [R85+0x400], R0 ;  /* 0x0004000055007388 */ /* 0x0003e20000000800 */
[C---:B---3--:R-:W-:Y:S04]  /*4040*/  IMAD.IADD R3, R252.reuse, 0x1, R76 ;  /* 0x00000001fc037824 */ /* 0x048fe800078e024c */
[----:B------:R-:W2:Y:S05]  /*4050*/  LDSM.16.M88.4 R16, [R252+0x6000] ;  /* 0x00600000fc10783b */ /* 0x000eaa0000000200 */
[----:B------:R-:W3:Y:S01]  /*4060*/  LDSM.16.M88.4 R68, [R3+0x6000] ;  /* 0x006000000344783b */ /* 0x000ee20000000200 */
[----:B-----5:R-:W-:Y:S04]  /*4070*/  IMAD.IADD R2, R252, 0x1, R244 ;  /* 0x00000001fc027824 */ /* 0x020fe800078e02f4 */
[----:B-1----:R-:W-:Y:S01]  /*4080*/  IMAD.IADD R0, R2, 0x1, R76 ;  /* 0x0000000102007824 */ /* 0x002fe200078e024c */
[----:B------:R-:W1:Y:S05]  /*4090*/  LDSM.16.M88.4 R72, [R2+0x6000] ;  /* 0x006000000248783b */ /* 0x000e6a0000000200 */
[----:B------:R-:W4:Y:S01]  /*40a0*/  LDSM.16.M88.4 R76, [R0+0x6000] ;  /* 0x00600000004c783b */ /* 0x000f220000000200 */
[C---:B--2---:R-:W-:Y:S08]  /*40b0*/  HMMA.16816.F32.BF16 R4, R16.reuse, R148, RZ ;  /* 0x000000941004723c */ /* 0x044ff000000418ff */
[C---:B------:R-:W-:Y:S08]  /*40c0*/  HMMA.16816.F32.BF16 R8, R16.reuse, R150, RZ ;  /* 0x000000961008723c */ /* 0x040ff000000418ff */
[C---:B------:R-:W-:Y:S08]  /*40d0*/  HMMA.16816.F32.BF16 R12, R16.reuse, R152, RZ ;  /* 0x00000098100c723c */ /* 0x040ff000000418ff */
[----:B------:R-:W-:Y:S08]  /*40e0*/  HMMA.16816.F32.BF16 R16, R16, R154, RZ ;  /* 0x0000009a1010723c */ /* 0x000ff000000418ff */
[C---:B---3--:R-:W-:Y:S08]  /*40f0*/  HMMA.16816.F32.BF16 R4, R68.reuse, R156, R4 ;  /* 0x0000009c4404723c */ /* 0x048ff00000041804 */
[C---:B------:R-:W-:Y:S08]  /*4100*/  HMMA.16816.F32.BF16 R8, R68.reuse, R158, R8 ;  /* 0x0000009e4408723c */ /* 0x040ff00000041808 */
[C---:B------:R-:W-:Y:S08]  /*4110*/  HMMA.16816.F32.BF16 R12, R68.reuse, R160, R12 ;  /* 0x000000a0440c723c */ /* 0x040ff0000004180c */
[----:B------:R-:W-:Y:S01]  /*4120*/  HMMA.16816.F32.BF16 R16, R68, R162, R16 ;  /* 0x000000a24410723c */ /* 0x000fe20000041810 */
[----:B------:R-:W2:Y:S07]  /*4130*/  LDSM.16.M88.4 R68, [R252+0x8000] ;  /* 0x00800000fc44783b */ /* 0x000eae0000000200 */
[C---:B-1----:R-:W-:Y:S08]  /*4140*/  HMMA.16816.F32.BF16 R4, R72.reuse, R164, R4 ;  /* 0x000000a44804723c */ /* 0x042ff00000041804 */
[C---:B------:R-:W-:Y:S08]  /*4150*/  HMMA.16816.F32.BF16 R8, R72.reuse, R166, R8 ;  /* 0x000000a64808723c */ /* 0x040ff00000041808 */
[C---:B------:R-:W-:Y:S08]  /*4160*/  HMMA.16816.F32.BF16 R12, R72.reuse, R168, R12 ;  /* 0x000000a8480c723c */ /* 0x040ff0000004180c */
[----:B------:R-:W-:Y:S01]  /*4170*/  HMMA.16816.F32.BF16 R16, R72, R170, R16 ;  /* 0x000000aa4810723c */ /* 0x000fe20000041810 */
[----:B------:R-:W1:Y:S07]  /*4180*/  LDSM.16.M88.4 R72, [R3+0x8000] ;  /* 0x008000000348783b */ /* 0x000e6e0000000200 */
[C---:B----4-:R-:W-:Y:S08]  /*4190*/  HMMA.16816.F32.BF16 R4, R76.reuse, R172, R4 ;  /* 0x000000ac4c04723c */ /* 0x050ff00000041804 */
[C---:B------:R-:W-:Y:S08]  /*41a0*/  HMMA.16816.F32.BF16 R8, R76.reuse, R174, R8 ;  /* 0x000000ae4c08723c */ /* 0x040ff00000041808 */
[C---:B------:R-:W-:Y:S08]  /*41b0*/  HMMA.16816.F32.BF16 R12, R76.reuse, R176, R12 ;  /* 0x000000b04c0c723c */ /* 0x040ff0000004180c */
[----:B------:R-:W-:Y:S01]  /*41c0*/  HMMA.16816.F32.BF16 R16, R76, R178, R16 ;  /* 0x000000b24c10723c */ /* 0x000fe20000041810 */
[----:B------:R-:W3:Y:S07]  /*41d0*/  LDSM.16.M88.4 R76, [R2+0x8000] ;  /* 0x00800000024c783b */ /* 0x000eee0000000200 */
[C---:B--2---:R-:W-:Y:S08]  /*41e0*/  HMMA.16816.F32.BF16 R4, R68.reuse, R180, R4 ;  /* 0x000000b44404723c */ /* 0x044ff00000041804 */
        /* <DEDUP_REMOVED lines=9> */
[C---:B---3--:R-:W-:Y:S08]  /*4280*/  HMMA.16816.F32.BF16 R4, R76.reuse, R196, R4 ;  /* 0x000000c44c04723c */ /* 0x048ff00000041804 */
        /* <DEDUP_REMOVED lines=17> */
[----:B------:R-:W-:Y:S08]  /*43a0*/  HMMA.16816.F32.BF16 R16, R76, R226, R16 ;  /* 0x000000e24c10723c */ /* 0x000ff00000041810 */
[C---:B--2---:R-:W-:Y:S08]  /*43b0*/  HMMA.16816.F32.BF16 R4, R68.reuse, R228, R4 ;  /* 0x000000e44404723c */ /* 0x044ff00000041804 */
        /* <DEDUP_REMOVED lines=8> */
[----:B------:R-:W-:Y:S02]  /*4440*/  FADD.FTZ R7, -R80, R7 ;  /* 0x0000000750077221 */ /* 0x000fe40000010100 */
[----:B------:R-:W-:Y:S01]  /*4450*/  FMUL.FTZ R2, R99, R2 ;  /* 0x0000000263027220 */ /* 0x000fe20000410000 */
[----:B------:R-:W-:Y:S03]  /*4460*/  HMMA.16816.F32.BF16 R16, R72, R242, R16 ;  /* 0x000000f24810723c */ /* 0x000fe60000041810 */
[----:B------:R-:W-:Y:S01]  /*4470*/  FMUL.FTZ R0, R96, R0 ;  /* 0x0000000060007220 */ /* 0x000fe20000410000 */
[----:B------:R-:W-:Y:S01]  /*4480*/  FADD.FTZ R11, -R80, R11 ;  /* 0x0000000b500b7221 */ /* 0x000fe20000010100 */
[C---:B------:R-:W-:Y:S01]  /*4490*/  FADD.FTZ R4, -R81.reuse, R8 ;  /* 0x0000000851047221 */ /* 0x040fe20000010100 */
[C---:B------:R-:W-:Y:S02]  /*44a0*/  FADD.FTZ R5, -R81.reuse, R9 ;  /* 0x0000000951057221 */ /* 0x040fe40000010100 */
        /* <DEDUP_REMOVED lines=15> */
[C---:B------:R-:W-:Y:S01]  /*45a0*/  FADD.FTZ R8, -R80.reuse, R14 ;  /* 0x0000000e50087221 */ /* 0x040fe20000010100 */
[C---:B------:R-:W-:Y:S01]  /*45b0*/  FADD.FTZ R18, -R80.reuse, R18 ;  /* 0x0000001250127221 */ /* 0x040fe20000010100 */
[----:B------:R-:W-:Y:S01]  /*45c0*/  FADD.FTZ R19, -R80, R19 ;  /* 0x0000001350137221 */ /* 0x000fe20000010100 */
[----:B------:R-:W-:Y:S01]  /*45d0*/  F2FP.BF16.F32.PACK_AB R5, R5, R4 ;  /* 0x000000040505723e */ /* 0x000fe200000010ff */
[----:B------:R-:W-:Y:S01]  /*45e0*/  FMUL.FTZ R8, R95, R8 ;  /* 0x000000085f087220 */ /* 0x000fe20000410000 */
[----:B------:R-:W-:Y:S01]  /*45f0*/  FMUL.FTZ R9, R87, R9 ;  /* 0x0000000957097220 */ /* 0x000fe20000410000 */
[----:B------:R-:W-:Y:S05]  /*4600*/  FMUL.FTZ R4, R86, R17 ;  /* 0x0000001156047220 */ /* 0x000fea0000410000 */
[----:B------:R-:W-:Y:S01]  /*4610*/  F2FP.BF16.F32.PACK_AB R4, R4, R9 ;  /* 0x000000090404723e */ /* 0x000fe200000010ff */
[----:B-1----:R-:W-:Y:S01]  /*4620*/  FMUL.FTZ R0, R246, R7 ;  /* 0x00000007f6007220 */ /* 0x002fe20000410000 */
[----:B------:R-:W-:Y:S04]  /*4630*/  FADD.FTZ R7, -R80, R15 ;  /* 0x0000000f50077221 */ /* 0x000fe80000010100 */
[----:B------:R-:W-:Y:S01]  /*4640*/  F2FP.BF16.F32.PACK_AB R0, R0, R2 ;  /* 0x000000020000723e */ /* 0x000fe200000010ff */
[----:B------:R-:W-:Y:S01]  /*4650*/  FMUL.FTZ R2, R97, R11 ;  /* 0x0000000b61027220 */ /* 0x000fe20000410000 */
[----:B------:R-:W-:Y:S03]  /*4660*/  FMUL.FTZ R7, R94, R7 ;  /* 0x000000075e077220 */ /* 0x000fe60000410000 */
[----:B------:R1:W-:Y:S01]  /*4670*/  STS [R83+0x12400], R0 ;  /* 0x0124000053007388 */ /* 0x0003e20000000800 */
[----:B------:R-:W-:Y:S01]  /*4680*/  F2FP.BF16.F32.PACK_AB R2, R2, R6 ;  /* 0x000000060202723e */ /* 0x000fe200000010ff */
[----:B------:R-:W-:Y:S01]  /*4690*/  FMUL.FTZ R6, R92, R19 ;  /* 0x000000135c067220 */ /* 0x000fe20000410000 */
[----:B------:R-:W-:Y:S02]  /*46a0*/  LEA R92, R248, UR5, 0x1 ;  /* 0x00000005f85c7c11 */ /* 0x000fe4000f8e08ff */
[----:B------:R-:W-:Y:S05]  /*46b0*/  STS [R84+-0x2000], R5 ;  /* 0xffe0000554007388 */ /* 0x000fea0000000800 */
[----:B------:R2:W-:Y:S01]  /*46c0*/  STS [R84+-0x1c00], R2 ;  /* 0xffe4000254007388 */ /* 0x0005e20000000800 */
[----:B------:R-:W-:Y:S04]  /*46d0*/  IMAD.IADD R92, R244, 0x1, R92 ;  /* 0x00000001f45c7824 */ /* 0x000fe800078e025c */
[----:B------:R3:W-:Y:S01]  /*46e0*/  STS [R82+-0x2000], R3 ;  /* 0xffe0000352007388 */ /* 0x0007e20000000800 */
[----:B-1----:R-:W-:Y:S01]  /*46f0*/  F2FP.BF16.F32.PACK_AB R0, R7, R8 ;  /* 0x000000080700723e */ /* 0x002fe200000010ff */
[----:B------:R-:W-:Y:S04]  /*4700*/  FMUL.FTZ R7, R93, R18 ;  /* 0x000000125d077220 */ /* 0x000fe80000410000 */
[----:B------:R1:W-:Y:S01]  /*4710*/  STS [R82+-0x1c00], R0 ;  /* 0xffe4000052007388 */ /* 0x0003e20000000800 */
[----:B--2---:R-:W-:Y:S04]  /*4720*/  F2FP.BF16.F32.PACK_AB R2, R6, R7 ;  /* 0x000000070602723e */ /* 0x004fe800000010ff */
[----:B------:R-:W-:Y:S01]  /*4730*/  STS [R85+-0x2000], R4 ;  /* 0xffe0000455007388 */ /* 0x000fe20000000800 */
[----:B---3--:R-:W-:Y:S04]  /*4740*/  LEA R3, R248, UR4, 0x1 ;  /* 0x00000004f8037c11 */ /* 0x008fe8000f8e08ff */
[----:B------:R-:W-:Y:S01]  /*4750*/  STS [R85+-0x1c00], R2 ;  /* 0xffe4000255007388 */ /* 0x000fe20000000800 */
[----:B------:R-:W-:Y:S01]  /*4760*/  BAR.SYNC.DEFER_BLOCKING 0x0 ;  /* 0x0000000000007b1d */ /* 0x000fe20000010000 */
[----:B-1----:R-:W-:Y:S05]  /*4770*/  LEA R0, R245, UR4, 0x1 ;  /* 0x00000004f5007c11 */ /* 0x002fea000f8e08ff */
[----:B------:R-:W-:Y:S05]  /*4780*/  LDSM.16.MT88.4 R4, [R3+0x14000] ;  /* 0x014000000304783b */ /* 0x000fea0000004200 */
[----:B------:R-:W1:Y:S05]  /*4790*/  LDSM.16.MT88.4 R8, [R0+0x6000] ;  /* 0x006000000008783b */ /* 0x000e6a0000004200 */
[----:B------:R-:W2:Y:S05]  /*47a0*/  LDSM.16.MT88.4 R12, [R92] ;  /* 0x000000005c0c783b */ /* 0x000eaa0000004200 */
[----:B------:R-:W3:Y:S05]  /*47b0*/  LDSM.16.MT88.4 R16, [R0+0x8000] ;  /* 0x008000000010783b */ /* 0x000eea0000004200 */
[----:B------:R-:W4:Y:S05]  /*47c0*/  LDSM.16.MT88.4 R68, [R0+0xa000] ;  /* 0x00a000000044783b */ /* 0x000f2a0000004200 */
[----:B------:R-:W-:Y:S05]  /*47d0*/  LDSM.16.MT88.4 R72, [R3+0x14800] ;  /* 0x014800000348783b */ /* 0x000fea0000004200 */
[----:B------:R-:W5:Y:S05]  /*47e0*/  LDSM.16.MT88.4 R76, [R0+0x6800] ;  /* 0x00680000004c783b */ /* 0x000f6a0000004200 */
[----:B------:R-:W5:Y:S05]  /*47f0*/  LDSM.16.MT88.4 R80, [R92+0x800] ;  /* 0x000800005c50783b */ /* 0x000f6a0000004200 */
[----:B------:R-:W5:Y:S01]  /*4800*/  LDSM.16.MT88.4 R84, [R0+0x8800] ;  /* 0x008800000054783b */ /* 0x000f620000004200 */
[-C--:B-1----:R-:W-:Y:S04]  /*4810*/  HMMA.16816.F32.BF16 R20, R4, R8.reuse, R20 ;  /* 0x000000080414723c */ /* 0x082fe80000041814 */
[----:B------:R-:W-:Y:S05]  /*4820*/  LDSM.16.MT88.4 R88, [R0+0x7800] ;  /* 0x007800000058783b */ /* 0x000fea0000004200 */
[----:B------:R-:W-:Y:S01]  /*4830*/  LDSM.16.MT88.4 R96, [R0+0x9800] ;  /* 0x009800000060783b */ /* 0x000fe20000004200 */
[C---:B--2---:R-:W-:Y:S04]  /*4840*/  HMMA.16816.F32.BF16 R24, R12.reuse, R8, R24 ;  /* 0x000000080c18723c */ /* 0x044fe80000041818 */
[----:B------:R-:W-:Y:S04]  /*4850*/  LDSM.16.MT88.4 R244, [R0+0xb800] ;  /* 0x00b8000000f4783b */ /* 0x000fe80000004200 */
[-C--:B------:R-:W-:Y:S01]  /*4860*/  HMMA.16816.F32.BF16 R28, R12, R10.reuse, R28 ;  /* 0x0000000a0c1c723c */ /* 0x080fe2000004181c */
[----:B------:R-:W1:Y:S07]  /*4870*/  S2R R248, SR_TID.X ;  /* 0x0000000000f87919 */ /* 0x000e6e0000002100 */
[C---:B------:R-:W-:Y:S01]  /*4880*/  HMMA.16816.F32.BF16 R32, R4.reuse, R10, R32 ;  /* 0x0000000a0420723c */ /* 0x040fe20000041820 */
[----:B------:R-:W2:Y:S07]  /*4890*/  LDSM.16.MT88.4 R8, [R0+0xa800] ;  /* 0x00a800000008783b */ /* 0x000eae0000004200 */
[-C--:B---3--:R-:W-:Y:S08]  /*48a0*/  HMMA.16816.F32.BF16 R36, R4, R16.reuse, R36 ;  /* 0x000000100424723c */ /* 0x088ff00000041824 */
[C---:B------:R-:W-:Y:S08]  /*48b0*/  HMMA.16816.F32.BF16 R40, R12.reuse, R16, R40 ;  /* 0x000000100c28723c */ /* 0x040ff00000041828 */
[-C--:B------:R-:W-:Y:S03]  /*48c0*/  HMMA.16816.F32.BF16 R44, R12, R18.reuse, R44 ;  /* 0x000000120c2c723c */ /* 0x080fe6000004182c */
[----:B-1----:R-:W-:Y:S02]  /*48d0*/  IMAD.SHL.U32 R249, R248, 0x8, RZ ;  /* 0x00000008f8f97824 */ /* 0x002fe400078e00ff */
[----:B------:R-:W-:Y:S03]  /*48e0*/  IMAD.SHL.U32 R248, R250, 0x40, RZ ;  /* 0x00000040faf87824 */ /* 0x000fe600078e00ff */
[C---:B------:R-:W-:Y:S01]  /*48f0*/  HMMA.16816.F32.BF16 R48, R4.reuse, R18, R48 ;  /* 0x000000120430723c */ /* 0x040fe20000041830 */
[----:B------:R-:W-:Y:S03]  /*4900*/  LDSM.16.MT88.4 R16, [R92+0x1000] ;  /* 0x001000005c10783b */ /* 0x000fe60000004200 */
[----:B------:R-:W-:Y:S02]  /*4910*/  LOP3.LUT R248, R248, 0x1c0, RZ, 0xc0, !PT ;  /* 0x000001c0f8f87812 */ /* 0x000fe400078ec0ff */
[----:B------:R-:W-:Y:S02]  /*4920*/  LDSM.16.MT88.4 R92, [R92+0x1800] ;  /* 0x001800005c5c783b */ /* 0x000fe40000004200 */
[-C--:B----4-:R-:W-:Y:S03]  /*4930*/  HMMA.16816.F32.BF16 R52, R4, R68.reuse, R52 ;  /* 0x000000440434723c */ /* 0x090fe60000041834 */
[----:B------:R-:W-:Y:S01]  /*4940*/  LOP3.LUT R248, R248, 0x38, R249, 0xf8, !PT ;  /* 0x00000038f8f87812 */ /* 0x000fe200078ef8f9 */
[C---:B------:R-:W-:Y:S02]  /*4950*/  IMAD.SHL.U32 R249, R250.reuse, 0x40, RZ ;  /* 0x00000040faf97824 */ /* 0x040fe400078e00ff */
[----:B------:R-:W-:Y:S01]  /*4960*/  IMAD.SHL.U32 R250, R250, 0x20, RZ ;  /* 0x00000020fafa7824 */ /* 0x000fe200078e00ff */
[----:B------:R-:W-:Y:S01]  /*4970*/  LOP3.LUT R248, R248, 0x8, R251, 0x78, !PT ;  /* 0x00000008f8f87812 */ /* 0x000fe200078e78fb */
[C---:B------:R-:W-:Y:S04]  /*4980*/  HMMA.16816.F32.BF16 R56, R12.reuse, R68, R56 ;  /* 0x000000440c38723c */ /* 0x040fe80000041838 */
[----:B------:R-:W-:Y:S04]  /*4990*/  LOP3.LUT R249, R249, 0x200, RZ, 0xc0, !PT ;  /* 0x00000200f9f97812 */ /* 0x000fe800078ec0ff */
[-C--:B------:R-:W-:Y:S01]  /*49a0*/  HMMA.16816.F32.BF16 R60, R12, R70.reuse, R60 ;  /* 0x000000460c3c723c */ /* 0x080fe2000004183c */
[----:B------:R-:W-:Y:S02]  /*49b0*/  LDSM.16.MT88.4 R12, [R0+0x7000] ;  /* 0x00700000000c783b */ /* 0x000fe40000004200 */
[----:B------:R-:W-:Y:S04]  /*49c0*/  LOP3.LUT R2, R249, 0x400, R250, 0xf8, !PT ;  /* 0x00000400f9027812 */ /* 0x000fe800078ef8fa */
[----:B------:R-:W-:Y:S01]  /*49d0*/  LOP3.LUT R2, R2, R248, RZ, 0xfc, !PT ;  /* 0x000000f802027212 */ /* 0x000fe200078efcff */
[----:B------:R-:W-:Y:S01]  /*49e0*/  HMMA.16816.F32.BF16 R64, R4, R70, R64 ;  /* 0x000000460440723c */ /* 0x000fe20000041840 */
[----:B------:R-:W1:Y:S03]  /*49f0*/  LDSM.16.MT88.4 R4, [R3+0x15000] ;  /* 0x015000000304783b */ /* 0x000e660000004200 */
[----:B------:R-:W-:Y:S02]  /*4a00*/  LEA R2, R2, UR4, 0x1 ;  /* 0x0000000402027c11 */ /* 0x000fe4000f8e08ff */
[----:B------:R-:W3:Y:S02]  /*4a10*/  LDSM.16.MT88.4 R68, [R0+0x9000] ;  /* 0x009000000044783b */ /* 0x000ee40000004200 */
[-C--:B-----5:R-:W-:Y:S08]  /*4a20*/  HMMA.16816.F32.BF16 R20, R72, R76.reuse, R20 ;  /* 0x0000004c4814723c */ /* 0x0a0ff00000041814 */
[C---:B------:R-:W-:Y:S08]  /*4a30*/  HMMA.16816.F32.BF16 R24, R80.reuse, R76, R24 ;  /* 0x0000004c5018723c */ /* 0x040ff00000041818 */
[-C--:B------:R-:W-:Y:S08]  /*4a40*/  HMMA.16816.F32.BF16 R28, R80, R78.reuse, R28 ;  /* 0x0000004e501c723c */ /* 0x080ff0000004181c */
[C---:B------:R-:W-:Y:S01]  /*4a50*/  HMMA.16816.F32.BF16 R32, R72.reuse, R78, R32 ;  /* 0x0000004e4820723c */ /* 0x040fe20000041820 */
[----:B------:R-:W4:Y:S07]  /*4a60*/  LDSM.16.MT88.4 R76, [R0+0xb000] ;  /* 0x00b00000004c783b */ /* 0x000f2e0000004200 */
[-C--:B------:R-:W-:Y:S08]  /*4a70*/  HMMA.16816.F32.BF16 R36, R72, R84.reuse, R36 ;  /* 0x000000544824723c */ /* 0x080ff00000041824 */
[C---:B------:R-:W-:Y:S08]  /*4a80*/  HMMA.16816.F32.BF16 R40, R80.reuse, R84, R40 ;  /* 0x000000545028723c */ /* 0x040ff00000041828 */
[-C--:B------:R-:W-:Y:S08]  /*4a90*/  HMMA.16816.F32.BF16 R44, R80, R86.reuse, R44 ;  /* 0x00000056502c723c */ /* 0x080ff0000004182c */
[C---:B------:R-:W-:Y:S01]  /*4aa0*/  HMMA.16816.F32.BF16 R48, R72.reuse, R86, R48 ;  /* 0x000000564830723c */ /* 0x040fe20000041830 */
[----:B------:R-:W5:Y:S01]  /*4ab0*/  LDSM.16.MT88.4 R84, [R3+0x15800] ;  /* 0x015800000354783b */ /* 0x000f620000004200 */
[----:B------:R-:W-:Y:S06]  /*4ac0*/  BAR.SYNC.DEFER_BLOCKING 0x0 ;  /* 0x0000000000007b1d */ /* 0x000fec0000010000 */
[-C--:B--2---:R-:W-:Y:S08]  /*4ad0*/  HMMA.16816.F32.BF16 R52, R72, R8.reuse, R52 ;  /* 0x000000084834723c */ /* 0x084ff00000041834 */
[C---:B------:R-:W-:Y:S08]  /*4ae0*/  HMMA.16816.F32.BF16 R56, R80.reuse, R8, R56 ;  /* 0x000000085038723c */ /* 0x040ff00000041838 */
[-C--:B------:R-:W-:Y:S08]  /*4af0*/  HMMA.16816.F32.BF16 R60, R80, R10.reuse, R60 ;  /* 0x0000000a503c723c */ /* 0x080ff0000004183c */
[----:B------:R-:W-:Y:S08]  /*4b00*/  HMMA.16816.F32.BF16 R64, R72, R10, R64 ;  /* 0x0000000a4840723c */ /* 0x000ff00000041840 */
[-C--:B-1----:R-:W-:Y:S08]  /*4b10*/  HMMA.16816.F32.BF16 R20, R4, R12.reuse, R20 ;  /* 0x0000000c0414723c */ /* 0x082ff00000041814 */
        /* <DEDUP_REMOVED lines=22> */
[----:B------:R-:W-:Y:S01]  /*4c80*/  HMMA.16816.F32.BF16 R64, R84, R246, R64 ;  /* 0x000000f65440723c */ /* 0x000fe20000041840 */
[----:B------:R-:W-:Y:S08]  /*4c90*/  @!UPT UIADD3 URZ, UPT, UPT, URZ, URZ, URZ ;  /* 0x000000fffffff290 */ /* 0x000ff0000fffe0ff */
[----:B------:R-:W-:Y:S11]  /*4ca0*/  BRA.U !UP0, `(.L_x_90) ;  /* 0x0000000108787547 */ /* 0x000ff6000b800000 */
[----:B------:R-:W2:Y:S01]  /*4cb0*/  LDL.LU.64 R250, [R1+0x48] ;  /* 0x0000480001fa7983 */ /* 0x000ea20000300a00 */
[----:B------:R-:W-:Y:S01]  /*4cc0*/  IMAD.U32 R6, RZ, RZ, UR18 ;  /* 0x00000012ff067e24 */ /* 0x000fe2000f8e00ff */
[----:B------:R-:W-:Y:S01]  /*4cd0*/  IADD3 R5, P0, PT, RZ, -UR35, RZ ;  /* 0x80000023ff057c10 */ /* 0x000fe2000ff1e0ff */
[----:B------:R-:W-:Y:S01]  /*4ce0*/  IMAD.U32 R10, RZ, RZ, UR18 ;  /* 0x00000012ff0a7e24 */ /* 0x000fe2000f8e00ff */
[----:B------:R-:W1:Y:S01]  /*4cf0*/  S2R R249, SR_TID.X ;  /* 0x0000000000f97919 */ /* 0x000e620000002100 */
[----:B------:R-:W-:Y:S02]  /*4d00*/  IMAD.U32 R9, RZ, RZ, UR22 ;  /* 0x00000016ff097e24 */ /* 0x000fe4000f8e00ff */
[----:B------:R-:W-:Y:S05]  /*4d10*/  IMAD.X R4, RZ, RZ, ~UR10, P0 ;  /* 0x8000000aff047e24 */ /* 0x000fea00080e06ff */
[----:B------:R-:W-:Y:S04]  /*4d20*/  SHF.R.S64 R5, R5, 0x1f, R4 ;  /* 0x0000001f05057819 */ /* 0x000fe80000001004 */
[----:B--2---:R-:W-:Y:S01]  /*4d30*/  IADD3 R8, P0, PT, R250, R5, RZ ;  /* 0x00000005fa087210 */ /* 0x004fe20007f1e0ff */
[----:B-1----:R-:W-:Y:S03]  /*4d40*/  IMAD.SHL.U32 R248, R249, 0x8, RZ ;  /* 0x00000008f9f87824 */ /* 0x002fe600078e00ff */
[----:B------:R-:W-:Y:S01]  /*4d50*/  LEA.HI.X.SX32 R5, R4, R251, 0x1, P0 ;  /* 0x000000fb04057211 */ /* 0x000fe200000f0eff */
[----:B------:R-:W-:Y:S01]  /*4d60*/  IMAD.MOV.U32 R12, RZ, RZ, R8 ;  /* 0x000000ffff0c7224 */ /* 0x000fe200078e0008 */
[----:B------:R-:W-:Y:S02]  /*4d70*/  LOP3.LUT R7, R248, 0x1f8, RZ, 0xc0, !PT ;  /* 0x000001f8f8077812 */ /* 0x000fe400078ec0ff */
[----:B------:R-:W-:Y:S01]  /*4d80*/  LEA R6, P0, R6, R8, 0x1 ;  /* 0x0000000806067211 */ /* 0x000fe200078008ff */
[----:B------:R-:W-:Y:S01]  /*4d90*/  IMAD.MOV.U32 R13, RZ, RZ, R5 ;  /* 0x000000ffff0d7224 */ /* 0x000fe200078e0005 */
[----:B------:R-:W-:Y:S04]  /*4da0*/  LOP3.LUT R7, R7, 0x38, R249, 0x78, !PT ;  /* 0x0000003807077812 */ /* 0x000fe800078e78f9 */
[----:B------:R1:W-:Y:S01]  /*4db0*/  STL.64 [R1+0x48], R12 ;  /* 0x0000480c01007387 */ /* 0x0003e20000100a00 */
[----:B------:R-:W-:Y:S02]  /*4dc0*/  LOP3.LUT R4, R7, 0x1e00, R248, 0xf8, !PT ;  /* 0x00001e0007047812 */ /* 0x000fe400078ef8f8 */
[----:B------:R-:W-:Y:S02]  /*4dd0*/  LEA.HI.X R7, R10, R5, R9, 0x1, P0 ;  /* 0x000000050a077211 */ /* 0x000fe400000f0c09 */
[----:B------:R-:W-:Y:S05]  /*4de0*/  LEA R4, R4, UR4, 0x1 ;  /* 0x0000000404047c11 */ /* 0x000fea000f8e08ff */
[----:B------:R-:W-:Y:S01]  /*4df0*/  @!PT LDS RZ, [RZ] ;  /* 0x00000000fffff984 */ /* 0x000fe20000000800 */
[----:B------:R-:W-:Y:S01]  /*4e00*/  @!PT LDS RZ, [RZ] ;  /* 0x00000000fffff984 */ /* 0x000fe20000000800 */
[----:B------:R-:W-:Y:S01]  /*4e10*/  @!PT LDS RZ, [RZ] ;  /* 0x00000000fffff984 */ /* 0x000fe20000000800 */
[----:B------:R1:W-:Y:S04]  /*4e20*/  LDGSTS.E.BYPASS.LTC128B.128 [R4+0x6000], desc[UR38][R12.64] ;  /* 0x060000000c047fae */ /* 0x0003e8000b981a26 */
[----:B------:R1:W-:Y:S04]  /*4e30*/  LDGSTS.E.BYPASS.LTC128B.128 [R4+0x8000], desc[UR38][R12.64+0x80] ;  /* 0x080000800c047fae */ /* 0x0003e8000b981a26 */
[----:B------:R1:W-:Y:S04]  /*4e40*/  LDGSTS.E.BYPASS.LTC128B.128 [R4+0xa000], desc[UR38][R12.64+0x100] ;  /* 0x0a0001000c047fae */ /* 0x0003e8000b981a26 */
[----:B------:R1:W-:Y:S04]  /*4e50*/  LDGSTS.E.BYPASS.LTC128B.128 [R4+0x7000], desc[UR38][R6.64] ;  /* 0x0700000006047fae */ /* 0x0003e8000b981a26 */
[----:B------:R1:W-:Y:S04]  /*4e60*/  LDGSTS.E.BYPASS.LTC128B.128 [R4+0x9000], desc[UR38][R6.64+0x80] ;  /* 0x0900008006047fae */ /* 0x0003e8000b981a26 */
[----:B------:R1:W-:Y:S04]  /*4e70*/  LDGSTS.E.BYPASS.LTC128B.128 [R4+0xb000], desc[UR38][R6.64+0x100] ;  /* 0x0b00010006047fae */ /* 0x0003e8000b981a26 */
[----:B------:R-:W0:Y:S02]  /*4e80*/  LDGDEPBAR ;  /* 0x00000000000079af */ /* 0x000e240000000000 */
.L_x_90:
[----:B------:R2:W-:Y:S01]  /*4e90*/  STL.64 [R1+0xd0], R46 ;  /* 0x0000d02e01007387 */ /* 0x0005e20000100a00 */
[----:B------:R-:W-:Y:S01]  /*4ea0*/  PLOP3.LUT P2, PT, PT, PT, UP0, 0x80, 0x8 ;  /* 0x000000000008781c */ /* 0x000fe20003f4f008 */
[----:B------:R-:W-:Y:S02]  /*4eb0*/  UISETP.GT.AND UP1, UPT, UR47, UR51, UPT ;  /* 0x000000332f00728c */ /* 0x000fe4000bf24270 */
[----:B------:R-:W-:Y:S04]  /*4ec0*/  LDSM.16.M88.4 R96, [R2+0x12000] ;  /* 0x012000000260783b */ /* 0x000fe80000000200 */
[----:B------:R-:W1:Y:S04]  /*4ed0*/  LDSM.16.MT88.4 R16, [R0+0xc000] ;  /* 0x00c000000010783b */ /* 0x000e680000004200 */
[----:B------:R-:W3:Y:S04]  /*4ee0*/  LDSM.16.M88.4 R92, [R2+0x13000] ;  /* 0x01300000025c783b */ /* 0x000ee80000000200 */
[----:B------:R-:W4:Y:S04]  /*4ef0*/  LDSM.16.MT88.4 R80, [R0+0xe000] ;  /* 0x00e000000050783b */ /* 0x000f280000004200 */
[----:B------:R-:W4:Y:S04]  /*4f00*/  LDSM.16.MT88.4 R244, [R0+0x10000] ;  /* 0x0100000000f4783b */ /* 0x000f280000004200 */
[----:B--2---:R-:W2:Y:S04]  /*4f10*/  LDL R47, [R1+0x1c] ;  /* 0x00001c00012f7983 */ /* 0x004ea80000100800 */
[----:B------:R-:W-:Y:S04]  /*4f20*/  STL.64 [R1+0xc8], R44 ;  /* 0x0000c82c01007387 */ /* 0x000fe80000100a00 */
[----:B------:R-:W-:Y:S04]  /*4f30*/  STL.64 [R1+0xc0], R42 ;  /* 0x0000c02a01007387 */ /* 0x000fe80000100a00 */
[----:B------:R-:W-:Y:S04]  /*4f40*/  STL.64 [R1+0xb8], R40 ;  /* 0x0000b82801007387 */ /* 0x000fe80000100a00 */
[----:B------:R-:W-:Y:S04]  /*4f50*/  STL.64 [R1+0xb0], R38 ;  /* 0x0000b02601007387 */ /* 0x000fe80000100a00 */
[----:B------:R-:W-:Y:S01]  /*4f60*/  STL.64 [R1+0xa8], R36 ;  /* 0x0000a82401007387 */ /* 0x000fe20000100a00 */
[-C--:B-1----:R-:W-:Y:S03]  /*4f70*/  HMMA.16816.F32.BF16 R4, R96, R16.reuse, RZ ;  /* 0x000000106004723c */ /* 0x082fe600000418ff */
[----:B------:R-:W-:Y:S04]  /*4f80*/  STL.64 [R1+0xa0], R34 ;  /* 0x0000a02201007387 */ /* 0x000fe80000100a00 */
[----:B------:R-:W-:Y:S01]  /*4f90*/  STL.64 [R1+0x98], R32 ;  /* 0x0000982001007387 */ /* 0x000fe20000100a00 */
[C---:B---3--:R-:W-:Y:S03]  /*4fa0*/  HMMA.16816.F32.BF16 R8, R92.reuse, R16, RZ ;  /* 0x000000105c08723c */ /* 0x048fe600000418ff */
[----:B------:R-:W-:Y:S04]  /*4fb0*/  STL.64 [R1+0x90], R30 ;  /* 0x0000901e01007387 */ /* 0x000fe80000100a00 */
[----:B------:R-:W-:Y:S01]  /*4fc0*/  STL.64 [R1+0x88], R28 ;  /* 0x0000881c01007387 */ /* 0x000fe20000100a00 */
[-C--:B------:R-:W-:Y:S03]  /*4fd0*/  HMMA.16816.F32.BF16 R12, R92, R18.reuse, RZ ;  /* 0x000000125c0c723c */ /* 0x080fe600000418ff */
[----:B------:R-:W-:Y:S04]  /*4fe0*/  STL.64 [R1+0x80], R26 ;  /* 0x0000801a01007387 */ /* 0x000fe80000100a00 */
[----:B------:R-:W-:Y:S01]  /*4ff0*/  STL.64 [R1+0x78], R24 ;  /* 0x0000781801007387 */ /* 0x000fe20000100a00 */
[C---:B------:R-:W-:Y:S03]  /*5000*/  HMMA.16816.F32.BF16 R16, R96.reuse, R18, RZ ;  /* 0x000000126010723c */ /* 0x040fe600000418ff */
[----:B------:R1:W-:Y:S04]  /*5010*/  STL.64 [R1+0x70], R22 ;  /* 0x0000701601007387 */ /* 0x0003e80000100a00 */
[----:B------:R-:W-:Y:S01]  /*5020*/  LDSM.16.MT88.4 R32, [R0+0xc800] ;  /* 0x00c800000020783b */ /* 0x000fe20000004200 */
[-C--:B----4-:R-:W-:Y:S03]  /*5030*/  HMMA.16816.F32.BF16 R68, R96, R80.reuse, RZ ;  /* 0x000000506044723c */ /* 0x090fe600000418ff */
[----:B------:R-:W-:Y:S04]  /*5040*/  LDSM.16.MT88.4 R36, [R0+0xe800] ;  /* 0x00e800000024783b */ /* 0x000fe80000004200 */
[----:B------:R-:W-:Y:S01]  /*5050*/  LDSM.16.MT88.4 R28, [R0+0xd000] ;  /* 0x00d00000001c783b */ /* 0x000fe20000004200 */
[C---:B------:R-:W-:Y:S03]  /*5060*/  HMMA.16816.F32.BF16 R72, R92.reuse, R80, RZ ;  /* 0x000000505c48723c */ /* 0x040fe600000418ff */
[----:B------:R3:W-:Y:S05]  /*5070*/  STL.64 [R1+0x68], R20 ;  /* 0x0000681401007387 */ /* 0x0007ea0000100a00 */
[-C--:B------:R-:W-:Y:S01]  /*5080*/  HMMA.16816.F32.BF16 R76, R92, R82.reuse, RZ ;  /* 0x000000525c4c723c */ /* 0x080fe200000418ff */
[----:B-1----:R-:W4:Y:S07]  /*5090*/  LDL.LU.64 R22, [R1+0x30] ;  /* 0x0000300001167983 */ /* 0x002f2e0000300a00 */
[C---:B------:R-:W-:Y:S08]  /*50a0*/  HMMA.16816.F32.BF16 R80, R96.reuse, R82, RZ ;  /* 0x000000526050723c */ /* 0x040ff000000418ff */
[-C--:B------:R-:W-:Y:S01]  /*50b0*/  HMMA.16816.F32.BF16 R84, R96, R244.reuse, RZ ;  /* 0x000000f46054723c */ /* 0x080fe200000418ff */
[----:B---3--:R-:W1:Y:S07]  /*50c0*/  LDC R20, c[0x0][0x44c] ;  /* 0x00011300ff147b82 */ /* 0x008e6e0000000800 */
[C---:B------:R-:W-:Y:S08]  /*50d0*/  HMMA.16816.F32.BF16 R88, R92.reuse, R244, RZ ;  /* 0x000000f45c58723c */ /* 0x040ff000000418ff */
[-C--:B------:R-:W-:Y:S08]  /*50e0*/  HMMA.16816.F32.BF16 R92, R92, R246.reuse, RZ ;  /* 0x000000f65c5c723c */ /* 0x080ff000000418ff */
[----:B------:R-:W-:Y:S02]  /*50f0*/  HMMA.16816.F32.BF16 R96, R96, R246, RZ ;  /* 0x000000f66060723c */ /* 0x000fe400000418ff */
[C---:B--2---:R-:W-:Y:S05]  /*5100*/  IMAD.IADD R244, R47.reuse, 0x1, R2 ;  /* 0x000000012ff47824 */ /* 0x044fea00078e0202 */
[----:B------:R-:W2:Y:S04]  /*5110*/  LDSM.16.M88.4 R248, [R244+0x12000] ;  /* 0x01200000f4f8783b */ /* 0x000ea80000000200 */
[----:B------:R-:W3:Y:S04]  /*5120*/  LDSM.16.M88.4 R40, [R244+0x13000] ;  /* 0x01300000f428783b */ /* 0x000ee80000000200 */
[----:B------:R-:W1:Y:S01]  /*5130*/  LDSM.16.MT88.4 R244, [R0+0x10800] ;  /* 0x0108000000f4783b */ /* 0x000e620000004200 */
[-C--:B--2---:R-:W-:Y:S08]  /*5140*/  HMMA.16816.F32.BF16 R4, R248, R32.reuse, R4 ;  /* 0x00000020f804723c */ /* 0x084ff00000041804 */
[C---:B---3--:R-:W-:Y:S08]  /*5150*/  HMMA.16816.F32.BF16 R8, R40.reuse, R32, R8 ;  /* 0x000000202808723c */ /* 0x048ff00000041808 */
[-C--:B------:R-:W-:Y:S08]  /*5160*/  HMMA.16816.F32.BF16 R12, R40, R34.reuse, R12 ;  /* 0x00000022280c723c */ /* 0x080ff0000004180c */
[C---:B------:R-:W-:Y:S08]  /*5170*/  HMMA.16816.F32.BF16 R16, R248.reuse, R34, R16 ;  /* 0x00000022f810723c */ /* 0x040ff00000041810 */
[-C--:B------:R-:W-:Y:S08]  /*5180*/  HMMA.16816.F32.BF16 R68, R248, R36.reuse, R68 ;  /* 0x00000024f844723c */ /* 0x080ff00000041844 */
[C---:B------:R-:W-:Y:S08]  /*5190*/  HMMA.16816.F32.BF16 R72, R40.reuse, R36, R72 ;  /* 0x000000242848723c */ /* 0x040ff00000041848 */
[-C--:B------:R-:W-:Y:S08]  /*51a0*/  HMMA.16816.F32.BF16 R76, R40, R38.reuse, R76 ;  /* 0x00000026284c723c */ /* 0x080ff0000004184c */
[C---:B------:R-:W-:Y:S08]  /*51b0*/  HMMA.16816.F32.BF16 R80, R248.reuse, R38, R80 ;  /* 0x00000026f850723c */ /* 0x040ff00000041850 */
[-C--:B-1----:R-:W-:Y:S08]  /*51c0*/  HMMA.16816.F32.BF16 R84, R248, R244.reuse, R84 ;  /* 0x000000f4f854723c */ /* 0x082ff00000041854 */
[C---:B------:R-:W-:Y:S04]  /*51d0*/  HMMA.16816.F32.BF16 R88, R40.reuse, R244, R88 ;  /* 0x000000f42858723c */ /* 0x040fe80000041858 */
[C---:B------:R-:W-:Y:S02]  /*51e0*/  VIADD R244, R2.reuse, 0x12000 ;  /* 0x0001200002f47836 */ /* 0x040fe40000000000 */
[----:B------:R-:W-:Y:S02]  /*51f0*/  VIADD R2, R2, 0x12040 ;  /* 0x0001204002027836 */ /* 0x000fe40000000000 */
[-C--:B------:R-:W-:Y:S01]  /*5200*/  HMMA.16816.F32.BF16 R92, R40, R246.reuse, R92 ;  /* 0x000000f6285c723c */ /* 0x080fe2000004185c */
[----:B------:R-:W2:Y:S02]  /*5210*/  LDL R41, [R1+0x54] ;  /* 0x0000540001297983 */ /* 0x000ea40000100800 */
[----:B------:R-:W-:Y:S01]  /*5220*/  @P5 VIADD R2, R244, 0xffffffc0 ;  /* 0xffffffc0f4025836 */ /* 0x000fe20000000000 */
[----:B------:R-:W1:Y:S04]  /*5230*/  S2R R40, SR_TID.X ;  /* 0x0000000000287919 */ /* 0x000e680000002100 */
[----:B------:R-:W-:Y:S01]  /*5240*/  HMMA.16816.F32.BF16 R96, R248, R246, R96 ;  /* 0x000000f6f860723c */ /* 0x000fe20000041860 */
[----:B------:R-:W3:Y:S04]  /*5250*/  LDSM.16.M88.4 R32, [R2] ;  /* 0x000000000220783b */ /* 0x000ee80000000200 */
[----:B------:R4:W3:Y:S04]  /*5260*/  LDSM.16.M88.4 R24, [R2+0x1000] ;  /* 0x001000000218783b */ /* 0x0008e80000000200 */
[----:B------:R-:W3:Y:S04]  /*5270*/  LDSM.16.MT88.4 R244, [R0+0xf000] ;  /* 0x00f0000000f4783b */ /* 0x000ee80000004200 */
[----:B------:R-:W3:Y:S01]  /*5280*/  LDSM.16.MT88.4 R248, [R0+0x11000] ;  /* 0x0110000000f8783b */ /* 0x000ee20000004200 */
[----:B----4-:R-:W-:Y:S01]  /*5290*/  IMAD.IADD R2, R47, 0x1, R2 ;  /* 0x000000012f027824 */ /* 0x010fe200078e0202 */
[--C-:B-1----:R-:W-:Y:S02]  /*52a0*/  SHF.R.U32.HI R36, RZ, 0x2, R40.reuse ;  /* 0x00000002ff247819 */ /* 0x102fe40000011628 */
        /* <DEDUP_REMOVED lines=14> */
[----:B------:R3:W4:Y:S07]  /*5390*/  LDSM.16.M88.4 R24, [R2+0x1000] ;  /* 0x001000000218783b */ /* 0x00072e0000000200 */
[----:B------:R-:W-:Y:S01]  /*53a0*/  HMMA.16816.F32.BF16 R96, R32, R250, R96 ;  /* 0x000000fa2060723c */ /* 0x000fe20000041860 */
[----:B------:R-:W4:Y:S07]  /*53b0*/  LDSM.16.MT88.4 R248, [R0+0xf800] ;  /* 0x00f8000000f8783b */ /* 0x000f2e0000004200 */
[-C--:B-1----:R-:W-:Y:S05]  /*53c0*/  HMMA.16816.F32.BF16 R4, R244, R28.reuse, R4 ;  /* 0x0000001cf404723c */ /* 0x082fea0000041804 */
[----:B---3--:R-:W-:Y:S04]  /*53d0*/  IMAD R2, R20, UR8, RZ ;  /* 0x0000000814027c24 */ /* 0x008fe8000f8e02ff */
[C---:B------:R-:W-:Y:S02]  /*53e0*/  IMAD.U32 R21, R2.reuse, -0x40, RZ ;  /* 0xffffffc002157824 */ /* 0x040fe400078e00ff */
[----:B------:R-:W-:Y:S03]  /*53f0*/  IMAD.SHL.U32 R32, R2, 0x8, RZ ;  /* 0x0000000802207824 */ /* 0x000fe600078e00ff */
[C---:B------:R-:W-:Y:S04]  /*5400*/  LEA R20, P0, R21.reuse, R22, 0x2 ;  /* 0x0000001615147211 */ /* 0x040fe800078010ff */
[----:B------:R-:W-:Y:S02]  /*5410*/  LEA.HI.X.SX32 R21, R21, R23, 0x2, P0 ;  /* 0x0000001715157211 */ /* 0x000fe400000f16ff */
[C---:B------:R-:W-:Y:S01]  /*5420*/  LEA R22, P0, R32.reuse, R20, 0x2 ;  /* 0x0000001420167211 */ /* 0x040fe200078010ff */
[C---:B----4-:R-:W-:Y:S02]  /*5430*/  HMMA.16816.F32.BF16 R8, R24.reuse, R28, R8 ;  /* 0x0000001c1808723c */ /* 0x050fe40000041808 */
[----:B------:R-:W-:Y:S02]  /*5440*/  STL.64 [R1+0x30], R20 ;  /* 0x0000301401007387 */ /* 0x000fe40000100a00 */
[----:B------:R-:W-:Y:S02]  /*5450*/  LEA.HI.X.SX32 R23, R32, R21, 0x2, P0 ;  /* 0x0000001520177211 */ /* 0x000fe400000f16ff */
[----:B------:R-:W3:Y:S01]  /*5460*/  LDL R43, [R1+0x58] ;  /* 0x00005800012b7983 */ /* 0x000ee20000100800 */
[C---:B------:R-:W-:Y:S01]  /*5470*/  LEA R34, P0, R2.reuse, R22, 0x5 ;  /* 0x0000001602227211 */ /* 0x040fe200078028ff */
[-C--:B------:R-:W-:Y:S02]  /*5480*/  HMMA.16816.F32.BF16 R12, R24, R30.reuse, R12 ;  /* 0x0000001e180c723c */ /* 0x080fe4000004180c */
[----:B------:R-:W4:Y:S01]  /*5490*/  LDL R42, [R1+0x5c] ;  /* 0x00005c00012a7983 */ /* 0x000f220000100800 */
[C---:B------:R-:W-:Y:S02]  /*54a0*/  LEA.HI.X.SX32 R35, R2.reuse, R23, 0x5, P0 ;  /* 0x0000001702237211 */ /* 0x040fe400000f2eff */
[C---:B------:R-:W-:Y:S03]  /*54b0*/  LEA R32, P0, R2.reuse, R34, 0x5 ;  /* 0x0000002202207211 */ /* 0x040fe600078028ff */
[C---:B------:R-:W-:Y:S04]  /*54c0*/  HMMA.16816.F32.BF16 R16, R244.reuse, R30, R16 ;  /* 0x0000001ef410723c */ /* 0x040fe80000041810 */
[C---:B------:R-:W-:Y:S02]  /*54d0*/  LEA.HI.X.SX32 R33, R2.reuse, R35, 0x5, P0 ;  /* 0x0000002302217211 */ /* 0x040fe400000f2eff */
[C---:B------:R-:W-:Y:S02]  /*54e0*/  LEA R30, P0, R2.reuse, R32, 0x5 ;  /* 0x00000020021e7211 */ /* 0x040fe400078028ff */
[-C--:B------:R-:W-:Y:S03]  /*54f0*/  HMMA.16816.F32.BF16 R68, R244, R248.reuse, R68 ;  /* 0x000000f8f444723c */ /* 0x080fe60000041844 */
[C---:B------:R-:W-:Y:S02]  /*5500*/  LEA.HI.X.SX32 R31, R2.reuse, R33, 0x5, P0 ;  /* 0x00000021021f7211 */ /* 0x040fe400000f2eff */
[C---:B------:R-:W-:Y:S03]  /*5510*/  LEA R28, P0, R2.reuse, R30, 0x5 ;  /* 0x0000001e021c7211 */ /* 0x040fe600078028ff */
[C---:B------:R-:W-:Y:S04]  /*5520*/  HMMA.16816.F32.BF16 R72, R24.reuse, R248, R72 ;  /* 0x000000f81848723c */ /* 0x040fe80000041848 */
[C---:B------:R-:W-:Y:S04]  /*5530*/  LEA.HI.X.SX32 R29, R2.reuse, R31, 0x5, P0 ;  /* 0x0000001f021d7211 */ /* 0x040fe800000f2eff */
[-C--:B------:R-:W-:Y:S08]  /*5540*/  HMMA.16816.F32.BF16 R76, R24, R250.reuse, R76 ;  /* 0x000000fa184c723c */ /* 0x080ff0000004184c */
[C---:B------:R-:W-:Y:S04]  /*5550*/  HMMA.16816.F32.BF16 R80, R244.reuse, R250, R80 ;  /* 0x000000faf450723c */ /* 0x040fe80000041850 */
[C---:B------:R-:W-:Y:S04]  /*5560*/  LEA R250, P0, R2.reuse, R28, 0x5 ;  /* 0x0000001c02fa7211 */ /* 0x040fe800078028ff */
[-C--:B------:R-:W-:Y:S03]  /*5570*/  HMMA.16816.F32.BF16 R84, R244, R44.reuse, R84 ;  /* 0x0000002cf454723c */ /* 0x080fe60000041854 */
[C---:B------:R-:W-:Y:S05]  /*5580*/  LEA.HI.X.SX32 R251, R2.reuse, R29, 0x5, P0 ;  /* 0x0000001d02fb7211 */ /* 0x040fea00000f2eff */
[C---:B------:R-:W-:Y:S08]  /*5590*/  HMMA.16816.F32.BF16 R88, R24.reuse, R44, R88 ;  /* 0x0000002c1858723c */ /* 0x040ff00000041858 */
[-C--:B------:R-:W-:Y:S03]  /*55a0*/  HMMA.16816.F32.BF16 R92, R24, R46.reuse, R92 ;  /* 0x0000002e185c723c */ /* 0x080fe6000004185c */
[----:B------:R-:W-:Y:S02]  /*55b0*/  SHF.R.U32.HI R24, RZ, 0x1, R40 ;  /* 0x00000001ff187819 */ /* 0x000fe40000011628 */
[----:B------:R-:W-:Y:S03]  /*55c0*/  LEA R26, P0, R2, R250, 0x5 ;  /* 0x000000fa021a7211 */ /* 0x000fe600078028ff */
[----:B------:R-:W-:Y:S01]  /*55d0*/  HMMA.16816.F32.BF16 R96, R244, R46, R96 ;  /* 0x0000002ef460723c */ /* 0x000fe20000041860 */
[----:B------:R-:W-:Y:S01]  /*55e0*/  IMAD.MOV.U32 R246, RZ, RZ, 0x4 ;  /* 0x00000004fff67424 */ /* 0x000fe200078e00ff */
[----:B------:R-:W5:Y:S02]  /*55f0*/  LDL.LU.64 R46, [R1+0xd0] ;  /* 0x0000d000012e7983 */ /* 0x000f640000300a00 */
[----:B------:R-:W-:Y:S02]  /*5600*/  @P2 LOP3.LUT R244, R24, 0x30, RZ, 0xc0, !PT ;  /* 0x0000003018f42812 */ /* 0x000fe400078ec0ff */
[----:B------:R-:W5:Y:S01]  /*5610*/  LDL.LU.64 R44, [R1+0xc8] ;  /* 0x0000c800012c7983 */ /* 0x000f620000300a00 */
[C---:B------:R-:W-:Y:S03]  /*5620*/  LEA.HI.X.SX32 R27, R2.reuse, R251, 0x5, P0 ;  /* 0x000000fb021b7211 */ /* 0x040fe600000f2eff */
[----:B------:R-:W-:Y:S01]  /*5630*/  IMAD.WIDE R24, R2, -0xc0, R26 ;  /* 0xffffff4002187825 */ /* 0x000fe200078e021a */
[----:B--2---:R-:W-:Y:S02]  /*5640*/  @P2 LOP3.LUT R41, R244, 0x7, R36, 0xf8, !PT ;  /* 0x00000007f4292812 */ /* 0x004fe400078ef824 */
[C---:B------:R-:W-:Y:S03]  /*5650*/  LEA R244, P0, R2.reuse, R24, 0x5 ;  /* 0x0000001802f47211 */ /* 0x040fe600078028ff */
[----:B------:R-:W-:Y:S01]  /*5660*/  @P2 IMAD.WIDE.U32 R246, R41, R246, UR58 ;  /* 0x0000003a29f62e25 */ /* 0x000fe2000f8e00f6 */
[----:B------:R-:W-:Y:S01]  /*5670*/  @P2 STL [R1+0x54], R41 ;  /* 0x0000542901002387 */ /* 0x000fe20000100800 */
[----:B------:R-:W-:Y:S01]  /*5680*/  @UP0 UMOV UR58, UR14 ;  /* 0x0000000e003a0c82 */ /* 0x000fe20008000000 */
[C---:B------:R-:W-:Y:S01]  /*5690*/  LEA.HI.X.SX32 R245, R2.reuse, R25, 0x5, P0 ;  /* 0x0000001902f57211 */ /* 0x040fe200000f2eff */
[----:B------:R-:W-:Y:S01]  /*56a0*/  @UP0 UMOV UR59, UR11 ;  /* 0x0000000b003b0c82 */ /* 0x000fe20008000000 */
[C---:B------:R-:W-:Y:S04]  /*56b0*/  LEA R248, P0, R2.reuse, R244, 0x5 ;  /* 0x000000f402f87211 */ /* 0x040fe800078028ff */
[C---:B------:R-:W-:Y:S01]  /*56c0*/  LEA.HI.X.SX32 R249, R2.reuse, R245, 0x5, P0 ;  /* 0x000000f502f97211 */ /* 0x040fe200000f2eff */
[----:B---3--:R-:W2:Y:S04]  /*56d0*/  @P2 LDG.E R43, desc[UR38][R246.64+-0xe0] ;  /* 0xffff2026f62b2981 */ /* 0x008ea8000c1e1900 */
[----:B----4-:R1:W3:Y:S04]  /*56e0*/  @P2 LDG.E R42, desc[UR38][R246.64+-0x100] ;  /* 0xffff0026f62a2981 */ /* 0x0102e8000c1e1900 */
        /* <DEDUP_REMOVED lines=64> */
[C---:B------:R-:W-:Y:S01]  /*5af0*/  LEA R4, P0, R2.reuse, R248, 0x5 ;  /* 0x000000f802047211 */ /* 0x040fe200078028ff */
[----:B---3--:R1:W5:Y:S03]  /*5b00*/  LDL.LU.64 R38, [R1+0xb0] ;  /* 0x0000b00001267983 */ /* 0x0083660000300a00 */
[C---:B------:R-:W-:Y:S01]  /*5b10*/  LEA.HI.X.SX32 R5, R2.reuse, R249, 0x5, P0 ;  /* 0x000000f902057211 */ /* 0x040fe200000f2eff */
[----:B------:R-:W-:Y:S01]  /*5b20*/  REDG.E.ADD.F32.FTZ.RN.STRONG.GPU desc[UR38][R248.64+0x180], R77 ;  /* 0x0001804df80079a6 */ /* 0x000fe2000c12f326 */
        /* <DEDUP_REMOVED lines=30> */
[----:B------:R-:W-:Y:S03]  /*5d10*/  LEA R12, P0, R2, R70, 0x5 ;  /* 0x00000046020c7211 */ /* 0x000fe600078028ff */
[----:B------:R-:W-:Y:S01]  /*5d20*/  REDG.E.ADD.F32.FTZ.RN.STRONG.GPU desc[UR38][R20.64+0x280], R96 ;  /* 0x00028060140079a6 */ /* 0x000fe2000c12f326 */
[----:B--2---:R-:W-:Y:S01]  /*5d30*/  IMAD.SHL.U32 R251, R250, 0x8, RZ ;  /* 0x00000008fafb7824 */ /* 0x004fe200078e00ff */
[C---:B------:R-:W-:Y:S02]  /*5d40*/  LEA.HI.X.SX32 R13, R2.reuse, R71, 0x5, P0 ;  /* 0x00000047020d7211 */ /* 0x040fe400000f2eff */
        /* <DEDUP_REMOVED lines=65> */
[C---:B------:R-:W-:Y:S08]  /*6160*/  HMMA.16816.F32.BF16 R136, R80.reuse, R8, R136 ;  /* 0x000000085088723c */ /* 0x040ff00000041888 */
[-C--:B------:R-:W-:Y:S01]  /*6170*/  HMMA.16816.F32.BF16 R140, R80, R10.reuse, R140 ;  /* 0x0000000a508c723c */ /* 0x080fe2000004188c */
[----:B------:R-:W2:Y:S07]  /*6180*/  LDSM.16.MT88.4 R80, [R0+0x3800] ;  /* 0x003800000050783b */ /* 0x000eae0000004200 */
[----:B------:R-:W-:Y:S08]  /*6190*/  HMMA.16816.F32.BF16 R144, R72, R10, R144 ;  /* 0x0000000a4890723c */ /* 0x000ff00000041890 */
[-C--:B---3--:R-:W-:Y:S08]  /*61a0*/  HMMA.16816.F32.BF16 R100, R4, R12.reuse, R100 ;  /* 0x0000000c0464723c */ /* 0x088ff00000041864 */
[C---:B------:R-:W-:Y:S08]  /*61b0*/  HMMA.16816.F32.BF16 R104, R16.reuse, R12, R104 ;  /* 0x0000000c1068723c */ /* 0x040ff00000041868 */
[-C--:B------:R-:W-:Y:S08]  /*61c0*/  HMMA.16816.F32.BF16 R108, R16, R14.reuse, R108 ;  /* 0x0000000e106c723c */ /* 0x080ff0000004186c */
[C---:B------:R-:W-:Y:S08]  /*61d0*/  HMMA.16816.F32.BF16 R112, R4.reuse, R14, R112 ;  /* 0x0000000e0470723c */ /* 0x040ff00000041870 */
[-C--:B-1----:R-:W-:Y:S08]  /*61e0*/  HMMA.16816.F32.BF16 R116, R4, R68.reuse, R116 ;  /* 0x000000440474723c */ /* 0x082ff00000041874 */
[C---:B------:R-:W-:Y:S08]  /*61f0*/  HMMA.16816.F32.BF16 R120, R16.reuse, R68, R120 ;  /* 0x000000441078723c */ /* 0x040ff00000041878 */
        /* <DEDUP_REMOVED lines=10> */
[-C--:B--2---:R-:W-:Y:S08]  /*62a0*/  HMMA.16816.F32.BF16 R116, R84, R80.reuse, R116 ;  /* 0x000000505474723c */ /* 0x084ff00000041874 */
        /* <DEDUP_REMOVED lines=10> */
[----:B------:R-:W1:Y:S08]  /*6350*/  LDC R6, c[0x0][0x3b0] ;  /* 0x0000ec00ff067b82 */ /* 0x000e700000000800 */
[----:B------:R-:W-:Y:S01]  /*6360*/  BAR.SYNC.DEFER_BLOCKING 0x0 ;  /* 0x0000000000007b1d */ /* 0x000fe20000010000 */
[----:B------:R-:W-:Y:S02]  /*6370*/  IADD3 R2, P0, PT, RZ, -UR36, RZ ;  /* 0x80000024ff027c10 */ /* 0x000fe4000ff1e0ff */
[----:B------:R-:W-:Y:S04]  /*6380*/  LOP3.LUT R3, R251, 0x1f8, RZ, 0xc0, !PT ;  /* 0x000001f8fb037812 */ /* 0x000fe800078ec0ff */
[----:B------:R-:W-:Y:S04]  /*6390*/  LOP3.LUT R3, R3, 0x38, R250, 0x78, !PT ;  /* 0x0000003803037812 */ /* 0x000fe800078e78fa */
[----:B------:R-:W-:Y:S01]  /*63a0*/  LOP3.LUT R3, R3, 0x1e00, R251, 0xf8, !PT ;  /* 0x00001e0003037812 */ /* 0x000fe200078ef8fb */
[----:B------:R-:W3:Y:S01]  /*63b0*/  LDC R7, c[0x0][0x3b4] ;  /* 0x0000ed00ff077b82 */ /* 0x000ee20000000800 */
[----:B-1----:R-:W-:Y:S04]  /*63c0*/  IMAD.SHL.U32 R0, R6, 0x40, RZ ;  /* 0x0000004006007824 */ /* 0x002fe800078e00ff */
[----:B------:R-:W-:Y:S05]  /*63d0*/  IMAD.X R0, RZ, RZ, ~R0, P0 ;  /* 0x000000ffff007224 */ /* 0x000fea00000e0e00 */
[----:B------:R-:W-:Y:S04]  /*63e0*/  SHF.R.S64 R2, R2, 0x1f, R0 ;  /* 0x0000001f02027819 */ /* 0x000fe80000001000 */
[----:B--2---:R-:W-:Y:S04]  /*63f0*/  IADD3 R5, P0, PT, R244, R2, RZ ;  /* 0x00000002f4057210 */ /* 0x004fe80007f1e0ff */
[----:B------:R-:W-:Y:S01]  /*6400*/  LEA.HI.X.SX32 R4, R0, R245, 0x1, P0 ;  /* 0x000000f500047211 */ /* 0x000fe200000f0eff */
[----:B------:R-:W-:Y:S01]  /*6410*/  IMAD.MOV.U32 R8, RZ, RZ, R5 ;  /* 0x000000ffff087224 */ /* 0x000fe200078e0005 */
[----:B------:R-:W-:Y:S02]  /*6420*/  LEA R0, R3, UR4, 0x1 ;  /* 0x0000000403007c11 */ /* 0x000fe4000f8e08ff */
[C---:B------:R-:W-:Y:S01]  /*6430*/  LEA R2, P0, R6.reuse, R5, 0x6 ;  /* 0x0000000506027211 */ /* 0x040fe200078030ff */
[----:B------:R-:W-:Y:S03]  /*6440*/  IMAD.MOV.U32 R9, RZ, RZ, R4 ;  /* 0x000000ffff097224 */ /* 0x000fe600078e0004 */
[----:B---3--:R-:W-:Y:S02]  /*6450*/  LEA.HI.X R3, R6, R4, R7, 0x6, P0 ;  /* 0x0000000406037211 */ /* 0x008fe400000f3407 */
[----:B------:R-:W-:Y:S01]  /*6460*/  @!PT LDS RZ, [RZ] ;  /* 0x00000000fffff984 */ /* 0x000fe20000000800 */
[----:B------:R-:W-:Y:S01]  /*6470*/  @!PT LDS RZ, [RZ] ;  /* 0x00000000fffff984 */ /* 0x000fe20000000800 */
[----:B------:R-:W-:Y:S01]  /*6480*/  @!PT LDS RZ, [RZ] ;  /* 0x00000000fffff984 */ /* 0x000fe20000000800 */
[----:B------:R1:W-:Y:S04]  /*6490*/  LDGSTS.E.BYPASS.LTC128B.128 [R0], desc[UR38][R8.64] ;  /* 0x0000000008007fae */ /* 0x0003e8000b981a26 */
[----:B------:R1:W-:Y:S04]  /*64a0*/  LDGSTS.E.BYPASS.LTC128B.128 [R0+0x2000], desc[UR38][R8.64+0x80] ;  /* 0x0200008008007fae */ /* 0x0003e8000b981a26 */
[----:B------:R1:W-:Y:S04]  /*64b0*/  LDGSTS.E.BYPASS.LTC128B.128 [R0+0x4000], desc[UR38][R8.64+0x100] ;  /* 0x0400010008007fae */ /* 0x0003e8000b981a26 */
[----:B------:R1:W-:Y:S04]  /*64c0*/  LDGSTS.E.BYPASS.LTC128B.128 [R0+0x1000], desc[UR38][R2.64] ;  /* 0x0100000002007fae */ /* 0x0003e8000b981a26 */
[----:B------:R1:W-:Y:S04]  /*64d0*/  LDGSTS.E.BYPASS.LTC128B.128 [R0+0x3000], desc[UR38][R2.64+0x80] ;  /* 0x0300008002007fae */ /* 0x0003e8000b981a26 */
[----:B------:R1:W-:Y:S04]  /*64e0*/  LDGSTS.E.BYPASS.LTC128B.128 [R0+0x5000], desc[UR38][R2.64+0x100] ;  /* 0x0500010002007fae */ /* 0x0003e8000b981a26 */
[----:B------:R1:W-:Y:S04]  /*64f0*/  STL.64 [R1+0x40], R8 ;  /* 0x0000400801007387 */ /* 0x0003e80000100a00 */
[----:B------:R-:W0:Y:S02]  /*6500*/  LDGDEPBAR ;  /* 0x00000000000079af */ /* 0x000e240000000000 */
.L_x_91:
[----:B-1----:R-:W2:Y:S02]  /*6510*/  LDL.LU R0, [R1+0x50] ;  /* 0x0000500001007983 */ /* 0x002ea40000300800 */
[----:B--2---:R-:W-:Y:S05]  /*6520*/  IADD3 R0, PT, PT, R0, -0x40, RZ ;  /* 0xffffffc000007810 */ /* 0x004fea0007ffe0ff */
[----:B------:R1:W-:Y:S01]  /*6530*/  STL [R1+0x50], R0 ;  /* 0x0000500001007387 */ /* 0x0003e20000100800 */
[----:B------:R-:W-:Y:S05]  /*6540*/  BRA.U UP1, `(.L_x_92) ;  /* 0xffffffcd01047547 */ /* 0x000fea000b83ffff */
[----:B------:R-:W1:Y:S01]  /*6550*/  S2R R3, SR_TID.X ;  /* 0x0000000000037919 */ /* 0x000e620000002100 */
[----:B------:R-:W-:Y:S01]  /*6560*/  F2FP.BF16.F32.PACK_AB R56, R57, R56 ;  /* 0x000000383938723e */ /* 0x000fe200000010ff */
[C---:B------:R-:W-:Y:S01]  /*6570*/  IMAD.SHL.U32 R2, R250.reuse, 0x20, RZ ;  /* 0x00000020fa027824 */ /* 0x040fe200078e00ff */
[----:B------:R-:W-:Y:S01]  /*6580*/  F2FP.BF16.F32.PACK_AB R60, R61, R60 ;  /* 0x0000003c3d3c723e */ /* 0x000fe200000010ff */
[----:B------:R-:W2:Y:S01]  /*6590*/  S2R R57, SR_TID.X ;  /* 0x0000000000397919 */ /* 0x000ea20000002100 */
[----:B------:R-:W3:Y:S01]  /*65a0*/  LDCU UR8, c[0x0][0x500] ;  /* 0x0000a000ff0877ac */ /* 0x000ee20008000800 */
[----:B------:R-:W-:Y:S02]  /*65b0*/  LOP3.LUT P0, RZ, R250, 0x10, RZ, 0xc0, !PT ;  /* 0x00000010faff7812 */ /* 0x000fe4000780c0ff */
[----:B------:R-:W-:Y:S01]  /*65c0*/  LOP3.LUT R2, R2, 0x400, RZ, 0xc0, !PT ;  /* 0x0000040002027812 */ /* 0x000fe200078ec0ff */
[----:B------:R-:W-:Y:S01]  /*65d0*/  UISETP.NE.AND UP0, UPT, UR45, -0x1, UPT ;  /* 0xffffffff2d00788c */ /* 0x000fe2000bf05270 */
[----:B-----5:R-:W-:Y:S01]  /*65e0*/  F2FP.BF16.F32.PACK_AB R68, R25, R24 ;  /* 0x000000181944723e */ /* 0x020fe200000010ff */
[----:B------:R-:W-:Y:S01]  /*65f0*/  UMOV UR41, UR7 ;  /* 0x0000000700297c82 */ /* 0x000fe20008000000 */
[----:B------:R-:W-:Y:S01]  /*6600*/  F2FP.BF16.F32.PACK_AB R27, R27, R26 ;  /* 0x0000001a1b1b723e */ /* 0x000fe200000010ff */
[----:B------:R-:W-:Y:S01]  /*6610*/  UISETP.NE.AND UP1, UPT, UR45, -0x1, UPT ;  /* 0xffffffff2d00788c */ /* 0x000fe2000bf25270 */
[----:B------:R-:W-:-:S02]  /*6620*/  F2FP.BF16.F32.PACK_AB R70, R21, R20 ;  /* 0x000000141546723e */ /* 0x000fc400000010ff */
[----:B------:R-:W-:Y:S02]  /*6630*/  F2FP.BF16.F32.PACK_AB R69, R23, R22 ;  /* 0x000000161745723e */ /* 0x000fe400000010ff */
[----:B------:R-:W-:Y:S02]  /*6640*/  F2FP.BF16.F32.PACK_AB R32, R33, R32 ;  /* 0x000000202120723e */ /* 0x000fe400000010ff */
[----:B------:R-:W-:Y:S01]  /*6650*/  F2FP.BF16.F32.PACK_AB R34, R35, R34 ;  /* 0x000000222322723e */ /* 0x000fe200000010ff */
[----:B------:R-:W4:Y:S01]  /*6660*/  @UP0 LDCU.64 UR10, c[0x0][0x5c0] ;  /* 0x0000b800ff0a07ac */ /* 0x000f220008000a00 */
[----:B------:R-:W-:Y:S01]  /*6670*/  F2FP.BF16.F32.PACK_AB R28, R29, R28 ;  /* 0x0000001c1d1c723e */ /* 0x000fe200000010ff */
[----:B---3--:R-:W-:Y:S01]  /*6680*/  FMUL.FTZ R100, R100, UR8 ;  /* 0x0000000864647c20 */ /* 0x008fe20008410000 */
        /* <DEDUP_REMOVED lines=8> */
[----:B-1----:R-:W-:-:S02]  /*6710*/  IMAD.SHL.U32 R0, R3, 0x10, RZ ;  /* 0x0000001003007824 */ /* 0x002fc400078e00ff */
[----:B------:R-:W-:Y:S01]  /*6720*/  FMUL.FTZ R24, R105, UR8 ;  /* 0x0000000869187c20 */ /* 0x000fe20008410000 */
[----:B------:R-:W-:Y:S02]  /*6730*/  IMAD.SHL.U32 R3, R3, 0x2, RZ ;  /* 0x0000000203037824 */ /* 0x000fe400078e00ff */
[----:B------:R-:W-:Y:S01]  /*6740*/  FMUL.FTZ R106, R106, UR8 ;  /* 0x000000086a6a7c20 */ /* 0x000fe20008410000 */
[----:B--2---:R-:W-:Y:S01]  /*6750*/  SHF.R.U32.HI R61, RZ, 0x3, R57 ;  /* 0x00000003ff3d7819 */ /* 0x004fe20000011639 */
[----:B------:R-:W-:Y:S01]  /*6760*/  FMUL.FTZ R23, R107, UR8 ;  /* 0x000000086b177c20 */ /* 0x000fe20008410000 */
[----:B------:R-:W-:Y:S01]  /*6770*/  LOP3.LUT R0, R0, 0x1c0, RZ, 0xc0, !PT ;  /* 0x000001c000007812 */ /* 0x000fe200078ec0ff */
[----:B------:R-:W-:Y:S01]  /*6780*/  FMUL.FTZ R108, R108, UR8 ;  /* 0x000000086c6c7c20 */ /* 0x000fe20008410000 */
[----:B------:R-:W-:Y:S01]  /*6790*/  LOP3.LUT R2, R2, 0x6, R3, 0xf8, !PT ;  /* 0x0000000602027812 */ /* 0x000fe200078ef803 */
        /* <DEDUP_REMOVED lines=64> */
[----:B----4-:R-:W-:Y:S01]  /*6ba0*/  @UP0 UIMAD.WIDE.U32 UR20, UR18, UR10, URZ ;  /* 0x0000000a121402a5 */ /* 0x010fe2000f8e00ff */
        /* <DEDUP_REMOVED lines=80> */
.L_x_93:
        /* <DEDUP_REMOVED lines=12> */
.L_x_94:
[----:B------:R-:W2:Y:S01]  /*7170*/  LDCU.64 UR8, c[0x0][0x5c8] ;  /* 0x0000b900ff0877ac */ /* 0x000ea20008000a00 */
[----:B------:R-:W-:-:S04]  /*7180*/  UIADD3 UR14, UPT, UPT, UR44, UR45, URZ ;  /* 0x0000002d2c0e7290 */ /* 0x000fc8000fffe0ff */
[----:B--2---:R-:W-:Y:S02]  /*7190*/  UIMAD.WIDE.U32 UR22, UR14, UR8, URZ ;  /* 0x000000080e1672a5 */ /* 0x004fe4000f8e00ff */
[----:B------:R-:W-:-:S04]  /*71a0*/  UIMAD UR14, UR14, UR9, URZ ;  /* 0x000000090e0e72a4 */ /* 0x000fc8000f8e02ff */
[----:B------:R-:W-:-:S06]  /*71b0*/  UIADD3 UR14, UPT, UPT, UR23, UR14, URZ ;  /* 0x0000000e170e7290 */ /* 0x000fcc000fffe0ff */
[----:B-1----:R-:W-:-:S07]  /*71c0*/  MOV R23, UR14 ;  /* 0x0000000e00177c02 */ /* 0x002fce0008000f00 */
.L_x_95:
[----:B------:R-:W-:Y:S01]  /*71d0*/  BAR.SYNC.DEFER_BLOCKING 0x0 ;  /* 0x0000000000007b1d */ /* 0x000fe20000010000 */
[----:B------:R-:W-:Y:S01]  /*71e0*/  LOP3.LUT R0, R251, 0x1f8, RZ, 0xc0, !PT ;  /* 0x000001f8fb007812 */ /* 0x000fe200078ec0ff */
[----:B------:R-:W-:Y:S01]  /*71f0*/  USHF.L.U32 UR16, UR40, 0x6, URZ ;  /* 0x0000000628107899 */ /* 0x000fe200080006ff */
[----:B------:R-:W-:Y:S01]  /*7200*/  VIADD R5, R61, 0x20 ;  /* 0x000000203d057836 */ /* 0x000fe20000000000 */
[----:B------:R-:W-:Y:S01]  /*7210*/  USHF.L.U32 UR15, UR40, 0x6, URZ ;  /* 0x00000006280f7899 */ /* 0x000fe200080006ff */
[----:B------:R-:W-:Y:S01]  /*7220*/  LOP3.LUT R0, R0, 0x38, R250, 0x78, !PT ;  /* 0x0000003800007812 */ /* 0x000fe200078e78fa */
[----:B------:R-:W-:Y:S02]  /*7230*/  UIMAD.WIDE.U32 UR44, UR16, UR10, URZ ;  /* 0x0000000a102c72a5 */ /* 0x000fe4000f8e00ff */
[----:B------:R-:W1:Y:S01]  /*7240*/  LDC.64 R6, c[0x0][0x5d8] ;  /* 0x00017600ff067b82 */ /* 0x000e620000000a00 */
[----:B------:R-:W-:Y:S01]  /*7250*/  USHF.R.S32.HI UR17, URZ, 0x1f, UR16 ;  /* 0x0000001fff117899 */ /* 0x000fe20008011410 */
[--C-:B------:R-:W-:Y:S01]  /*7260*/  LOP3.LUT R0, R0, 0x1e00, R251.reuse, 0xf8, !PT ;  /* 0x00001e0000007812 */ /* 0x100fe200078ef8fb */
[----:B------:R-:W-:Y:S01]  /*7270*/  UIADD3 UR37, UPT, UPT, -UR15, UR37, URZ ;  /* 0x000000250f257290 */ /* 0x000fe2000fffe1ff */
[----:B------:R-:W-:Y:S01]  /*7280*/  IMAD.SHL.U32 R57, R57, 0x8, RZ ;  /* 0x0000000839397824 */ /* 0x000fe200078e00ff */
[----:B------:R-:W-:Y:S01]  /*7290*/  UIMAD UR14, UR17, UR10, URZ ;  /* 0x0000000a110e72a4 */ /* 0x000fe2000f8e02ff */
[----:B------:R-:W-:Y:S01]  /*72a0*/  LEA R0, R0, UR4, 0x1 ;  /* 0x0000000400007c11 */ /* 0x000fe2000f8e08ff */
[----:B------:R-:W-:Y:S01]  /*72b0*/  IMAD.U32 R2, RZ, RZ, UR44 ;  /* 0x0000002cff027e24 */ /* 0x000fe2000f8e00ff */
[----:B------:R-:W2:Y:S01]  /*72c0*/  LDC.64 R58, c[0x0][0x5e0] ;  /* 0x00017800ff3a7b82 */ /* 0x000ea20000000a00 */
[----:B------:R-:W-:Y:S01]  /*72d0*/  UIMAD UR14, UR16, UR11, UR14 ;  /* 0x0000000b100e72a4 */ /* 0x000fe2000f8e020e */
[----:B------:R-:W-:Y:S01]  /*72e0*/  ISETP.GE.AND P1, PT, R61, UR37, PT ;  /* 0x000000253d007c0c */ /* 0x000fe2000bf26270 */
[----:B------:R-:W-:Y:S01]  /*72f0*/  IMAD.U32 R3, RZ, RZ, UR45 ;  /* 0x0000002dff037e24 */ /* 0x000fe2000f8e00ff */
[----:B------:R-:W-:Y:S01]  /*7300*/  LOP3.LUT R4, R2, 0x38, R251, 0xf8, !PT ;  /* 0x0000003802047812 */ /* 0x000fe200078ef8fb */
[----:B------:R-:W-:Y:S01]  /*7310*/  BSSY.RECONVERGENT B0, `(.L_x_96) ;  /* 0x0000021000007945 */ /* 0x000fe20003800200 */
[----:B------:R-:W-:Y:S01]  /*7320*/  ISETP.GE.AND P2, PT, R5, UR37, PT ;  /* 0x0000002505007c0c */ /* 0x000fe2000bf46270 */
[----:B------:R-:W-:Y:S01]  /*7330*/  IMAD.U32 R56, RZ, RZ, UR8 ;  /* 0x00000008ff387e24 */ /* 0x000fe2000f8e00ff */
[----:B------:R-:W-:Y:S01]  /*7340*/  IADD3 R2, P0, PT, R4, UR20, RZ ;  /* 0x0000001404027c10 */ /* 0x000fe2000ff1e0ff */
[----:B------:R3:W4:Y:S01]  /*7350*/  LDS.128 R28, [R0+0xd000] ;  /* 0x00d00000001c7984 */ /* 0x0007220000000c00 */
[----:B------:R-:W-:Y:S01]  /*7360*/  IMAD.U32 R4, RZ, RZ, UR14 ;  /* 0x0000000eff047e24 */ /* 0x000fe2000f8e00ff */
[----:B------:R-:W-:-:S02]  /*7370*/  LOP3.LUT R57, R57, 0x38, RZ, 0xc0, !PT ;  /* 0x0000003839397812 */ /* 0x000fc400078ec0ff */
[----:B------:R3:W2:Y:S02]  /*7380*/  LDS.128 R24, [R0+0xf000] ;  /* 0x00f0000000187984 */ /* 0x0006a40000000c00 */
[----:B------:R-:W-:Y:S02]  /*7390*/  IADD3.X R3, PT, PT, R3, UR18, R4, P0, !PT ;  /* 0x0000001203037c10 */ /* 0x000fe400087fe404 */
[----:B------:R3:W2:Y:S01]  /*73a0*/  LDS.128 R40, [R0+0x12000] ;  /* 0x0120000000287984 */ /* 0x0006a20000000c00 */
[----:B------:R-:W-:Y:S01]  /*73b0*/  IADD3 R21, P0, PT, R61, 0x20, RZ ;  /* 0x000000203d157810 */ /* 0x000fe20007f1e0ff */
[----:B-1----:R-:W-:Y:S02]  /*73c0*/  IMAD.WIDE.U32 R4, R6, UR25, R2 ;  /* 0x0000001906047c25 */ /* 0x002fe4000f8e0002 */
[----:B------:R3:W1:Y:S02]  /*73d0*/  LDS.128 R52, [R0+0x13000] ;  /* 0x0130000000347984 */ /* 0x0006640000000c00 */
[----:B------:R-:W-:-:S02]  /*73e0*/  IMAD.X R22, RZ, RZ, RZ, P0 ;  /* 0x000000ffff167224 */ /* 0x000fc400000e06ff */
[----:B------:R3:W1:Y:S01]  /*73f0*/  LDS.128 R36, [R0+0x14000] ;  /* 0x0140000000247984 */ /* 0x0006620000000c00 */
[----:B------:R-:W-:-:S03]  /*7400*/  IMAD R20, R7, UR25, R5 ;  /* 0x0000001907147c24 */ /* 0x000fc6000f8e0205 */
[----:B------:R3:W1:Y:S04]  /*7410*/  LDS.128 R48, [R0+0x15000] ;  /* 0x0150000000307984 */ /* 0x0006680000000c00 */
[----:B------:R3:W1:Y:S04]  /*7420*/  LDS.128 R32, [R0+0x16000] ;  /* 0x0160000000207984 */ /* 0x0006680000000c00 */
[----:B------:R3:W1:Y:S01]  /*7430*/  LDS.128 R44, [R0+0x17000] ;  /* 0x01700000002c7984 */ /* 0x0006620000000c00 */
[----:B--2-4-:R-:W-:Y:S05]  /*7440*/  @P1 BRA `(.L_x_97) ;  /* 0x0000000000341947 */ /* 0x014fea0003800000 */
[----:B------:R-:W2:Y:S01]  /*7450*/  LDS.128 R12, [R0+0xe000] ;  /* 0x00e00000000c7984 */ /* 0x000ea20000000c00 */
[----:B------:R-:W4:Y:S01]  /*7460*/  LDCU.64 UR14, c[0x0][0x560] ;  /* 0x0000ac00ff0e77ac */ /* 0x000f220008000a00 */
[----:B------:R-:W-:Y:S02]  /*7470*/  MOV R2, R4 ;  /* 0x0000000400027202 */ /* 0x000fe40000000f00 */
[----:B------:R-:W5:Y:S01]  /*7480*/  LDS.128 R8, [R0+0xc000] ;  /* 0x00c0000000087984 */ /* 0x000f620000000c00 */
[----:B------:R-:W-:-:S03]  /*7490*/  MOV R3, R20 ;  /* 0x0000001400037202 */ /* 0x000fc60000000f00 */
[----:B------:R-:W3:Y:S01]  /*74a0*/  LDS.128 R16, [R0+0x10000] ;  /* 0x0100000000107984 */ /* 0x000ee20000000c00 */
[----:B------:R-:W-:-:S04]  /*74b0*/  IMAD.WIDE.U32 R6, R61, UR10, R2 ;  /* 0x0000000a3d067c25 */ /* 0x000fc8000f8e0002 */
[----:B------:R-:W-:Y:S01]  /*74c0*/  IMAD R3, R61, UR11, R7 ;  /* 0x0000000b3d037c24 */ /* 0x000fe2000f8e0207 */
[----:B----4-:R-:W-:-:S04]  /*74d0*/  LEA R2, P0, R6, UR14, 0x1 ;  /* 0x0000000e06027c11 */ /* 0x010fc8000f8008ff */
[----:B------:R-:W-:-:S05]  /*74e0*/  LEA.HI.X R3, R6, UR15, R3, 0x1, P0 ;  /* 0x0000000f06037c11 */ /* 0x000fca00080f0c03 */
[----:B--2---:R2:W-:Y:S04]  /*74f0*/  STG.E.128 desc[UR38][R2.64+0x80], R12 ;  /* 0x0000800c02007986 */ /* 0x0045e8000c101d26 */
[----:B-----5:R2:W-:Y:S04]  /*7500*/  STG.E.128 desc[UR38][R2.64], R8 ;  /* 0x0000000802007986 */ /* 0x0205e8000c101d26 */
[----:B---3--:R2:W-:Y:S02]  /*7510*/  STG.E.128 desc[UR38][R2.64+0x100], R16 ;  /* 0x0001001002007986 */ /* 0x0085e4000c101d26 */
.L_x_97:
[----:B------:R-:W-:Y:S05]  /*7520*/  BSYNC.RECONVERGENT B0 ;  /* 0x0000000000007941 */ /* 0x000fea0003800200 */
.L_x_96:
[----:B--2---:R2:W4:Y:S01]  /*7530*/  LDS.128 R8, [R0+0x11000] ;  /* 0x0110000000087984 */ /* 0x0045220000000c00 */
[----:B------:R-:W-:Y:S04]  /*7540*/  BSSY.RECONVERGENT B0, `(.L_x_98) ;  /* 0x000000e000007945 */ /* 0x000fe80003800200 */
[----:B------:R-:W-:Y:S05]  /*7550*/  @P2 BRA `(.L_x_99) ;  /* 0x0000000000302947 */ /* 0x000fea0003800000 */
[----:B------:R-:W5:Y:S01]  /*7560*/  LDCU.64 UR14, c[0x0][0x560] ;  /* 0x0000ac00ff0e77ac */ /* 0x000f620008000a00 */
[----:B------:R-:W-:Y:S01]  /*7570*/  MOV R2, R4 ;  /* 0x0000000400027202 */ /* 0x000fe20000000f00 */
[----:B--23--:R-:W-:Y:S01]  /*7580*/  IMAD R0, R22, UR10, RZ ;  /* 0x0000000a16007c24 */ /* 0x00cfe2000f8e02ff */
[----:B------:R-:W-:-:S03]  /*7590*/  MOV R3, R20 ;  /* 0x0000001400037202 */ /* 0x000fc60000000f00 */
[C---:B------:R-:W-:Y:S02]  /*75a0*/  IMAD R0, R21.reuse, UR11, R0 ;  /* 0x0000000b15007c24 */ /* 0x040fe4000f8e0200 */
[----:B------:R-:W-:-:S05]  /*75b0*/  IMAD.WIDE.U32 R4, R21, UR10, R2 ;  /* 0x0000000a15047c25 */ /* 0x000fca000f8e0002 */
[----:B------:R-:W-:Y:S02]  /*75c0*/  IADD3 R0, PT, PT, R0, R5, RZ ;  /* 0x0000000500007210 */ /* 0x000fe40007ffe0ff */
[----:B-----5:R-:W-:-:S04]  /*75d0*/  LEA R2, P0, R4, UR14, 0x1 ;  /* 0x0000000e04027c11 */ /* 0x020fc8000f8008ff */
[----:B------:R-:W-:-:S05]  /*75e0*/  LEA.HI.X R3, R4, UR15, R0, 0x1, P0 ;  /* 0x0000000f04037c11 */ /* 0x000fca00080f0c00 */
[----:B------:R2:W-:Y:S04]  /*75f0*/  STG.E.128 desc[UR38][R2.64], R28 ;  /* 0x0000001c02007986 */ /* 0x0005e8000c101d26 */
[----:B------:R2:W-:Y:S04]  /*7600*/  STG.E.128 desc[UR38][R2.64+0x80], R24 ;  /* 0x0000801802007986 */ /* 0x0005e8000c101d26 */
[----:B----4-:R2:W-:Y:S02]  /*7610*/  STG.E.128 desc[UR38][R2.64+0x100], R8 ;  /* 0x0001000802007986 */ /* 0x0105e4000c101d26 */
.L_x_99:
[----:B------:R-:W-:Y:S05]  /*7620*/  BSYNC.RECONVERGENT B0 ;  /* 0x0000000000007941 */ /* 0x000fea0003800200 */
.L_x_98:
[----:B--2---:R-:W-:Y:S01]  /*7630*/  MOV R2, R57 ;  /* 0x0000003900027202 */ /* 0x004fe20000000f00 */
        /* <DEDUP_REMOVED lines=8> */
[----:B---3--:R-:W-:Y:S01]  /*76c0*/  IMAD R0, R59, UR25, R5 ;  /* 0x000000193b007c24 */ /* 0x008fe2000f8e0205 */
        /* <DEDUP_REMOVED lines=8> */
[----:B------:R2:W-:Y:S04]  /*7750*/  STG.E.128 desc[UR38][R2.64], R40 ;  /* 0x0000002802007986 */ /* 0x0005e8000c101d26 */
[----:B-1----:R2:W-:Y:S04]  /*7760*/  STG.E.128 desc[UR38][R2.64+0x80], R36 ;  /* 0x0000802402007986 */ /* 0x0025e8000c101d26 */
[----:B------:R2:W-:Y:S02]  /*7770*/  STG.E.128 desc[UR38][R2.64+0x100], R32 ;  /* 0x0001002002007986 */ /* 0x0005e4000c101d26 */
.L_x_101:
[----:B------:R-:W-:Y:S05]  /*7780*/  BSYNC.RECONVERGENT B0 ;  /* 0x0000000000007941 */ /* 0x000fea0003800200 */
.L_x_100:
[----:B------:R-:W-:Y:S05]  /*7790*/  @P2 BRA `(.L_x_89) ;  /* 0x0000000000302947 */ /* 0x000fea0003800000 */
[----:B------:R-:W3:Y:S01]  /*77a0*/  LDCU.64 UR10, c[0x0][0x568] ;  /* 0x0000ad00ff0a77ac */ /* 0x000ee20008000a00 */
[----:B--2---:R-:W-:Y:S01]  /*77b0*/  MOV R2, R4 ;  /* 0x0000000400027202 */ /* 0x004fe20000000f00 */
[----:B------:R-:W-:Y:S01]  /*77c0*/  IMAD R6, R22, UR8, RZ ;  /* 0x0000000816067c24 */ /* 0x000fe2000f8e02ff */
[----:B------:R-:W-:-:S03]  /*77d0*/  MOV R3, R0 ;  /* 0x0000000000037202 */ /* 0x000fc60000000f00 */
[C---:B------:R-:W-:Y:S02]  /*77e0*/  IMAD R0, R21.reuse, UR9, R6 ;  /* 0x0000000915007c24 */ /* 0x040fe4000f8e0206 */
[----:B------:R-:W-:-:S05]  /*77f0*/  IMAD.WIDE.U32 R4, R21, UR8, R2 ;  /* 0x0000000815047c25 */ /* 0x000fca000f8e0002 */
[----:B------:R-:W-:Y:S02]  /*7800*/  IADD3 R0, PT, PT, R0, R5, RZ ;  /* 0x0000000500007210 */ /* 0x000fe40007ffe0ff */
[----:B---3--:R-:W-:-:S04]  /*7810*/  LEA R2, P0, R4, UR10, 0x1 ;  /* 0x0000000a04027c11 */ /* 0x008fc8000f8008ff */
[----:B------:R-:W-:-:S05]  /*7820*/  LEA.HI.X R3, R4, UR11, R0, 0x1, P0 ;  /* 0x0000000b04037c11 */ /* 0x000fca00080f0c00 */
[----:B-1----:R3:W-:Y:S04]  /*7830*/  STG.E.128 desc[UR38][R2.64], R52 ;  /* 0x0000003402007986 */ /* 0x0027e8000c101d26 */
[----:B------:R3:W-:Y:S04]  /*7840*/  STG.E.128 desc[UR38][R2.64+0x80], R48 ;  /* 0x0000803002007986 */ /* 0x0007e8000c101d26 */
[----:B------:R3:W-:Y:S02]  /*7850*/  STG.E.128 desc[UR38][R2.64+0x100], R44 ;  /* 0x0001002c02007986 */ /* 0x0007e4000c101d26 */
.L_x_89:
[----:B------:R-:W-:Y:S05]  /*7860*/  BSYNC.RECONVERGENT B1 ;  /* 0x0000000000017941 */ /* 0x000fea0003800200 */
.L_x_67:
        /* <DEDUP_REMOVED lines=11> */
.L_x_103:
        /* <DEDUP_REMOVED lines=14> */
.L_x_1081:


//--------------------- .text._ZN5flash44flash_bwd_dq_dk_dv_loop_seqk_parallel_kernelI23Flash_bwd_kernel_traitsILi192ELi64ELi64ELi8ELi4ELi2ELi2ELb1ELb1EN7cutlass10bfloat16_tE19Flash_kernel_traitsILi192ELi64ELi64ELi8ES3_EELb0ELb1ELb0ELb1ELb0ELb0ELb0EEEvNS_16Flash_bwd_paramsE --------------------------
	.section	.text._ZN5flash44flash_bwd_dq_dk_dv_loop_seqk_parallel_kernelI23Flash_bwd_kernel_traitsILi192ELi64ELi64ELi8ELi4ELi2ELi2ELb1ELb1EN7cutlass10bfloat16_tE19Flash_kernel_traitsILi192ELi64ELi64ELi8ES3_EELb0ELb1ELb0ELb1ELb0ELb0ELb0EEEvNS_16Flash_bwd_paramsE,"ax",@progbits
	.align	128
        .global         _ZN5flash44flash_bwd_dq_dk_dv_loop_seqk_parallel_kernelI23Flash_bwd_kernel_traitsILi192ELi64ELi64ELi8ELi4ELi2ELi2ELb1ELb1EN7cutlass10bfloat16_tE19Flash_kernel_traitsILi192ELi64ELi64ELi8ES3_EELb0ELb1ELb0ELb1ELb0ELb0ELb0EEEvNS_16Flash_bwd_paramsE
        .type           _ZN5flash44flash_bwd_dq_dk_dv_loop_seqk_parallel_kernelI23Flash_bwd_kernel_traitsILi192ELi64ELi64ELi8ELi4ELi2ELi2ELb1ELb1EN7cutlass10bfloat16_tE19Flash_kernel_traitsILi192ELi64ELi64ELi8ES3_EELb0ELb1ELb0ELb1ELb0ELb0ELb0EEEvNS_16Flash_bwd_paramsE,@function
        .size           _ZN5flash44flash_bwd_dq_dk_dv_loop_seqk_parallel_kernelI23Flash_bwd_kernel_traitsILi192ELi64ELi64ELi8ELi4ELi2ELi2ELb1ELb1EN7cutlass10bfloat16_tE19Flash_kernel_traitsILi192ELi64ELi64ELi8ES3_EELb0ELb1ELb0ELb1ELb0ELb0ELb0EEEvNS_16Flash_bwd_paramsE,(.L_x_1082 - _ZN5flash44flash_bwd_dq_dk_dv_loop_seqk_parallel_kernelI23Flash_bwd_kernel_traitsILi192ELi64ELi64ELi8ELi4ELi2ELi2ELb1ELb1EN7cutlass10bfloat16_tE19Flash_kernel_traitsILi192ELi64ELi64ELi8ES3_EELb0ELb1ELb0ELb1ELb0ELb0ELb0EEEvNS_16Flash_bwd_paramsE)
        .other          _ZN5flash44flash_bwd_dq_dk_dv_loop_seqk_parallel_kernelI23Flash_bwd_kernel_traitsILi192ELi64ELi64ELi8ELi4ELi2ELi2ELb1ELb1EN7cutlass10bfloat16_tE19Flash_kernel_traitsILi192ELi64ELi64ELi8ES3_EELb0ELb1ELb0ELb1ELb0ELb0ELb0EEEvNS_16Flash_bwd_paramsE,@"STO_CUDA_ENTRY STV_DEFAULT"
_ZN5flash44flash_bwd_dq_dk_dv_loop_seqk_parallel_kernelI23Flash_bwd_kernel_traitsILi192ELi64ELi64ELi8ELi4ELi2ELi2ELb1ELb1EN7cutlass10bfloat16_tE19Flash_kernel_traitsILi192ELi64ELi64ELi8ES3_EELb0ELb1ELb0ELb1ELb0ELb0ELb0EEEvNS_16Flash_bwd_paramsE:
.text._ZN5flash44flash_bwd_dq_dk_dv_loop_seqk_parallel_kernelI23Flash_bwd_kernel_traitsILi192ELi64ELi64ELi8ELi4ELi2ELi2ELb1ELb1EN7cutlass10bfloat16_tE19Flash_kernel_traitsILi192ELi64ELi64ELi8ES3_EELb0ELb1ELb0ELb1ELb0ELb0ELb0EEEvNS_16Flash_bwd_paramsE:
        /* <DEDUP_REMOVED lines=16> */
[----:B------:R-:W-:Y:S01]  /*0100*/  S2UR UR24, SR_CTAID.Y ;  /* 0x00000000001879c3 */ /* 0x000fe20000002600 */
[----:B------:R-:W5:Y:S01]  /*0110*/  LDCU.64 UR12, c[0x0][0x470] ;  /* 0x00008e00ff0c77ac */ /* 0x000f620008000a00 */
[----:B------:R-:W4:Y:S06]  /*0120*/  LDCU UR10, c[0x0][0x438] ;  /* 0x00008700ff0a77ac */ /* 0x000f2c0008000800 */
[----:B------:R-:W-:Y:S01]  /*0130*/  S2UR UR27, SR_CTAID.X ;  /* 0x00000000001b79c3 */ /* 0x000fe20000002500 */
        /* <DEDUP_REMOVED lines=19> */
[----:B------:R-:W4:Y:S01]  /*0270*/  S2UR UR26, SR_CTAID.Z ;  /* 0x00000000001a79c3 */ /* 0x000f220000002700 */
[----:B-1----:R-:W-:Y:S01]  /*0280*/  ULEA UR4, UR4, UR5, 0x18 ;  /* 0x0000000504047291 */ /* 0x002fe2000f8ec0ff */
[----:B------:R-:W1:Y:S01]  /*0290*/  LDCU.64 UR38, c[0x0][0x358] ;  /* 0x00006b00ff2677ac */ /* 0x000e620008000a00 */
[----:B------:R-:W1:Y:S01]  /*02a0*/  LDCU.64 UR34, c[0x0][0x460] ;  /* 0x00008c00ff2277ac */ /* 0x000e620008000a00 */
[----:B------:R-:W1:Y:S01]  /*02b0*/  LDCU UR25, c[0x0][0x438] ;  /* 0x00008700ff1977ac */ /* 0x000e620008000800 */
[----:B------:R-:W1:Y:S01]  /*02c0*/  @!UP4 LDCU UR28, c[0x0][0x434] ;  /* 0x00008680ff1cc7ac */ /* 0x000e620008000800 */
[----:B--2---:R-:W-:-:S02]  /*02d0*/  ULEA UR6, UR6, UR8, 0x18 ;  /* 0x0000000806067291 */ /* 0x004fc4000f8ec0ff */
[----:B------:R-:W-:Y:S02]  /*02e0*/  UIADD3 UR5, UPT, UPT, UR4, 0x14000, URZ ;  /* 0x0001400004057890 */ /* 0x000fe4000fffe0ff */
[----:B------:R-:W-:Y:S01]  /*02f0*/  UISETP.NE.AND.EX UP3, UPT, UR13, URZ, UPT, UP0 ;  /* 0x000000ff0d00728c */ /* 0x000fe2000bf65300 */
[----:B------:R-:W-:Y:S01]  /*0300*/  UMOV UR36, URZ ;  /* 0x000000ff00247c82 */ /* 0x000fe20008000000 */
[----:B------:R-:W-:-:S09]  /*0310*/  UMOV UR37, URZ ;  /* 0x000000ff00257c82 */ /* 0x000fd20008000000 */
.L_x_168:
        /* <DEDUP_REMOVED lines=9> */
[----:B-1----:R-:W-:Y:S02]  /*03b0*/  UIMAD.WIDE.U32 UR14, UR30, 0x4, UR34 ;  /* 0x000000041e0e78a5 */ /* 0x002fe4000f8e0022 */
[----:B--2---:R-:W-:Y:S02]  /*03c0*/  UISETP.NE.U32.AND UP0, UPT, UR8, URZ, UPT ;  /* 0x000000ff0800728c */ /* 0x004fe4000bf05070 */
[----:B------:R-:W2:Y:S02]  /*03d0*/  @P1 LDG.E R6, desc[UR38][R4.64] ;  /* 0x0000002604061981 */ /* 0x000ea4000c1e1900 */
[----:B------:R-:W-:-:S06]  /*03e0*/  UISETP.NE.AND.EX UP0, UPT, UR9, URZ, UPT, UP0 ;  /* 0x000000ff0900728c */ /* 0x000fcc000bf05300 */
[----:B------:R-:W-:-:S05]  /*03f0*/  PLOP3.LUT P0, PT, PT, PT, UP0, 0x80, 0x8 ;  /* 0x000000000008781c */ /* 0x000fca0003f0f008 */
[----:B------:R-:W-:Y:S01]  /*0400*/  @UP0 ULEA UR16, UP1, UR30, UR8, 0x2 ;  /* 0x000000081e100291 */ /* 0x000fe2000f8210ff */
[----:B------:R-:W-:Y:S01]  /*0410*/  PLOP3.LUT P3, PT, PT, PT, UP2, 0x80, 0x8 ;  /* 0x000000000008781c */ /* 0x000fe20003f6f028 */
[----:B------:R-:W1:Y:S02]  /*0420*/  @!UP0 LDCU UR11, c[0x0][0x43c] ;  /* 0x00008780ff0b87ac */ /* 0x000e640008000800 */
[----:B------:R-:W-:Y:S02]  /*0430*/  @UP0 ULEA.HI.X UR17, UR30, UR9, URZ, 0x2, UP1 ;  /* 0x000000091e110291 */ /* 0x000fe400088f14ff */
[----:B---34-:R-:W-:Y:S01]  /*0440*/  IMAD.U32 R2, RZ, RZ, UR16 ;  /* 0x00000010ff027e24 */ /* 0x018fe2000f8e00ff */
[----:B------:R-:W5:Y:S03]  /*0450*/  @!UP0 LDCU.64 UR8, c[0x0][0x488] ;  /* 0x00009100ff0887ac */ /* 0x000f660008000a00 */
[----:B------:R-:W-:-:S05]  /*0460*/  IMAD.U32 R3, RZ, RZ, UR17 ;  /* 0x00000011ff037e24 */ /* 0x000fca000f8e00ff */
[----:B------:R3:W4:Y:S01]  /*0470*/  @P0 LDG.E R4, desc[UR38][R2.64] ;  /* 0x0000002602040981 */ /* 0x000722000c1e1900 */
[----:B------:R-:W-:Y:S01]  /*0480*/  UMOV UR43, URZ ;  /* 0x000000ff002b7c82 */ /* 0x000fe20008000000 */
[----:B------:R-:W-:Y:S01]  /*0490*/  UMOV UR21, 0xffffffff ;  /* 0xffffffff00157882 */ /* 0x000fe20000000000 */
[----:B------:R-:W-:Y:S01]  /*04a0*/  UMOV UR45, 0xffffffff ;  /* 0xffffffff002d7882 */ /* 0x000fe20000000000 */
[----:B-----5:R-:W-:-:S04]  /*04b0*/  @!UP0 UISETP.NE.U32.AND UP1, UPT, UR8, URZ, UPT ;  /* 0x000000ff0800828c */ /* 0x020fc8000bf25070 */
[----:B------:R-:W-:Y:S02]  /*04c0*/  @!UP0 UISETP.NE.AND.EX UP1, UPT, UR9, URZ, UPT, UP1 ;  /* 0x000000ff0900828c */ /* 0x000fe4000bf25310 */
[----:B------:R-:W-:Y:S02]  /*04d0*/  USHF.L.U32 UR33, UR46, 0x6, URZ ;  /* 0x000000062e217899 */ /* 0x000fe400080006ff */
[----:B-1----:R-:W-:Y:S01]  /*04e0*/  @!UP0 USEL UR9, UR11, URZ, UP1 ;  /* 0x000000ff0b098287 */ /* 0x002fe20008800000 */
[----:B---3--:R-:W-:Y:S02]  /*04f0*/  IMAD.U32 R2, RZ, RZ, UR14 ;  /* 0x0000000eff027e24 */ /* 0x008fe4000f8e00ff */
[----:B------:R-:W-:-:S05]  /*0500*/  IMAD.U32 R3, RZ, RZ, UR15 ;  /* 0x0000000fff037e24 */ /* 0x000fca000f8e00ff */
[----:B------:R-:W3:Y:S04]  /*0510*/  @P4 LDG.E R5, desc[UR38][R2.64] ;  /* 0x0000002602054981 */ /* 0x000ee8000c1e1900 */
[----:B------:R1:W5:Y:S02]  /*0520*/  @P2 LDG.E R0, desc[UR38][R2.64+0x4] ;  /* 0x0000042602002981 */ /* 0x000364000c1e1900 */
[----:B-1----:R-:W-:Y:S02]  /*0530*/  IMAD.U32 R2, RZ, RZ, UR48 ;  /* 0x00000030ff027e24 */ /* 0x002fe4000f8e00ff */
[----:B------:R-:W-:-:S05]  /*0540*/  IMAD.U32 R3, RZ, RZ, UR49 ;  /* 0x00000031ff037e24 */ /* 0x000fca000f8e00ff */
[----:B------:R-:W5:Y:S01]  /*0550*/  @!P3 LDG.E R2, desc[UR38][R2.64] ;  /* 0x000000260202b981 */ /* 0x000f62000c1e1900 */
[----:B--2---:R-:W-:Y:S02]  /*0560*/  @P1 R2UR UR43, R6 ;  /* 0x00000000062b12ca */ /* 0x004fe400000e0000 */
[----:B----4-:R-:W-:-:S13]  /*0570*/  @P0 R2UR UR42, R4 ;  /* 0x00000000042a02ca */ /* 0x010fda00000e0000 */
[----:B------:R-:W-:Y:S01]  /*0580*/  @UP0 UIADD3 UR42, UPT, UPT, UR42, -UR43, URZ ;  /* 0x8000002b2a2a0290 */ /* 0x000fe2000fffe0ff */
[----:B---3--:R-:W-:Y:S02]  /*0590*/  @P4 R2UR UR21, R5 ;  /* 0x00000000051542ca */ /* 0x008fe400000e0000 */
        /* <DEDUP_REMOVED lines=12> */
.L_x_104:
        /* <DEDUP_REMOVED lines=34> */
.L_x_106:
[----:B------:R-:W1:Y:S01]  /*0880*/  LDCU.64 UR16, c[0x0][0x3b8] ;  /* 0x00007700ff1077ac */ /* 0x000e620008000a00 */
[----:B------:R-:W-:-:S04]  /*0890*/  UIADD3 UR8, UPT, UPT, UR43, UR45, URZ ;  /* 0x0000002d2b087290 */ /* 0x000fc8000fffe0ff */
[----:B-1----:R-:W-:Y:S02]  /*08a0*/  UIMAD.WIDE.U32 UR54, UR8, UR16, URZ ;  /* 0x00000010083672a5 */ /* 0x002fe4000f8e00ff */
[----:B------:R-:W-:-:S04]  /*08b0*/  UIMAD UR8, UR8, UR17, URZ ;  /* 0x00000011080872a4 */ /* 0x000fc8000f8e02ff */
[----:B------:R-:W-:-:S06]  /*08c0*/  UIADD3 UR8, UPT, UPT, UR55, UR8, URZ ;  /* 0x0000000837087290 */ /* 0x000fcc000fffe0ff */
[----:B------:R-:W-:Y:S02]  /*08d0*/  MOV R22, UR8 ;  /* 0x0000000800167c02 */ /* 0x000fe40008000f00 */
.L_x_107:
        /* <DEDUP_REMOVED lines=43> */
.L_x_108:
[----:B------:R-:W1:Y:S01]  /*0b90*/  LDCU.64 UR14, c[0x0][0x3c0] ;  /* 0x00007800ff0e77ac */ /* 0x000e620008000a00 */
[----:B------:R-:W-:-:S04]  /*0ba0*/  UIADD3 UR8, UPT, UPT, UR43, UR45, URZ ;  /* 0x0000002d2b087290 */ /* 0x000fc8000fffe0ff */
[----:B-1----:R-:W-:Y:S02]  /*0bb0*/  UIMAD.WIDE.U32 UR56, UR8, UR14, URZ ;  /* 0x0000000e083872a5 */ /* 0x002fe4000f8e00ff */
[----:B------:R-:W-:-:S04]  /*0bc0*/  UIMAD UR8, UR8, UR15, URZ ;  /* 0x0000000f080872a4 */ /* 0x000fc8000f8e02ff */
[----:B------:R-:W-:-:S06]  /*0bd0*/  UIADD3 UR8, UPT, UPT, UR57, UR8, URZ ;  /* 0x0000000839087290 */ /* 0x000fcc000fffe0ff */
[----:B------:R-:W-:-:S07]  /*0be0*/  MOV R19, UR8 ;  /* 0x0000000800137c02 */ /* 0x000fce0008000f00 */
.L_x_109:
        /* <DEDUP_REMOVED lines=13> */
[----:B-1----:R-:W-:Y:S02]  /*0cc0*/  USHF.R.S32.HI UR9, URZ, 0x1f, UR8 ;  /* 0x0000001fff097899 */ /* 0x002fe40008011408 */
[----:B------:R-:W-:Y:S02]  /*0cd0*/  UIMAD.WIDE.U32 UR10, UR30, UR8, URZ ;  /* 0x000000081e0a72a5 */ /* 0x000fe4000f8e00ff */
[----:B------:R-:W-:Y:S02]  /*0ce0*/  UIMAD UR8, UR9, UR30, URZ ;  /* 0x0000001e090872a4 */ /* 0x000fe4000f8e02ff */
[----:B------:R-:W-:Y:S02]  /*0cf0*/  USHF.R.S32.HI UR9, URZ, 0x1f, UR22 ;  /* 0x0000001fff097899 */ /* 0x000fe40008011416 */
[----:B------:R-:W-:-:S02]  /*0d00*/  UIADD3 UR8, UPT, UPT, UR11, UR8, URZ ;  /* 0x000000080b087290 */ /* 0x000fc4000fffe0ff */
[----:B------:R-:W-:Y:S02]  /*0d10*/  UIMAD.WIDE.U32 UR52, UR10, UR22, URZ ;  /* 0x000000160a3472a5 */ /* 0x000fe4000f8e00ff */
[----:B------:R-:W-:-:S04]  /*0d20*/  UIMAD UR8, UR8, UR22, URZ ;  /* 0x00000016080872a4 */ /* 0x000fc8000f8e02ff */
[----:B------:R-:W-:Y:S01]  /*0d30*/  UIMAD UR8, UR9, UR10, UR8 ;  /* 0x0000000a090872a4 */ /* 0x000fe2000f8e0208 */
[----:B------:R-:W-:-:S03]  /*0d40*/  IMAD.WIDE.U32 R2, R11, UR52, RZ ;  /* 0x000000340b027c25 */ /* 0x000fc6000f8e00ff */
[----:B------:R-:W-:-:S06]  /*0d50*/  UIADD3 UR8, UPT, UPT, UR53, UR8, URZ ;  /* 0x0000000835087290 */ /* 0x000fcc000fffe0ff */
[----:B------:R-:W-:-:S04]  /*0d60*/  IMAD R0, R11, UR8, RZ ;  /* 0x000000080b007c24 */ /* 0x000fc8000f8e02ff */
[----:B------:R-:W-:Y:S01]  /*0d70*/  IMAD R0, R6, UR52, R0 ;  /* 0x0000003406007c24 */ /* 0x000fe2000f8e0200 */
[----:B------:R-:W-:-:S04]  /*0d80*/  MOV R6, R2 ;  /* 0x0000000200067202 */ /* 0x000fc80000000f00 */
[----:B------:R-:W-:Y:S01]  /*0d90*/  IADD3 R7, PT, PT, R3, R0, RZ ;  /* 0x0000000003077210 */ /* 0x000fe20007ffe0ff */
[----:B------:R-:W-:Y:S06]  /*0da0*/  BRA `(.L_x_111) ;  /* 0x0000000000107947 */ /* 0x000fec0003800000 */
.L_x_110:
[----:B------:R-:W-:Y:S02]  /*0db0*/  IMAD R0, R5, UR21, RZ ;  /* 0x0000001505007c24 */ /* 0x000fe4000f8e02ff */
[----:B------:R-:W-:-:S05]  /*0dc0*/  IMAD.WIDE.U32 R2, R4, UR21, RZ ;  /* 0x0000001504027c25 */ /* 0x000fca000f8e00ff */
[----:B------:R-:W-:Y:S02]  /*0dd0*/  IADD3 R7, PT, PT, R3, R0, RZ ;  /* 0x0000000003077210 */ /* 0x000fe40007ffe0ff */
[----:B------:R-:W-:-:S07]  /*0de0*/  MOV R6, R2 ;  /* 0x0000000200067202 */ /* 0x000fce0000000f00 */
.L_x_111:
[----:B------:R-:W-:Y:S01]  /*0df0*/  UMOV UR30, UR24 ;  /* 0x00000018001e7c82 */ /* 0x000fe20008000000 */
        /* <DEDUP_REMOVED lines=20> */
.L_x_112:
[----:B------:R-:W1:Y:S01]  /*0f40*/  LDCU UR55, c[0x0][0x434] ;  /* 0x00008680ff3777ac */ /* 0x000e620008000800 */
[----:B------:R-:W-:-:S04]  /*0f50*/  UIMAD UR8, UR30, UR22, UR29 ;  /* 0x000000161e0872a4 */ /* 0x000fc8000f8e021d */
[----:B-1----:R-:W-:-:S12]  /*0f60*/  UIMAD UR55, UR8, UR55, URZ ;  /* 0x00000037083772a4 */ /* 0x002fd8000f8e02ff */
.L_x_113:
        /* <DEDUP_REMOVED lines=10> */
.L_x_114:
[----:B------:R-:W1:Y:S01]  /*1010*/  LDCU UR53, c[0x0][0x444] ;  /* 0x00008880ff3577ac */ /* 0x000e620008000800 */
[----:B------:R-:W-:-:S04]  /*1020*/  UIMAD UR8, UR30, UR22, UR29 ;  /* 0x000000161e0872a4 */ /* 0x000fc8000f8e021d */
[----:B-1----:R-:W-:-:S12]  /*1030*/  UIMAD UR53, UR8, UR53, URZ ;  /* 0x00000035083572a4 */ /* 0x002fd8000f8e02ff */
.L_x_115:
        /* <DEDUP_REMOVED lines=38> */
[----:B------:R-:W-:Y:S02]  /*12a0*/  IMAD.MOV.U32 R9, RZ, RZ, RZ ;  /* 0x000000ffff097224 */ /* 0x000fe400078e00ff */
        /* <DEDUP_REMOVED lines=8> */
[----:B------:R-:W3:Y:S03]  /*1330*/  LDCU.64 UR10, c[0x0][0x570] ;  /* 0x0000ae00ff0a77ac */ /* 0x000ee60008000a00 */
[----:B------:R-:W-:-:S02]  /*1340*/  IMAD R10, R15, UR50, R10 ;  /* 0x000000320f0a7c24 */ /* 0x000fc4000f8e020a */
[----:B------:R-:W-:Y:S01]  /*1350*/  IMAD R3, R0, UR29, R3 ;  /* 0x0000001d00037c24 */ /* 0x000fe2000f8e0203 */
[----:B------:R-:W-:Y:S01]  /*1360*/  SEL R0, R6, RZ, P3 ;  /* 0x000000ff06007207 */ /* 0x000fe20001800000 */
[----:B------:R-:W-:Y:S01]  /*1370*/  IMAD R12, R13, UR27, R7 ;  /* 0x0000001b0d0c7c24 */ /* 0x000fe2000f8e0207 */
[----:B------:R-:W-:Y:S01]  /*1380*/  IADD3.X R5, PT, PT, R5, UR20, R10, P0, !PT ;  /* 0x0000001405057c10 */ /* 0x000fe200087fe40a */
[----:B------:R-:W5:Y:S01]  /*1390*/  LDCU.64 UR20, c[0x0][0x380] ;  /* 0x00007000ff1477ac */ /* 0x000f620008000a00 */
        /* <DEDUP_REMOVED lines=24> */
[C---:B---3--:R-:W-:Y:S01]  /*1520*/  LEA R30, P0, R5.reuse, UR10, 0x2 ;  /* 0x0000000a051e7c11 */ /* 0x048fe2000f8010ff */
[----:B------:R1:W-:Y:S01]  /*1530*/  STL [R1+0x38], R27 ;  /* 0x0000381b01007387 */ /* 0x0003e20000100800 */
[C---:B-----5:R-:W-:Y:S01]  /*1540*/  LEA R26, P1, R2.reuse, UR20, 0x1 ;  /* 0x00000014021a7c11 */ /* 0x060fe2000f8208ff */
[----:B------:R-:W-:Y:S01]  /*1550*/  USHF.L.U32 UR18, UR8, 0x5, URZ ;  /* 0x0000000508127899 */ /* 0x000fe200080006ff */
[----:B------:R-:W-:Y:S01]  /*1560*/  LEA.HI.X R31, R5, UR11, R4, 0x2, P0 ;  /* 0x0000000b051f7c11 */ /* 0x000fe200080f1404 */
[----:B------:R-:W-:Y:S01]  /*1570*/  UMOV UR10, UR60 ;  /* 0x0000003c000a7c82 */ /* 0x000fe20008000000 */
[----:B------:R-:W-:Y:S01]  /*1580*/  LEA.HI.X R20, R2, UR21, R0, 0x1, P1 ;  /* 0x0000001502147c11 */ /* 0x000fe200088f0c00 */
[----:B------:R1:W-:Y:S01]  /*1590*/  STL [R1+0x34], R26 ;  /* 0x0000341a01007387 */ /* 0x0003e20000100800 */
[----:B------:R-:W-:Y:S01]  /*15a0*/  IADD3 R13, P0, PT, R23, 0x20, RZ ;  /* 0x00000020170d7810 */ /* 0x000fe20007f1e0ff */
[----:B--2---:R-:W-:Y:S01]  /*15b0*/  UIMAD.WIDE UR20, UR55, 0x4, UR58 ;  /* 0x00000004371478a5 */ /* 0x004fe2000f8e023a */
[----:B------:R-:W-:Y:S01]  /*15c0*/  LOP3.LUT R11, R8, 0x40, RZ, 0xfc, !PT ;  /* 0x00000040080b7812 */ /* 0x000fe200078efcff */
[----:B------:R1:W-:Y:S01]  /*15d0*/  STL.64 [R1+0x28], R30 ;  /* 0x0000281e01007387 */ /* 0x0003e20000100a00 */
[----:B------:R-:W-:Y:S01]  /*15e0*/  UMOV UR11, UR61 ;  /* 0x0000003d000b7c82 */ /* 0x000fe20008000000 */
        /* <DEDUP_REMOVED lines=16> */
.L_x_117:
[----:B------:R-:W2:Y:S01]  /*16f0*/  LDCU.64 UR10, c[0x0][0x5c0] ;  /* 0x0000b800ff0a77ac */ /* 0x000ea20008000a00 */
[----:B------:R-:W-:-:S04]  /*1700*/  UIADD3 UR8, UPT, UPT, UR43, UR45, URZ ;  /* 0x0000002d2b087290 */ /* 0x000fc8000fffe0ff */
[----:B--2---:R-:W-:Y:S02]  /*1710*/  UIMAD.WIDE.U32 UR18, UR8, UR10, URZ ;  /* 0x0000000a081272a5 */ /* 0x004fe4000f8e00ff */
[----:B------:R-:W-:-:S04]  /*1720*/  UIMAD UR8, UR8, UR11, URZ ;  /* 0x0000000b080872a4 */ /* 0x000fc8000f8e02ff */
[----:B------:R-:W-:-:S06]  /*1730*/  UIADD3 UR8, UPT, UPT, UR19, UR8, URZ ;  /* 0x0000000813087290 */ /* 0x000fcc000fffe0ff */
[----:B------:R-:W-:Y:S02]  /*1740*/  MOV R0, UR8 ;  /* 0x0000000800007c02 */ /* 0x000fe40008000f00 */
.L_x_118:
        /* <DEDUP_REMOVED lines=13> */
.L_x_119:
[----:B------:R-:W2:Y:S01]  /*1820*/  LDCU.64 UR8, c[0x0][0x5c8] ;  /* 0x0000b900ff0877ac */ /* 0x000ea20008000a00 */
[----:B------:R-:W-:-:S04]  /*1830*/  UIADD3 UR43, UPT, UPT, UR43, UR45, URZ ;  /* 0x0000002d2b2b7290 */ /* 0x000fc8000fffe0ff */
[----:B--2---:R-:W-:Y:S02]  /*1840*/  UIMAD.WIDE.U32 UR16, UR43, UR8, URZ ;  /* 0x000000082b1072a5 */ /* 0x004fe4000f8e00ff */
[----:B------:R-:W-:-:S04]  /*1850*/  UIMAD UR43, UR43, UR9, URZ ;  /* 0x000000092b2b72a4 */ /* 0x000fc8000f8e02ff */
[----:B------:R-:W-:-:S06]  /*1860*/  UIADD3 UR43, UPT, UPT, UR17, UR43, URZ ;  /* 0x0000002b112b7290 */ /* 0x000fcc000fffe0ff */
[----:B------:R-:W-:-:S07]  /*1870*/  MOV R10, UR43 ;  /* 0x0000002b000a7c02 */ /* 0x000fce0008000f00 */
.L_x_120:
        /* <DEDUP_REMOVED lines=30> */
.L_x_122:
[----:B------:R-:W-:Y:S05]  /*1a60*/  BSYNC.RECONVERGENT B0 ;  /* 0x0000000000007941 */ /* 0x000fea0003800200 */
.L_x_121:
        /* <DEDUP_REMOVED lines=17> */
.L_x_124:
[----:B------:R-:W-:Y:S05]  /*1b80*/  BSYNC.RECONVERGENT B0 ;  /* 0x0000000000007941 */ /* 0x000fea0003800200 */
.L_x_123:
        /* <DEDUP_REMOVED lines=27> */
.L_x_126:
[----:B------:R-:W-:Y:S05]  /*1d40*/  BSYNC.RECONVERGENT B0 ;  /* 0x0000000000007941 */ /* 0x000fea0003800200 */
.L_x_125:
        /* <DEDUP_REMOVED lines=18> */
.L_x_116:
        /* <DEDUP_REMOVED lines=47> */
.L_x_130:
[----:B------:R3:W-:Y:S01]  /*2160*/  STS.128 [R0+0x16000], RZ ;  /* 0x016000ff00007388 */ /* 0x0007e20000000c00 */
[----:B------:R-:W-:Y:S05]  /*2170*/  BRA `(.L_x_131) ;  /* 0x00000000000c7947 */ /* 0x000fea0003800000 */
.L_x_129:
[----:B------:R2:W-:Y:S04]  /*2180*/  STS.128 [R0+0x12000], RZ ;  /* 0x012000ff00007388 */ /* 0x0005e80000000c00 */
[----:B------:R2:W-:Y:S04]  /*2190*/  STS.128 [R0+0x14000], RZ ;  /* 0x014000ff00007388 */ /* 0x0005e80000000c00 */
[----:B------:R2:W-:Y:S02]  /*21a0*/  STS.128 [R0+0x16000], RZ ;  /* 0x016000ff00007388 */ /* 0x0005e40000000c00 */
.L_x_131:
[----:B------:R-:W-:Y:S05]  /*21b0*/  BSYNC.RECONVERGENT B0 ;  /* 0x0000000000007941 */ /* 0x000fea0003800200 */
.L_x_128:
        /* <DEDUP_REMOVED lines=34> */
.L_x_134:
[----:B------:R4:W-:Y:S02]  /*23e0*/  STS.128 [R0+0x17000], RZ ;  /* 0x017000ff00007388 */ /* 0x0009e40000000c00 */
.L_x_133:
[----:B------:R-:W-:Y:S05]  /*23f0*/  BSYNC.RECONVERGENT B0 ;  /* 0x0000000000007941 */ /* 0x000fea0003800200 */
.L_x_132:
        /* <DEDUP_REMOVED lines=31> */
.L_x_137:
[----:B------:R4:W-:Y:S01]  /*25f0*/  STS.128 [R0+0xa000], RZ ;  /* 0x00a000ff00007388 */ /* 0x0009e20000000c00 */
[----:B------:R-:W-:Y:S05]  /*2600*/  BRA `(.L_x_138) ;  /* 0x00000000000c7947 */ /* 0x000fea0003800000 */
.L_x_136:
[----:B------:R1:W-:Y:S04]  /*2610*/  STS.128 [R0+0x6000], RZ ;  /* 0x006000ff00007388 */ /* 0x0003e80000000c00 */
[----:B------:R1:W-:Y:S04]  /*2620*/  STS.128 [R0+0x8000], RZ ;  /* 0x008000ff00007388 */ /* 0x0003e80000000c00 */
[----:B------:R1:W-:Y:S02]  /*2630*/  STS.128 [R0+0xa000], RZ ;  /* 0x00a000ff00007388 */ /* 0x0003e40000000c00 */
.L_x_138:
[----:B------:R-:W-:Y:S05]  /*2640*/  BSYNC.RECONVERGENT B0 ;  /* 0x0000000000007941 */ /* 0x000fea0003800200 */
.L_x_135:
        /* <DEDUP_REMOVED lines=31> */
.L_x_141:
[----:B------:R4:W-:Y:S02]  /*2840*/  STS.128 [R0+0xb000], RZ ;  /* 0x00b000ff00007388 */ /* 0x0009e40000000c00 */
.L_x_140:
[----:B------:R-:W-:Y:S05]  /*2850*/  BSYNC.RECONVERGENT B0 ;  /* 0x0000000000007941 */ /* 0x000fea0003800200 */
.L_x_139:
        /* <DEDUP_REMOVED lines=28> */
.L_x_144:
[----:B------:R4:W-:Y:S01]  /*2a20*/  STS.128 [R0+0x4000], RZ ;  /* 0x004000ff00007388 */ /* 0x0009e20000000c00 */
[----:B------:R-:W-:Y:S05]  /*2a30*/  BRA `(.L_x_145) ;  /* 0x00000000000c7947 */ /* 0x000fea0003800000 */
.L_x_143:
[----:B------:R1:W-:Y:S04]  /*2a40*/  STS.128 [R0], RZ ;  /* 0x000000ff00007388 */ /* 0x0003e80000000c00 */
[----:B------:R1:W-:Y:S04]  /*2a50*/  STS.128 [R0+0x2000], RZ ;  /* 0x002000ff00007388 */ /* 0x0003e80000000c00 */
[----:B------:R1:W-:Y:S02]  /*2a60*/  STS.128 [R0+0x4000], RZ ;  /* 0x004000ff00007388 */ /* 0x0003e40000000c00 */
.L_x_145:
[----:B------:R-:W-:Y:S05]  /*2a70*/  BSYNC.RECONVERGENT B0 ;  /* 0x0000000000007941 */ /* 0x000fea0003800200 */
.L_x_142:
        /* <DEDUP_REMOVED lines=27> */
.L_x_148:
[----:B------:R4:W-:Y:S02]  /*2c30*/  STS.128 [R0+0x5000], RZ ;  /* 0x005000ff00007388 */ /* 0x0009e40000000c00 */
.L_x_147:
[----:B------:R-:W-:Y:S05]  /*2c40*/  BSYNC.RECONVERGENT B0 ;  /* 0x0000000000007941 */ /* 0x000fea0003800200 */
.L_x_146:
        /* <DEDUP_REMOVED lines=56> */
.L_x_151:
[----:B------:R4:W-:Y:S01]  /*2fd0*/  STS.128 [R0+0x10000], RZ ;  /* 0x010000ff00007388 */ /* 0x0009e20000000c00 */
[----:B------:R-:W-:Y:S05]  /*2fe0*/  BRA `(.L_x_152) ;  /* 0x00000000000c7947 */ /* 0x000fea0003800000 */
.L_x_150:
[----:B------:R2:W-:Y:S04]  /*2ff0*/  STS.128 [R0+0xc000], RZ ;  /* 0x00c000ff00007388 */ /* 0x0005e80000000c00 */
[----:B------:R2:W-:Y:S04]  /*3000*/  STS.128 [R0+0xe000], RZ ;  /* 0x00e000ff00007388 */ /* 0x0005e80000000c00 */
[----:B------:R2:W-:Y:S02]  /*3010*/  STS.128 [R0+0x10000], RZ ;  /* 0x010000ff00007388 */ /* 0x0005e40000000c00 */
.L_x_152:
[----:B------:R-:W-:Y:S05]  /*3020*/  BSYNC.RECONVERGENT B0 ;  /* 0x0000000000007941 */ /* 0x000fea0003800200 */
.L_x_149:
        /* <DEDUP_REMOVED lines=33> */
.L_x_155:
[----:B------:R3:W-:Y:S02]  /*3240*/  STS.128 [R0+0x11000], RZ ;  /* 0x011000ff00007388 */ /* 0x0007e40000000c00 */
.L_x_154:
[----:B------:R-:W-:Y:S05]  /*3250*/  BSYNC.RECONVERGENT B0 ;  /* 0x0000000000007941 */ /* 0x000fea0003800200 */
.L_x_153:
[----:B------:R-:W5:Y:S01]  /*3260*/  LDCU.64 UR8, c[0x0][0x538] ;  /* 0x0000a700ff0877ac */ /* 0x000f620008000a00 */
[----:B------:R-:W0:Y:S01]  /*3270*/  LDGDEPBAR ;  /* 0x00000000000079af */ /* 0x000e220000000000 */
[----:B--23--:R-:W-:Y:S01]  /*3280*/  IMAD.U32 R2, RZ, RZ, UR29 ;  /* 0x0000001dff027e24 */ /* 0x00cfe2000f8e00ff */
[----:B------:R-:W2:Y:S01]  /*3290*/  S2R R16, SR_TID.X ;  /* 0x0000000000107919 */ /* 0x000ea20000002100 */
[C---:B-1--4-:R-:W-:Y:S02]  /*32a0*/  IMAD.SHL.U32 R0, R24.reuse, 0x40, RZ ;  /* 0x0000004018007824 */ /* 0x052fe400078e00ff */
[C---:B------:R-:W-:Y:S01]  /*32b0*/  IMAD.SHL.U32 R6, R24.reuse, 0x10, RZ ;  /* 0x0000001018067824 */ /* 0x040fe200078e00ff */
[----:B------:R-:W-:Y:S01]  /*32c0*/  LOP3.LUT P2, RZ, R24, 0x2, RZ, 0xc0, !PT ;  /* 0x0000000218ff7812 */ /* 0x000fe2000784c0ff */
[----:B------:R-:W1:Y:S01]  /*32d0*/  LDCU UR15, c[0x0][0x590] ;  /* 0x0000b200ff0f77ac */ /* 0x000e620008000800 */
[----:B------:R-:W-:Y:S01]  /*32e0*/  UIADD3 UR52, UPT, UPT, UR52, 0x40, -UR42 ;  /* 0x0000004034347890 */ /* 0x000fe2000fffe82a */
[----:B------:R-:W3:Y:S01]  /*32f0*/  LDCU UR14, c[0x0][0x45c] ;  /* 0x00008b80ff0e77ac */ /* 0x000ee20008000800 */
[----:B-----5:R-:W-:-:S04]  /*3300*/  ISETP.NE.U32.AND P0, PT, RZ, UR8, PT ;  /* 0x00000008ff007c0c */ /* 0x020fc8000bf05070 */
[----:B------:R-:W-:Y:S01]  /*3310*/  ISETP.NE.AND.EX P0, PT, RZ, UR9, PT, P0 ;  /* 0x00000009ff007c0c */ /* 0x000fe2000bf05300 */
[----:B------:R-:W-:-:S12]  /*3320*/  DEPBAR.LE SB0, 0x1 ;  /* 0x000080400000791a */ /* 0x000fd80000000000 */
[----:B------:R-:W4:Y:S01]  /*3330*/  @P0 LDC.64 R4, c[0x0][0x540] ;  /* 0x00015000ff040b82 */ /* 0x000f220000000a00 */
[----:B------:R-:W-:-:S07]  /*3340*/  @P0 IMAD.MOV.U32 R3, RZ, RZ, RZ ;  /* 0x000000ffff030224 */ /* 0x000fce00078e00ff */
[----:B------:R-:W5:Y:S01]  /*3350*/  @P0 LDC R8, c[0x0][0x458] ;  /* 0x00011600ff080b82 */ /* 0x000f620000000800 */
[----:B----4-:R-:W-:-:S04]  /*3360*/  @P0 IMAD.WIDE.U32 R2, R4, UR30, R2 ;  /* 0x0000001e04020c25 */ /* 0x010fc8000f8e0002 */
[----:B------:R-:W-:Y:S01]  /*3370*/  @P0 IMAD R5, R5, UR30, R3 ;  /* 0x0000001e05050c24 */ /* 0x000fe2000f8e0203 */
[----:B------:R-:W-:Y:S01]  /*3380*/  @P0 LEA R4, P1, R2, UR8, 0x2 ;  /* 0x0000000802040c11 */ /* 0x000fe2000f8210ff */
[----:B--2---:R-:W-:Y:S01]  /*3390*/  IMAD.SHL.U32 R15, R16, 0x20, RZ ;  /* 0x00000020100f7824 */ /* 0x004fe200078e00ff */
[----:B------:R-:W-:Y:S02]  /*33a0*/  BAR.SYNC.DEFER_BLOCKING 0x0 ;  /* 0x0000000000007b1d */ /* 0x000fe40000010000 */
[----:B------:R-:W-:Y:S02]  /*33b0*/  @P0 LEA.HI.X R5, R2, UR9, R5, 0x2, P1 ;  /* 0x0000000902050c11 */ /* 0x000fe400088f1405 */
[C---:B------:R-:W-:Y:S02]  /*33c0*/  LOP3.LUT R2, R0.reuse, 0x1c0, RZ, 0xc0, !PT ;  /* 0x000001c000027812 */ /* 0x040fe400078ec0ff */
[----:B------:R-:W-:Y:S01]  /*33d0*/  LOP3.LUT R3, R0, 0x200, RZ, 0xc0, !PT ;  /* 0x0000020000037812 */ /* 0x000fe200078ec0ff */
[----:B------:R-:W-:Y:S01]  /*33e0*/  IMAD.SHL.U32 R18, R16, 0x2, RZ ;  /* 0x0000000210127824 */ /* 0x000fe200078e00ff */
[----:B------:R-:W-:-:S02]  /*33f0*/  SHF.R.U32.HI R10, RZ, 0x2, R16 ;  /* 0x00000002ff0a7819 */ /* 0x000fc40000011610 */
        /* <DEDUP_REMOVED lines=14> */
[----:B------:R-:W-:Y:S01]  /*34e0*/  CS2R R118, SRZ ;  /* 0x0000000000767805 */ /* 0x000fe2000001ff00 */
[----:B------:R2:W4:Y:S01]  /*34f0*/  @P0 LDG.E R7, desc[UR38][R4.64] ;  /* 0x0000002604070981 */ /* 0x000522000c1e1900 */
[----:B------:R-:W-:Y:S02]  /*3500*/  LOP3.LUT R0, R2, 0x38, R25, 0xf8, !PT ;  /* 0x0000003802007812 */ /* 0x000fe400078ef819 */
[----:B------:R-:W-:Y:S02]  /*3510*/  CS2R R116, SRZ ;  /* 0x0000000000747805 */ /* 0x000fe4000001ff00 */
[----:B------:R-:W-:-:S02]  /*3520*/  LOP3.LUT P1, RZ, R24, 0x4, RZ, 0xc0, !PT ;  /* 0x0000000418ff7812 */ /* 0x000fc4000782c0ff */
[----:B------:R-:W-:Y:S02]  /*3530*/  CS2R R110, SRZ ;  /* 0x00000000006e7805 */ /* 0x000fe4000001ff00 */
[----:B------:R-:W-:Y:S02]  /*3540*/  LOP3.LUT R2, R0, 0x8, R14, 0x78, !PT ;  /* 0x0000000800027812 */ /* 0x000fe400078e780e */
        /* <DEDUP_REMOVED lines=19> */
[----:B--2---:R-:W-:Y:S01]  /*3680*/  IMAD.SHL.U32 R5, R24, 0x20, RZ ;  /* 0x0000002018057824 */ /* 0x004fe200078e00ff */
[----:B------:R-:W-:Y:S02]  /*3690*/  CS2R R42, SRZ ;  /* 0x00000000002a7805 */ /* 0x000fe4000001ff00 */
[----:B------:R-:W-:Y:S02]  /*36a0*/  CS2R R40, SRZ ;  /* 0x0000000000287805 */ /* 0x000fe4000001ff00 */
[----:B------:R-:W-:-:S02]  /*36b0*/  CS2R R38, SRZ ;  /* 0x0000000000267805 */ /* 0x000fc4000001ff00 */
[----:B------:R-:W-:Y:S02]  /*36c0*/  CS2R R36, SRZ ;  /* 0x0000000000247805 */ /* 0x000fe4000001ff00 */
[----:B------:R-:W-:Y:S02]  /*36d0*/  LOP3.LUT R4, R5, 0x200, RZ, 0xc0, !PT ;  /* 0x0000020005047812 */ /* 0x000fe400078ec0ff */
[----:B------:R-:W-:Y:S02]  /*36e0*/  CS2R R30, SRZ ;  /* 0x00000000001e7805 */ /* 0x000fe4000001ff00 */
[----:B------:R-:W-:Y:S02]  /*36f0*/  LOP3.LUT R5, R3, 0xc00, R5, 0xf8, !PT ;  /* 0x00000c0003057812 */ /* 0x000fe400078ef805 */
[----:B------:R-:W-:Y:S02]  /*3700*/  CS2R R28, SRZ ;  /* 0x00000000001c7805 */ /* 0x000fe4000001ff00 */
[----:B------:R-:W-:Y:S01]  /*3710*/  LOP3.LUT R4, R4, 0x3800, R6, 0xf8, !PT ;  /* 0x0000380004047812 */ /* 0x000fe200078ef806 */
[----:B------:R-:W-:Y:S01]  /*3720*/  IMAD.SHL.U32 R6, R24, 0x2, RZ ;  /* 0x0000000218067824 */ /* 0x000fe200078e00ff */
[----:B------:R-:W-:-:S02]  /*3730*/  LOP3.LUT R252, R5, R2, RZ, 0xfc, !PT ;  /* 0x0000000205fc7212 */ /* 0x000fc400078efcff */
[----:B------:R-:W-:Y:S02]  /*3740*/  CS2R R34, SRZ ;  /* 0x0000000000227805 */ /* 0x000fe4000001ff00 */
[----:B------:R-:W-:Y:S01]  /*3750*/  LOP3.LUT R3, R0, 0x8, R24, 0x78, !PT ;  /* 0x0000000800037812 */ /* 0x000fe200078e7818 */
[----:B-----5:R2:W4:Y:S01]  /*3760*/  @P0 MUFU.RCP R5, R8 ;  /* 0x0000000800050308 */ /* 0x0205220000001000 */
[----:B------:R-:W-:Y:S02]  /*3770*/  LOP3.LUT R6, R6, 0x6, RZ, 0xc0, !PT ;  /* 0x0000000606067812 */ /* 0x000fe400078ec0ff */
[----:B------:R-:W-:Y:S02]  /*3780*/  CS2R R32, SRZ ;  /* 0x0000000000207805 */ /* 0x000fe4000001ff00 */
[----:B------:R-:W-:Y:S01]  /*3790*/  LOP3.LUT R0, R4, R3, RZ, 0xfc, !PT ;  /* 0x0000000304007212 */ /* 0x000fe200078efcff */
[----:B------:R-:W-:Y:S01]  /*37a0*/  IMAD.SHL.U32 R4, R16, 0x10, RZ ;  /* 0x0000001010047824 */ /* 0x000fe200078e00ff */
[----:B------:R-:W-:-:S02]  /*37b0*/  LOP3.LUT R3, R15, 0xc00, RZ, 0xc0, !PT ;  /* 0x00000c000f037812 */ /* 0x000fc400078ec0ff */
[----:B------:R-:W-:Y:S02]  /*37c0*/  CS2R R26, SRZ ;  /* 0x00000000001a7805 */ /* 0x000fe4000001ff00 */
[----:B------:R-:W-:Y:S02]  /*37d0*/  LOP3.LUT R2, R18, 0x38, RZ, 0xc0, !PT ;  /* 0x0000003812027812 */ /* 0x000fe400078ec0ff */
[----:B------:R-:W-:Y:S02]  /*37e0*/  CS2R R24, SRZ ;  /* 0x0000000000187805 */ /* 0x000fe4000001ff00 */
[----:B------:R-:W-:Y:S02]  /*37f0*/  LOP3.LUT R6, R6, 0xe0, R17, 0xf8, !PT ;  /* 0x000000e006067812 */ /* 0x000fe400078ef811 */
[----:B------:R-:W-:Y:S02]  /*3800*/  CS2R R22, SRZ ;  /* 0x0000000000167805 */ /* 0x000fe4000001ff00 */
[----:B------:R-:W-:-:S02]  /*3810*/  LOP3.LUT R9, R4, 0x1c0, RZ, 0xc0, !PT ;  /* 0x000001c004097812 */ /* 0x000fc400078ec0ff */
[----:B------:R-:W-:Y:S02]  /*3820*/  CS2R R20, SRZ ;  /* 0x0000000000147805 */ /* 0x000fe4000001ff00 */
[----:B------:R-:W-:Y:S01]  /*3830*/  LEA R13, R0, UR6, 0x1 ;  /* 0x00000006000d7c11 */ /* 0x000fe2000f8e08ff */
[----:B------:R-:W-:Y:S01]  /*3840*/  IMAD.MOV.U32 R0, RZ, RZ, RZ ;  /* 0x000000ffff007224 */ /* 0x000fe200078e00ff */
[----:B------:R-:W-:Y:S01]  /*3850*/  LOP3.LUT R3, R3, 0x6, R18, 0xf8, !PT ;  /* 0x0000000603037812 */ /* 0x000fe200078ef812 */
[----:B------:R-:W1:Y:S01]  /*3860*/  LDCU UR8, c[0x0][0x440] ;  /* 0x00008800ff0877ac */ /* 0x000e620008000800 */
[----:B------:R-:W-:Y:S01]  /*3870*/  LOP3.LUT R2, R2, 0x20, R10, 0x78, !PT ;  /* 0x0000002002027812 */ /* 0x000fe200078e780a */
[C---:B------:R-:W-:Y:S01]  /*3880*/  VIADD R4, R13.reuse, 0x12000 ;  /* 0x000120000d047836 */ /* 0x040fe20000000000 */
[----:B------:R-:W-:Y:S01]  /*3890*/  STL [R1+0xc], R13 ;  /* 0x00000c0d01007387 */ /* 0x000fe20000100800 */
[----:B------:R-:W-:Y:S01]  /*38a0*/  VIADD R232, R13, 0x12040 ;  /* 0x000120400de87836 */ /* 0x000fe20000000000 */
[----:B------:R-:W-:Y:S01]  /*38b0*/  LOP3.LUT R3, R3, R2, R9, 0xfe, !PT ;  /* 0x0000000203037212 */ /* 0x000fe200078efe09 */
[----:B------:R-:W-:Y:S01]  /*38c0*/  VIADD R2, R6, UR33 ;  /* 0x0000002106027c36 */ /* 0x000fe20008000000 */
[----:B------:R-:W-:Y:S01]  /*38d0*/  LEA R252, R252, UR6, 0x1 ;  /* 0x00000006fcfc7c11 */ /* 0x000fe2000f8e08ff */
[----:B------:R-:W-:Y:S01]  /*38e0*/  @P1 VIADD R232, R4, 0xffffffc0 ;  /* 0xffffffc004e81836 */ /* 0x000fe20000000000 */
[----:B------:R-:W3:Y:S01]  /*38f0*/  LDSM.16.M88.4 R148, [R13+0x12000] ;  /* 0x012000000d94783b */ /* 0x000ee20000000200 */
[C---:B------:R-:W-:Y:S01]  /*3900*/  VIADD R4, R2.reuse, 0x8 ;  /* 0x0000000802047836 */ /* 0x040fe20000000000 */
[----:B------:R-:W-:Y:S01]  /*3910*/  I2FP.F32.S32 R12, R2 ;  /* 0x00000002000c7245 */ /* 0x000fe20000201400 */
[C---:B------:R-:W-:Y:S01]  /*3920*/  VIADD R3, R2.reuse, 0x9 ;  /* 0x0000000902037836 */ /* 0x040fe20000000000 */
[----:B------:R-:W3:Y:S01]  /*3930*/  LDSM.16.M88.4 R164, [R232] ;  /* 0x00000000e8a4783b */ /* 0x000ee20000000200 */
[C---:B------:R-:W-:Y:S01]  /*3940*/  VIADD R9, R2.reuse, 0x11 ;  /* 0x0000001102097836 */ /* 0x040fe20000000000 */
[----:B--2---:R-:W-:Y:S01]  /*3950*/  I2FP.F32.S32 R8, R4 ;  /* 0x0000000400087245 */ /* 0x004fe20000201400 */
[----:B------:R-:W-:Y:S01]  /*3960*/  VIADD R11, R2, 0x18 ;  /* 0x00000018020b7836 */ /* 0x000fe20000000000 */
[----:B------:R-:W-:Y:S01]  /*3970*/  I2FP.F32.S32 R6, R3 ;  /* 0x0000000300067245 */ /* 0x000fe20000201400 */
[----:B------:R-:W2:Y:S01]  /*3980*/  LDSM.16.M88.4 R168, [R232+0x800] ;  /* 0x00080000e8a8783b */ /* 0x000ea20000000200 */
[----:B------:R-:W-:Y:S01]  /*3990*/  I2FP.F32.S32 R4, R9 ;  /* 0x0000000900047245 */ /* 0x000fe20000201400 */
[----:B------:R-:W2:Y:S01]  /*39a0*/  LDCU UR9, c[0x0][0x3e0] ;  /* 0x00007c00ff0977ac */ /* 0x000ea20008000800 */
[----:B------:R-:W-:Y:S01]  /*39b0*/  I2FP.F32.S32 R3, R11 ;  /* 0x0000000b00037245 */ /* 0x000fe20000201400 */
[----:B------:R-:W2:Y:S01]  /*39c0*/  LDSM.16.M88.4 R196, [R232+0x2000] ;  /* 0x00200000e8c4783b */ /* 0x000ea20000000200 */
[----:B-1----:R-:W-:-:S03]  /*39d0*/  USHF.L.U32 UR15, UR15, 0x6, URZ ;  /* 0x000000060f0f7899 */ /* 0x002fc600080006ff */
[----:B------:R-:W1:Y:S04]  /*39e0*/  LDSM.16.M88.4 R200, [R232+0x2800] ;  /* 0x00280000e8c8783b */ /* 0x000e680000000200 */
[----:B------:R-:W1:Y:S04]  /*39f0*/  LDSM.16.M88.4 R228, [R232+0x4000] ;  /* 0x00400000e8e4783b */ /* 0x000e680000000200 */
[----:B------:R-:W1:Y:S04]  /*3a00*/  LDSM.16.M88.4 R152, [R13+0x12800] ;  /* 0x012800000d98783b */ /* 0x000e680000000200 */
[----:B------:R-:W1:Y:S04]  /*3a10*/  LDSM.16.M88.4 R180, [R13+0x14000] ;  /* 0x014000000db4783b */ /* 0x000e680000000200 */
[----:B------:R-:W1:Y:S04]  /*3a20*/  LDSM.16.M88.4 R184, [R13+0x14800] ;  /* 0x014800000db8783b */ /* 0x000e680000000200 */
[----:B------:R-:W1:Y:S04]  /*3a30*/  LDSM.16.M88.4 R212, [R13+0x16000] ;  /* 0x016000000dd4783b */ /* 0x000e680000000200 */
[----:B------:R-:W1:Y:S01]  /*3a40*/  LDSM.16.M88.4 R216, [R13+0x16800] ;  /* 0x016800000dd8783b */ /* 0x000e620000000200 */
[----:B----4-:R-:W-:Y:S01]  /*3a50*/  @P0 FMUL.FTZ R0, R7, R5 ;  /* 0x0000000507000220 */ /* 0x010fe20000410000 */
[----:B------:R-:W-:Y:S01]  /*3a60*/  VIADD R5, R2, 0x1 ;  /* 0x0000000102057836 */ /* 0x000fe20000000000 */
[----:B------:R-:W-:Y:S01]  /*3a70*/  LOP3.LUT P0, RZ, R16, 0x2, RZ, 0xc0, !PT ;  /* 0x0000000210ff7812 */ /* 0x000fe2000780c0ff */
[----:B------:R-:W-:-:S02]  /*3a80*/  VIADD R7, R2, 0x10 ;  /* 0x0000001002077836 */ /* 0x000fc40000000000 */
[-C--:B------:R-:W-:Y:S01]  /*3a90*/  FMUL.FTZ R8, R8, R0.reuse ;  /* 0x0000000008087220 */ /* 0x080fe20000410000 */
[----:B------:R-:W-:Y:S01]  /*3aa0*/  VIADD R2, R2, 0x19 ;  /* 0x0000001902027836 */ /* 0x000fe20000000000 */
[----:B------:R-:W-:Y:S02]  /*3ab0*/  I2FP.F32.S32 R10, R5 ;  /* 0x00000005000a7245 */ /* 0x000fe40000201400 */
[----:B------:R-:W-:Y:S01]  /*3ac0*/  I2FP.F32.S32 R5, R7 ;  /* 0x0000000700057245 */ /* 0x000fe20000201400 */
[----:B------:R-:W-:Y:S01]  /*3ad0*/  FMUL.FTZ R7, R6, R0 ;  /* 0x0000000006077220 */ /* 0x000fe20000410000 */
[----:B------:R-:W-:Y:S01]  /*3ae0*/  I2FP.F32.S32 R2, R2 ;  /* 0x0000000200027245 */ /* 0x000fe20000201400 */
[-C--:B------:R-:W-:Y:S01]  /*3af0*/  FMUL.FTZ R9, R10, R0.reuse ;  /* 0x000000000a097220 */ /* 0x080fe20000410000 */
[----:B------:R-:W-:Y:S01]  /*3b00*/  SHF.R.U32.HI R10, RZ, 0x1, R16 ;  /* 0x00000001ff0a7819 */ /* 0x000fe20000011610 */
[-C--:B------:R-:W-:Y:S01]  /*3b10*/  FMUL.FTZ R6, R5, R0.reuse ;  /* 0x0000000005067220 */ /* 0x080fe20000410000 */
[-C--:B------:R-:W-:Y:S01]  /*3b20*/  FMUL.FTZ R5, R4, R0.reuse ;  /* 0x0000000004057220 */ /* 0x080fe20000410000 */
[-C--:B------:R-:W-:Y:S01]  /*3b30*/  FMUL.FTZ R4, R3, R0.reuse ;  /* 0x0000000003047220 */ /* 0x080fe20000410000 */
[----:B------:R4:W-:Y:S01]  /*3b40*/  STL [R1+0x6c], R9 ;  /* 0x00006c0901007387 */ /* 0x0009e20000100800 */
[-C--:B------:R-:W-:Y:S01]  /*3b50*/  FMUL.FTZ R3, R12, R0.reuse ;  /* 0x000000000c037220 */ /* 0x080fe20000410000 */
[----:B------:R-:W-:Y:S01]  /*3b60*/  FMUL.FTZ R2, R2, R0 ;  /* 0x0000000002027220 */ /* 0x000fe20000410000 */
[----:B------:R-:W-:Y:S01]  /*3b70*/  IMAD.U32 R0, RZ, RZ, UR40 ;  /* 0x00000028ff007e24 */ /* 0x000fe2000f8e00ff */
[----:B------:R5:W-:Y:S01]  /*3b80*/  STL [R1+0x68], R8 ;  /* 0x0000680801007387 */ /* 0x000be20000100800 */
[----:B------:R-:W-:-:S03]  /*3b90*/  IMAD.SHL.U32 R12, R16, 0x8, RZ ;  /* 0x00000008100c7824 */ /* 0x000fc600078e00ff */
[----:B------:R3:W-:Y:S04]  /*3ba0*/  STL [R1+0x64], R7 ;  /* 0x0000640701007387 */ /* 0x0007e80000100800 */
[----:B------:R2:W-:Y:S04]  /*3bb0*/  STL [R1+0x60], R6 ;  /* 0x0000600601007387 */ /* 0x0005e80000100800 */
[----:B------:R1:W-:Y:S04]  /*3bc0*/  STL [R1+0x5c], R5 ;  /* 0x00005c0501007387 */ /* 0x0003e80000100800 */
[----:B------:R1:W-:Y:S04]  /*3bd0*/  STL [R1+0x58], R4 ;  /* 0x0000580401007387 */ /* 0x0003e80000100800 */
[----:B------:R1:W-:Y:S01]  /*3be0*/  STL [R1+0x54], R3 ;  /* 0x0000540301007387 */ /* 0x0003e20000100800 */
[----:B----4-:R-:W-:-:S03]  /*3bf0*/  IMAD.MOV.U32 R9, RZ, RZ, 0x10 ;  /* 0x00000010ff097424 */ /* 0x010fc600078e00ff */
[----:B------:R4:W-:Y:S01]  /*3c00*/  STL [R1+0x50], R2 ;  /* 0x0000500201007387 */ /* 0x0009e20000100800 */
[----:B-----5:R-:W-:Y:S02]  /*3c10*/  SHF.R.U32.HI R8, RZ, 0x3, R16 ;  /* 0x00000003ff087819 */ /* 0x020fe40000011610 */
[----:B---3--:R-:W-:Y:S01]  /*3c20*/  IADD3 R7, PT, PT, R0, UR42, R19 ;  /* 0x0000002a00077c10 */ /* 0x008fe2000fffe013 */
[----:B--2---:R-:W-:-:S04]  /*3c30*/  IMAD.MOV.U32 R6, RZ, RZ, 0x20 ;  /* 0x00000020ff067424 */ /* 0x004fc800078e00ff */
[----:B------:R-:W-:Y:S02]  /*3c40*/  VIADD R11, R7, -UR44 ;  /* 0x8000002c070b7c36 */ /* 0x000fe40008000000 */
[----:B-1----:R-:W-:Y:S02]  /*3c50*/  IMAD.MOV.U32 R5, RZ, RZ, 0x40 ;  /* 0x00000040ff057424 */ /* 0x002fe400078e00ff */
[----:B------:R-:W-:Y:S02]  /*3c60*/  IMAD.SHL.U32 R4, R16, 0x40, RZ ;  /* 0x0000004010047824 */ /* 0x000fe400078e00ff */
[----:B------:R-:W-:-:S03]  /*3c70*/  IMAD.MOV.U32 R3, RZ, RZ, 0x40 ;  /* 0x00000040ff037424 */ /* 0x000fc600078e00ff */
[----:B------:R-:W-:Y:S01]  /*3c80*/  LOP3.LUT R7, R4, 0x1c0, RZ, 0xc0, !PT ;  /* 0x000001c004077812 */ /* 0x000fe200078ec0ff */
[----:B----4-:R-:W-:Y:S01]  /*3c90*/  IMAD.MOV.U32 R2, RZ, RZ, 0x20 ;  /* 0x00000020ff027424 */ /* 0x010fe200078e00ff */
[----:B------:R-:W-:Y:S02]  /*3ca0*/  SEL R3, R3, 0xffffffc0, !P1 ;  /* 0xffffffc003037807 */ /* 0x000fe40004800000 */
[----:B------:R-:W-:Y:S02]  /*3cb0*/  LOP3.LUT P1, RZ, R16, 0x4, RZ, 0xc0, !PT ;  /* 0x0000000410ff7812 */ /* 0x000fe4000782c0ff */
[----:B------:R-:W-:Y:S02]  /*3cc0*/  SEL R0, R2, 0xffffffe0, !P2 ;  /* 0xffffffe002007807 */ /* 0x000fe40005000000 */
[----:B------:R-:W-:Y:S02]  /*3cd0*/  LOP3.LUT R2, R18, 0x20, RZ, 0xc0, !PT ;  /* 0x0000002012027812 */ /* 0x000fe400078ec0ff */
[----:B------:R-:W-:Y:S01]  /*3ce0*/  LOP3.LUT P2, RZ, R16, 0x8, RZ, 0xc0, !PT ;  /* 0x0000000810ff7812 */ /* 0x000fe2000784c0ff */
[----:B------:R-:W-:Y:S01]  /*3cf0*/  IMAD.IADD R240, R0, 0x1, R232 ;  /* 0x0000000100f07824 */ /* 0x000fe200078e02e8 */
[----:B------:R-:W-:Y:S01]  /*3d00*/  LOP3.LUT R2, R2, 0x18, R8, 0xf8, !PT ;  /* 0x0000001802027812 */ /* 0x000fe200078ef808 */
[----:B------:R-:W-:Y:S01]  /*3d10*/  IMAD.IADD R8, R0, 0x1, R13 ;  /* 0x0000000100087824 */ /* 0x000fe200078e020d */
[----:B------:R-:W1:Y:S02]  /*3d20*/  LDSM.16.M88.4 R232, [R232+0x4800] ;  /* 0x00480000e8e8783b */ /* 0x000e640000000200 */
[----:B------:R-:W-:-:S02]  /*3d30*/  LOP3.LUT R2, R2, 0x1c0, R4, 0xf8, !PT ;  /* 0x000001c002027812 */ /* 0x000fc400078ef804 */
[----:B------:R-:W-:Y:S02]  /*3d40*/  STL [R1+0x10], R8 ;  /* 0x0000100801007387 */ /* 0x000fe40000100800 */
[----:B------:R-:W-:Y:S02]  /*3d50*/  LOP3.LUT R2, R2, 0x38, R12, 0x78, !PT ;  /* 0x0000003802027812 */ /* 0x000fe400078e780c */
[----:B------:R-:W2:Y:S02]  /*3d60*/  LDSM.16.M88.4 R156, [R8+0x12000] ;  /* 0x01200000089c783b */ /* 0x000ea40000000200 */
[----:B------:R-:W-:Y:S02]  /*3d70*/  LOP3.LUT R14, R2, 0x200, R4, 0xf8, !PT ;  /* 0x00000200020e7812 */ /* 0x000fe400078ef804 */
[----:B------:R-:W3:Y:S01]  /*3d80*/  LDSM.16.M88.4 R160, [R8+0x12800] ;  /* 0x0128000008a0783b */ /* 0x000ee20000000200 */
[----:B------:R-:W-:Y:S02]  /*3d90*/  LOP3.LUT R2, R7, 0x38, R12, 0xf8, !PT ;  /* 0x0000003807027812 */ /* 0x000fe400078ef80c */
[----:B------:R-:W-:Y:S01]  /*3da0*/  SEL R7, R5, 0xffffffc0, !P1 ;  /* 0xffffffc005077807 */ /* 0x000fe20004800000 */
[----:B------:R-:W4:Y:S01]  /*3db0*/  LDSM.16.M88.4 R188, [R8+0x14000] ;  /* 0x0140000008bc783b */ /* 0x000f220000000200 */
[----:B------:R-:W-:-:S02]  /*3dc0*/  SEL R5, R6, 0xffffffe0, !P0 ;  /* 0xffffffe006057807 */ /* 0x000fc40004000000 */
[----:B------:R-:W-:Y:S01]  /*3dd0*/  LOP3.LUT R7, R2, 0x8, R10, 0x78, !PT ;  /* 0x0000000802077812 */ /* 0x000fe200078e780a */
[----:B------:R-:W1:Y:S01]  /*3de0*/  LDSM.16.M88.4 R192, [R8+0x14800] ;  /* 0x0148000008c0783b */ /* 0x000e620000000200 */
[----:B------:R-:W-:Y:S01]  /*3df0*/  SEL R6, R9, 0xfffffff0, !P1 ;  /* 0xfffffff009067807 */ /* 0x000fe20004800000 */
[----:B------:R-:W-:Y:S02]  /*3e00*/  IMAD.IADD R6, R13, 0x1, R3 ;  /* 0x000000010d067824 */ /* 0x000fe400078e0203 */
[----:B------:R-:W1:Y:S04]  /*3e10*/  LDSM.16.M88.4 R220, [R8+0x16000] ;  /* 0x0160000008dc783b */ /* 0x000e680000000200 */
[----:B------:R5:W1:Y:S04]  /*3e20*/  LDSM.16.M88.4 R224, [R8+0x16800] ;  /* 0x0168000008e0783b */ /* 0x000a680000000200 */
[----:B------:R2:W-:Y:S04]  /*3e30*/  STL [R1+0x40], R11 ;  /* 0x0000400b01007387 */ /* 0x0005e80000100800 */
[----:B------:R-:W1:Y:S04]  /*3e40*/  LDSM.16.M88.4 R172, [R240] ;  /* 0x00000000f0ac783b */ /* 0x000e680000000200 */
[----:B------:R-:W1:Y:S04]  /*3e50*/  LDSM.16.M88.4 R176, [R240+0x800] ;  /* 0x00080000f0b0783b */ /* 0x000e680000000200 */
[----:B------:R-:W1:Y:S04]  /*3e60*/  LDSM.16.M88.4 R204, [R240+0x2000] ;  /* 0x00200000f0cc783b */ /* 0x000e680000000200 */
[----:B------:R-:W1:Y:S01]  /*3e70*/  LDSM.16.M88.4 R208, [R240+0x2800] ;  /* 0x00280000f0d0783b */ /* 0x000e620000000200 */
[----:B-----5:R-:W-:-:S03]  /*3e80*/  LOP3.LUT R8, R10, 0x10, RZ, 0xc0, !PT ;  /* 0x000000100a087812 */ /* 0x020fc600078ec0ff */
[----:B------:R-:W1:Y:S04]  /*3e90*/  LDSM.16.M88.4 R236, [R240+0x4000] ;  /* 0x00400000f0ec783b */ /* 0x000e680000000200 */
[----:B------:R-:W1:Y:S01]  /*3ea0*/  LDSM.16.M88.4 R240, [R240+0x4800] ;  /* 0x00480000f0f0783b */ /* 0x000e620000000200 */
[----:B--2---:R-:W-:Y:S02]  /*3eb0*/  LOP3.LUT R11, R4, 0x200, RZ, 0xc0, !PT ;  /* 0x00000200040b7812 */ /* 0x004fe400078ec0ff */
[----:B------:R-:W-:Y:S01]  /*3ec0*/  LOP3.LUT R4, R8, 0x8, R16, 0xf8, !PT ;  /* 0x0000000808047812 */ /* 0x000fe200078ef810 */
[----:B------:R-:W-:Y:S01]  /*3ed0*/  STL [R1+0x20], R14 ;  /* 0x0000200e01007387 */ /* 0x000fe20000100800 */
[----:B------:R-:W-:Y:S02]  /*3ee0*/  LOP3.LUT R5, R11, 0xc00, R15, 0xf8, !PT ;  /* 0x00000c000b057812 */ /* 0x000fe400078ef80f */
[----:B------:R-:W-:Y:S01]  /*3ef0*/  LOP3.LUT R4, R4, R2, RZ, 0x3c, !PT ;  /* 0x0000000204047212 */ /* 0x000fe200078e3cff */
[----:B------:R-:W-:Y:S01]  /*3f00*/  IMAD.IADD R2, R3, 0x1, R252 ;  /* 0x0000000103027824 */ /* 0x000fe200078e02fc */
[----:B------:R-:W-:-:S02]  /*3f10*/  LOP3.LUT R3, R5, R7, RZ, 0xfc, !PT ;  /* 0x0000000705037212 */ /* 0x000fc400078efcff */
[----:B------:R-:W-:-:S05]  /*3f20*/  LOP3.LUT R4, R4, 0x200, R15, 0xf8, !PT ;  /* 0x0000020004047812 */ /* 0x000fca00078ef80f */
[----:B------:R2:W-:Y:S04]  /*3f30*/  STL [R1+0x1c], R4 ;  /* 0x00001c0401007387 */ /* 0x0005e80000100800 */
[----:B------:R-:W-:Y:S04]  /*3f40*/  STL [R1+0x14], R6 ;  /* 0x0000140601007387 */ /* 0x000fe80000100800 */
[----:B------:R5:W-:Y:S01]  /*3f50*/  STL [R1+0x70], R3 ;  /* 0x0000700301007387 */ /* 0x000be20000100800 */
[----:B--2---:R-:W-:-:S05]  /*3f60*/  IMAD.IADD R4, R0, 0x1, R252 ;  /* 0x0000000100047824 */ /* 0x004fca00078e02fc */
[----:B------:R2:W-:Y:S01]  /*3f70*/  STL [R1+0x4], R4 ;  /* 0x0000040401007387 */ /* 0x0005e20000100800 */
[----:B-----5:R-:W-:-:S03]  /*3f80*/  IMAD.IADD R3, R0, 0x1, R6 ;  /* 0x0000000100037824 */ /* 0x020fc600078e0206 */
[----:B------:R2:W-:Y:S01]  /*3f90*/  STL [R1], R2 ;  /* 0x0000000201007387 */ /* 0x0005e20000100800 */
[----:B------:R-:W-:-:S03]  /*3fa0*/  IMAD.IADD R0, R0, 0x1, R2 ;  /* 0x0000000100007824 */ /* 0x000fc600078e0202 */
[----:B------:R2:W-:Y:S04]  /*3fb0*/  STL [R1+0x18], R3 ;  /* 0x0000180301007387 */ /* 0x0005e80000100800 */
[----:B-1-34-:R2:W-:Y:S02]  /*3fc0*/  STL [R1+0x8], R0 ;  /* 0x0000080001007387 */ /* 0x01a5e40000100800 */
.L_x_158:
[----:B------:R-:W3:Y:S01]  /*3fd0*/  LDL R249, [R1+0xc] ;  /* 0x00000c0001f97983 */ /* 0x000ee20000100800 */
[----:B------:R-:W-:Y:S01]  /*3fe0*/  UIADD3 UR40, UPT, UPT, UR40, -0x40, URZ ;  /* 0xffffffc028287890 */ /* 0x000fe2000fffe0ff */
[----:B------:R-:W-:Y:S01]  /*3ff0*/  IMAD.MOV.U32 R251, RZ, RZ, 0x37 ;  /* 0x00000037fffb7424 */ /* 0x000fe200078e00ff */
[----:B------:R-:W-:Y:S02]  /*4000*/  USHF.L.U32 UR16, UR46, 0x6, URZ ;  /* 0x000000062e107899 */ /* 0x000fe400080006ff */
[----:B------:R-:W4:Y:S01]  /*4010*/  LDL.LU R248, [R1+0x4] ;  /* 0x0000040001f87983 */ /* 0x000f220000300800 */
[----:B------:R-:W-:Y:S01]  /*4020*/  UISETP.GE.AND UP0, UPT, UR40, UR52, UPT ;  /* 0x000000342800728c */ /* 0x000fe2000bf06270 */
[----:B------:R-:W-:Y:S01]  /*4030*/  IMAD.U32 R244, RZ, RZ, UR10 ;  /* 0x0000000afff47e24 */ /* 0x000fe2000f8e00ff */
[----:B------:R-:W-:Y:S02]  /*4040*/  UIADD3 UR16, UPT, UPT, UR16, 0x40, URZ ;  /* 0x0000004010107890 */ /* 0x000fe4000fffe0ff */
[----:B-----5:R-:W5:Y:S01]  /*4050*/  LDL R247, [R1+0x10] ;  /* 0x0000100001f77983 */ /* 0x020f620000100800 */
[----:B------:R-:W-:Y:S01]  /*4060*/  IMAD.U32 R245, RZ, RZ, UR11 ;  /* 0x0000000bfff57e24 */ /* 0x000fe2000f8e00ff */
[----:B------:R-:W-:Y:S03]  /*4070*/  UIADD3 UR41, UPT, UPT, UR41, -0x1, URZ ;  /* 0xffffffff29297890 */ /* 0x000fe6000fffe0ff */
[----:B------:R-:W5:Y:S01]  /*4080*/  LDL.LU R246, [R1] ;  /* 0x0000000001f67983 */ /* 0x000f620000300800 */
[----:B------:R-:W-:Y:S04]  /*4090*/  UISETP.LT.AND UP0, UPT, UR16, UR42, UP0 ;  /* 0x0000002a1000728c */ /* 0x000fe80008701270 */
[----:B--2---:R-:W2:Y:S02]  /*40a0*/  LDL R3, [R1+0x14] ;  /* 0x0000140001037983 */ /* 0x004ea40000100800 */
[----:B------:R-:W-:Y:S03]  /*40b0*/  PLOP3.LUT P0, PT, PT, PT, UP0, 0x80, 0x8 ;  /* 0x000000000008781c */ /* 0x000fe60003f0f008 */
[----:B------:R-:W2:Y:S01]  /*40c0*/  LDL.LU R2, [R1+0x8] ;  /* 0x0000080001027983 */ /* 0x000ea20000300800 */
[----:B------:R-:W-:Y:S04]  /*40d0*/  UISETP.GT.AND UP0, UPT, UR41, UR51, UPT ;  /* 0x000000332900728c */ /* 0x000fe8000bf04270 */
[----:B-1----:R-:W2:Y:S05]  /*40e0*/  LDL R0, [R1+0x18] ;  /* 0x0000180001007983 */ /* 0x002eaa0000100800 */
[----:B------:R-:W0:Y:S05]  /*40f0*/  LDGDEPBAR ;  /* 0x00000000000079af */ /* 0x000e2a0000000000 */
[----:B------:R-:W2:Y:S01]  /*4100*/  LDL R250, [R1+0x40] ;  /* 0x0000400001fa7983 */ /* 0x000ea20000100800 */
[----:B------:R-:W-:Y:S04]  /*4110*/  @UP0 UIADD3 UR17, UP1, UPT, UR20, -0x100, URZ ;  /* 0xffffff0014110890 */ /* 0x000fe8000ff3e0ff */
[----:B------:R-:W-:Y:S02]  /*4120*/  @UP0 UIADD3.X UR16, UPT, UPT, UR21, -0x1, URZ, UP1, !UPT ;  /* 0xffffffff15100890 */ /* 0x000fe40008ffe4ff */
[----:B------:R-:W-:Y:S04]  /*4130*/  @UP0 UIADD3 UR10, UP1, UPT, UR10, -0x100, URZ ;  /* 0xffffff000a0a0890 */ /* 0x000fe8000ff3e0ff */
[----:B------:R-:W-:Y:S01]  /*4140*/  @UP0 UIADD3.X UR11, UPT, UPT, UR11, -0x1, URZ, UP1, !UPT ;  /* 0xffffffff0b0b0890 */ /* 0x000fe20008ffe4ff */
[----:B------:R-:W-:Y:S04]  /*4150*/  DEPBAR.LE SB0, 0x0 ;  /* 0x000080000000791a */ /* 0x000fe80000000000 */
[----:B------:R-:W-:Y:S06]  /*4160*/  BAR.SYNC.DEFER_BLOCKING 0x0 ;  /* 0x0000000000007b1d */ /* 0x000fec0000010000 */
[----:B------:R-:W-:Y:S05]  /*4170*/  LDSM.16.M88.4 R16, [R252] ;  /* 0x00000000fc10783b */ /* 0x000fea0000000200 */
[----:B---3--:R-:W1:Y:S05]  /*4180*/  LDSM.16.M88.4 R8, [R249+0xc000] ;  /* 0x00c00000f908783b */ /* 0x008e6a0000000200 */
[----:B------:R-:W3:Y:S05]  /*4190*/  LDSM.16.M88.4 R68, [R249+0xc800] ;  /* 0x00c80000f944783b */ /* 0x000eea0000000200 */
[----:B----4-:R-:W-:Y:S05]  /*41a0*/  LDSM.16.M88.4 R72, [R248] ;  /* 0x00000000f848783b */ /* 0x010fea0000000200 */
[----:B-----5:R-:W4:Y:S05]  /*41b0*/  LDSM.16.M88.4 R76, [R247+0xc000] ;  /* 0x00c00000f74c783b */ /* 0x020f2a0000000200 */
[----:B------:R-:W5:Y:S05]  /*41c0*/  LDSM.16.M88.4 R80, [R247+0xc800] ;  /* 0x00c80000f750783b */ /* 0x000f6a0000000200 */
[----:B------:R-:W-:Y:S05]  /*41d0*/  LDSM.16.M88.4 R84, [R246] ;  /* 0x00000000f654783b */ /* 0x000fea0000000200 */
[----:B--2---:R-:W2:Y:S05]  /*41e0*/  LDSM.16.M88.4 R88, [R3+0xc000] ;  /* 0x00c000000358783b */ /* 0x004eaa0000000200 */
[----:B------:R-:W-:Y:S01]  /*41f0*/  LDSM.16.M88.4 R92, [R2] ;  /* 0x00000000025c783b */ /* 0x000fe20000000200 */
[C---:B-1----:R-:W-:Y:S04]  /*4200*/  HMMA.16816.F32.BF16 R4, R16.reuse, R8, RZ ;  /* 0x000000081004723c */ /* 0x042fe800000418ff */
[----:B------:R-:W-:Y:S04]  /*4210*/  LDSM.16.M88.4 R96, [R0+0xc000] ;  /* 0x00c000000060783b */ /* 0x000fe80000000200 */
[C---:B------:R-:W-:Y:S08]  /*4220*/  HMMA.16816.F32.BF16 R8, R16.reuse, R10, RZ ;  /* 0x0000000a1008723c */ /* 0x040ff000000418ff */
[C---:B---3--:R-:W-:Y:S08]  /*4230*/  HMMA.16816.F32.BF16 R12, R16.reuse, R68, RZ ;  /* 0x00000044100c723c */ /* 0x048ff000000418ff */
[----:B------:R-:W-:Y:S01]  /*4240*/  HMMA.16816.F32.BF16 R16, R16, R70, RZ ;  /* 0x000000461010723c */ /* 0x000fe200000418ff */
[----:B------:R-:W1:Y:S07]  /*4250*/  LDSM.16.M88.4 R68, [R3+0xc800] ;  /* 0x00c800000344783b */ /* 0x000e6e0000000200 */
[C---:B----4-:R-:W-:Y:S08]  /*4260*/  HMMA.16816.F32.BF16 R4, R72.reuse, R76, R4 ;  /* 0x0000004c4804723c */ /* 0x050ff00000041804 */
[C---:B------:R-:W-:Y:S01]  /*4270*/  HMMA.16816.F32.BF16 R8, R72.reuse, R78, R8 ;  /* 0x0000004e4808723c */ /* 0x040fe20000041808 */
[----:B------:R-:W-:Y:S07]  /*4280*/  LDSM.16.M88.4 R76, [R252+0x2000] ;  /* 0x00200000fc4c783b */ /* 0x000fee0000000200 */
[C---:B-----5:R-:W-:Y:S08]  /*4290*/  HMMA.16816.F32.BF16 R12, R72.reuse, R80, R12 ;  /* 0x00000050480c723c */ /* 0x060ff0000004180c */
[----:B------:R-:W-:Y:S01]  /*42a0*/  HMMA.16816.F32.BF16 R16, R72, R82, R16 ;  /* 0x000000524810723c */ /* 0x000fe20000041810 */
[----:B------:R-:W3:Y:S05]  /*42b0*/  LDSM.16.M88.4 R72, [R0+0xc800] ;  /* 0x00c800000048783b */ /* 0x000eea0000000200 */
[----:B------:R-:W4:Y:S02]  /*42c0*/  LDSM.16.M88.4 R80, [R249+0xe000] ;  /* 0x00e00000f950783b */ /* 0x000f240000000200 */
[C---:B--2---:R-:W-:Y:S08]  /*42d0*/  HMMA.16816.F32.BF16 R4, R84.reuse, R88, R4 ;  /* 0x000000585404723c */ /* 0x044ff00000041804 */
[C---:B------:R-:W-:Y:S01]  /*42e0*/  HMMA.16816.F32.BF16 R8, R84.reuse, R90, R8 ;  /* 0x0000005a5408723c */ /* 0x040fe20000041808 */
[----:B------:R-:W-:Y:S07]  /*42f0*/  LDSM.16.M88.4 R88, [R247+0xe000] ;  /* 0x00e00000f758783b */ /* 0x000fee0000000200 */
[C---:B-1----:R-:W-:Y:S08]  /*4300*/  HMMA.16816.F32.BF16 R12, R84.reuse, R68, R12 ;  /* 0x00000044540c723c */ /* 0x042ff0000004180c */
[----:B------:R-:W-:Y:S01]  /*4310*/  HMMA.16816.F32.BF16 R16, R84, R70, R16 ;  /* 0x000000465410723c */ /* 0x000fe20000041810 */
[----:B------:R-:W1:Y:S05]  /*4320*/  LDSM.16.M88.4 R68, [R249+0xe800] ;  /* 0x00e80000f944783b */ /* 0x000e6a0000000200 */
[----:B------:R-:W2:Y:S02]  /*4330*/  LDSM.16.M88.4 R84, [R248+0x2000] ;  /* 0x00200000f854783b */ /* 0x000ea40000000200 */
[C---:B------:R-:W-:Y:S08]  /*4340*/  HMMA.16816.F32.BF16 R4, R92.reuse, R96, R4 ;  /* 0x000000605c04723c */ /* 0x040ff00000041804 */
[C---:B------:R-:W-:Y:S01]  /*4350*/  HMMA.16816.F32.BF16 R8, R92.reuse, R98, R8 ;  /* 0x000000625c08723c */ /* 0x040fe20000041808 */
[----:B------:R-:W-:Y:S07]  /*4360*/  LDSM.16.M88.4 R96, [R3+0xe000] ;  /* 0x00e000000360783b */ /* 0x000fee0000000200 */
[C---:B---3--:R-:W-:Y:S08]  /*4370*/  HMMA.16816.F32.BF16 R12, R92.reuse, R72, R12 ;  /* 0x000000485c0c723c */ /* 0x048ff0000004180c */
[----:B------:R-:W-:Y:S01]  /*4380*/  HMMA.16816.F32.BF16 R16, R92, R74, R16 ;  /* 0x0000004a5c10723c */ /* 0x000fe20000041810 */
[----:B------:R-:W3:Y:S05]  /*4390*/  LDSM.16.M88.4 R72, [R247+0xe800] ;  /* 0x00e80000f748783b */ /* 0x000eea0000000200 */
[----:B------:R-:W5:Y:S02]  /*43a0*/  LDSM.16.M88.4 R92, [R246+0x2000] ;  /* 0x00200000f65c783b */ /* 0x000f640000000200 */
[C---:B----4-:R-:W-:Y:S08]  /*43b0*/  HMMA.16816.F32.BF16 R4, R76.reuse, R80, R4 ;  /* 0x000000504c04723c */ /* 0x050ff00000041804 */
[C---:B------:R-:W-:Y:S01]  /*43c0*/  HMMA.16816.F32.BF16 R8, R76.reuse, R82, R8 ;  /* 0x000000524c08723c */ /* 0x040fe20000041808 */
[----:B------:R-:W-:Y:S07]  /*43d0*/  LDSM.16.M88.4 R80, [R0+0xe000] ;  /* 0x00e000000050783b */ /* 0x000fee0000000200 */
[C---:B-1----:R-:W-:Y:S08]  /*43e0*/  HMMA.16816.F32.BF16 R12, R76.reuse, R68, R12 ;  /* 0x000000444c0c723c */ /* 0x042ff0000004180c */
[----:B------:R-:W-:Y:S01]  /*43f0*/  HMMA.16816.F32.BF16 R16, R76, R70, R16 ;  /* 0x000000464c10723c */ /* 0x000fe20000041810 */
[----:B------:R-:W1:Y:S05]  /*4400*/  LDSM.16.M88.4 R68, [R3+0xe800] ;  /* 0x00e800000344783b */ /* 0x000e6a0000000200 */
[----:B------:R-:W4:Y:S02]  /*4410*/  LDSM.16.M88.4 R76, [R2+0x2000] ;  /* 0x00200000024c783b */ /* 0x000f240000000200 */
[C---:B--2---:R-:W-:Y:S08]  /*4420*/  HMMA.16816.F32.BF16 R4, R84.reuse, R88, R4 ;  /* 0x000000585404723c */ /* 0x044ff00000041804 */
[C---:B------:R-:W-:Y:S01]  /*4430*/  HMMA.16816.F32.BF16 R8, R84.reuse, R90, R8 ;  /* 0x0000005a5408723c */ /* 0x040fe20000041808 */
[----:B------:R-:W-:Y:S07]  /*4440*/  LDSM.16.M88.4 R88, [R249+0x10000] ;  /* 0x01000000f958783b */ /* 0x000fee0000000200 */
[C---:B---3--:R-:W-:Y:S08]  /*4450*/  HMMA.16816.F32.BF16 R12, R84.reuse, R72, R12 ;  /* 0x00000048540c723c */ /* 0x048ff0000004180c */
[----:B------:R-:W-:Y:S01]  /*4460*/  HMMA.16816.F32.BF16 R16, R84, R74, R16 ;  /* 0x0000004a5410723c */ /* 0x000fe20000041810 */
[----:B------:R-:W2:Y:S05]  /*4470*/  LDSM.16.M88.4 R72, [R0+0xe800] ;  /* 0x00e800000048783b */ /* 0x000eaa0000000200 */
[----:B------:R3:W2:Y:S02]  /*4480*/  LDSM.16.M88.4 R84, [R252+0x4000] ;  /* 0x00400000fc54783b */ /* 0x0006a40000000200 */
[C---:B-----5:R-:W-:Y:S08]  /*4490*/  HMMA.16816.F32.BF16 R4, R92.reuse, R96, R4 ;  /* 0x000000605c04723c */ /* 0x060ff00000041804 */
[C---:B------:R-:W-:Y:S01]  /*44a0*/  HMMA.16816.F32.BF16 R8, R92.reuse, R98, R8 ;  /* 0x000000625c08723c */ /* 0x040fe20000041808 */
[----:B------:R-:W-:Y:S07]  /*44b0*/  LDSM.16.M88.4 R96, [R247+0x10000] ;  /* 0x01000000f760783b */ /* 0x000fee0000000200 */
[C---:B-1----:R-:W-:Y:S01]  /*44c0*/  HMMA.16816.F32.BF16 R12, R92.reuse, R68, R12 ;  /* 0x000000445c0c723c */ /* 0x042fe2000004180c */
[----:B---3--:R-:W-:Y:S07]  /*44d0*/  IMAD.MOV.U32 R252, RZ, RZ, 0x3f ;  /* 0x0000003ffffc7424 */ /* 0x008fee00078e00ff */
[----:B------:R-:W-:Y:S01]  /*44e0*/  HMMA.16816.F32.BF16 R16, R92, R70, R16 ;  /* 0x000000465c10723c */ /* 0x000fe20000041810 */
[----:B------:R-:W1:Y:S05]  /*44f0*/  LDSM.16.M88.4 R68, [R249+0x10800] ;  /* 0x01080000f944783b */ /* 0x000e6a0000000200 */
[----:B------:R3:W5:Y:S02]  /*4500*/  LDSM.16.M88.4 R92, [R248+0x4000] ;  /* 0x00400000f85c783b */ /* 0x0007640000000200 */
[C---:B----4-:R-:W-:Y:S08]  /*4510*/  HMMA.16816.F32.BF16 R4, R76.reuse, R80, R4 ;  /* 0x000000504c04723c */ /* 0x050ff00000041804 */
[C---:B------:R-:W-:Y:S01]  /*4520*/  HMMA.16816.F32.BF16 R8, R76.reuse, R82, R8 ;  /* 0x000000524c08723c */ /* 0x040fe20000041808 */
[----:B------:R-:W-:Y:S07]  /*4530*/  LDSM.16.M88.4 R80, [R3+0x10000] ;  /* 0x010000000350783b */ /* 0x000fee0000000200 */
[C---:B--2---:R-:W-:Y:S01]  /*4540*/  HMMA.16816.F32.BF16 R12, R76.reuse, R72, R12 ;  /* 0x000000484c0c723c */ /* 0x044fe2000004180c */
[----:B---3--:R-:W2:Y:S07]  /*4550*/  LDL R248, [R1+0x48] ;  /* 0x0000480001f87983 */ /* 0x008eae0000100800 */
[----:B------:R-:W-:Y:S01]  /*4560*/  HMMA.16816.F32.BF16 R16, R76, R74, R16 ;  /* 0x0000004a4c10723c */ /* 0x000fe20000041810 */
[----:B------:R-:W3:Y:S05]  /*4570*/  LDSM.16.M88.4 R72, [R247+0x10800] ;  /* 0x01080000f748783b */ /* 0x000eea0000000200 */
[----:B------:R4:W3:Y:S02]  /*4580*/  LDSM.16.M88.4 R76, [R246+0x4000] ;  /* 0x00400000f64c783b */ /* 0x0008e40000000200 */
[C---:B------:R-:W-:Y:S08]  /*4590*/  HMMA.16816.F32.BF16 R4, R84.reuse, R88, R4 ;  /* 0x000000585404723c */ /* 0x040ff00000041804 */
[C---:B------:R-:W-:Y:S01]  /*45a0*/  HMMA.16816.F32.BF16 R8, R84.reuse, R90, R8 ;  /* 0x0000005a5408723c */ /* 0x040fe20000041808 */
[----:B------:R-:W-:Y:S07]  /*45b0*/  LDSM.16.M88.4 R88, [R0+0x10000] ;  /* 0x010000000058783b */ /* 0x000fee0000000200 */
[C---:B-1----:R-:W-:Y:S01]  /*45c0*/  HMMA.16816.F32.BF16 R12, R84.reuse, R68, R12 ;  /* 0x00000044540c723c */ /* 0x042fe2000004180c */
[----:B----4-:R-:W1:Y:S07]  /*45d0*/  S2R R246, SR_TID.X ;  /* 0x0000000000f67919 */ /* 0x010e6e0000002100 */
[----:B------:R-:W-:Y:S01]  /*45e0*/  HMMA.16816.F32.BF16 R16, R84, R70, R16 ;  /* 0x000000465410723c */ /* 0x000fe20000041810 */
[----:B------:R4:W1:Y:S05]  /*45f0*/  LDSM.16.M88.4 R68, [R3+0x10800] ;  /* 0x010800000344783b */ /* 0x00086a0000000200 */
[----:B------:R1:W1:Y:S02]  /*4600*/  LDSM.16.M88.4 R84, [R2+0x4000] ;  /* 0x004000000254783b */ /* 0x0002640000000200 */
[C---:B-----5:R-:W-:Y:S03]  /*4610*/  HMMA.16816.F32.BF16 R4, R92.reuse, R96, R4 ;  /* 0x000000605c04723c */ /* 0x060fe60000041804 */
[----:B------:R-:W5:Y:S05]  /*4620*/  LDL R97, [R1+0x54] ;  /* 0x0000540001617983 */ /* 0x000f6a0000100800 */
[----:B------:R-:W5:Y:S01]  /*4630*/  LDL R96, [R1+0x6c] ;  /* 0x00006c0001607983 */ /* 0x000f620000100800 */
[C---:B------:R-:W-:Y:S08]  /*4640*/  HMMA.16816.F32.BF16 R8, R92.reuse, R98, R8 ;  /* 0x000000625c08723c */ /* 0x040ff00000041808 */
[C---:B---3--:R-:W-:Y:S01]  /*4650*/  HMMA.16816.F32.BF16 R12, R92.reuse, R72, R12 ;  /* 0x000000485c0c723c */ /* 0x048fe2000004180c */
[----:B----4-:R-:W3:Y:S02]  /*4660*/  LDL R3, [R1+0x4c] ;  /* 0x00004c0001037983 */ /* 0x010ee40000100800 */
[----:B------:R-:W-:Y:S01]  /*4670*/  @!P0 VIADDMNMX R73, R250, -R252, UR42, PT ;  /* 0x0000002afa498e46 */ /* 0x000fe2000b8009fc */
[----:B-1----:R-:W-:Y:S01]  /*4680*/  IMAD.SHL.U32 R247, R246, 0x2, RZ ;  /* 0x00000002f6f77824 */ /* 0x002fe200078e00ff */
[----:B------:R-:W-:Y:S03]  /*4690*/  @!P0 VIADDMNMX R72, R250, -R251, UR42, PT ;  /* 0x0000002afa488e46 */ /* 0x000fe6000b8009fb */
[----:B------:R-:W-:Y:S01]  /*46a0*/  HMMA.16816.F32.BF16 R16, R92, R74, R16 ;  /* 0x0000004a5c10723c */ /* 0x000fe20000041810 */
[----:B------:R-:W1:Y:S02]  /*46b0*/  S2R R250, SR_TID.X ;  /* 0x0000000000fa7919 */ /* 0x000e640000002100 */
[----:B------:R-:W-:Y:S02]  /*46c0*/  @!P0 LOP3.LUT R2, R247, 0x6, RZ, 0xc0, !PT ;  /* 0x00000006f7028812 */ /* 0x000fe400078ec0ff */
[----:B------:R-:W-:Y:S03]  /*46d0*/  SHF.R.U32.HI R249, RZ, 0x2, R246 ;  /* 0x00000002fff97819 */ /* 0x000fe600000116f6 */
[C---:B------:R-:W-:Y:S05]  /*46e0*/  HMMA.16816.F32.BF16 R4, R76.reuse, R80, R4 ;  /* 0x000000504c04723c */ /* 0x040fea0000041804 */
[----:B------:R-:W-:Y:S03]  /*46f0*/  @!P0 LOP3.LUT R2, R2, 0xe0, R249, 0xf8, !PT ;  /* 0x000000e002028812 */ /* 0x000fe600078ef8f9 */
[C---:B------:R-:W-:Y:S08]  /*4700*/  HMMA.16816.F32.BF16 R8, R76.reuse, R82, R8 ;  /* 0x000000524c08723c */ /* 0x040ff00000041808 */
[C---:B------:R-:W-:Y:S08]  /*4710*/  HMMA.16816.F32.BF16 R12, R76.reuse, R68, R12 ;  /* 0x000000444c0c723c */ /* 0x040ff0000004180c */
[----:B------:R-:W-:Y:S01]  /*4720*/  HMMA.16816.F32.BF16 R16, R76, R70, R16 ;  /* 0x000000464c10723c */ /* 0x000fe20000041810 */
[----:B------:R-:W4:Y:S02]  /*4730*/  LDL R79, [R1+0x68] ;  /* 0x00006800014f7983 */ /* 0x000f240000100800 */
[----:B-1----:R-:W-:Y:S03]  /*4740*/  SHF.R.U32.HI R251, RZ, 0x1, R250 ;  /* 0x00000001fffb7819 */ /* 0x002fe600000116fa */
[----:B------:R-:W4:Y:S02]  /*4750*/  LDL R78, [R1+0x64] ;  /* 0x00006400014e7983 */ /* 0x000f240000100800 */
[C---:B------:R-:W-:Y:S03]  /*4760*/  HMMA.16816.F32.BF16 R4, R84.reuse, R88, R4 ;  /* 0x000000585404723c */ /* 0x040fe60000041804 */
[----:B------:R1:W1:Y:S05]  /*4770*/  LDSM.16.M88.4 R68, [R0+0x10800] ;  /* 0x010800000044783b */ /* 0x00026a0000000200 */
[----:B------:R-:W4:Y:S01]  /*4780*/  LDL R77, [R1+0x60] ;  /* 0x00006000014d7983 */ /* 0x000f220000100800 */
[C---:B------:R-:W-:Y:S04]  /*4790*/  HMMA.16816.F32.BF16 R8, R84.reuse, R90, R8 ;  /* 0x0000005a5408723c */ /* 0x040fe80000041808 */
[----:B------:R-:W4:Y:S01]  /*47a0*/  LDL R76, [R1+0x5c] ;  /* 0x00005c00014c7983 */ /* 0x000f220000100800 */
[----:B-1----:R-:W-:Y:S05]  /*47b0*/  MOV R0, UR46 ;  /* 0x0000002e00007c02 */ /* 0x002fea0008000f00 */
[----:B------:R-:W-:Y:S04]  /*47c0*/  @!P0 IMAD R0, R0, 0x40, R2 ;  /* 0x0000004000008824 */ /* 0x000fe800078e0202 */
[C---:B------:R-:W-:Y:S01]  /*47d0*/  @!P0 VIADD R75, R0.reuse, 0x8 ;  /* 0x00000008004b8836 */ /* 0x040fe20000000000 */
[C---:B------:R-:W-:Y:S01]  /*47e0*/  @!P0 IADD3 R2, PT, PT, R0.reuse, 0x1, RZ ;  /* 0x0000000100028810 */ /* 0x040fe20007ffe0ff */
[----:B------:R-:W-:Y:S03]  /*47f0*/  @!P0 VIADD R74, R0, 0x9 ;  /* 0x00000009004a8836 */ /* 0x000fe60000000000 */
[CC--:B------:R-:W-:Y:S02]  /*4800*/  @!P0 ISETP.GE.AND P6, PT, R2.reuse, R73.reuse, PT ;  /* 0x000000490200820c */ /* 0x0c0fe40003fc6270 */
[-C--:B------:R-:W-:Y:S01]  /*4810*/  @!P0 ISETP.GE.AND P5, PT, R2, R72.reuse, PT ;  /* 0x000000480200820c */ /* 0x080fe20003fa6270 */
[C---:B------:R-:W-:Y:S03]  /*4820*/  HMMA.16816.F32.BF16 R12, R84.reuse, R68, R12 ;  /* 0x00000044540c723c */ /* 0x040fe6000004180c */
[C---:B------:R-:W-:Y:S01]  /*4830*/  @!P0 IADD3 R68, PT, PT, R0.reuse, 0x11, RZ ;  /* 0x0000001100448810 */ /* 0x040fe20007ffe0ff */
[----:B------:R-:W-:Y:S04]  /*4840*/  @!P0 VIADD R69, R0, 0x10 ;  /* 0x0000001000458836 */ /* 0x000fe80000000000 */
[----:B------:R-:W-:Y:S03]  /*4850*/  HMMA.16816.F32.BF16 R16, R84, R70, R16 ;  /* 0x000000465410723c */ /* 0x000fe60000041810 */
[C---:B--2---:R-:W-:Y:S01]  /*4860*/  FMUL.FTZ R2, R248.reuse, 1.4426950216293334961 ;  /* 0x3fb8aa3bf8027820 */ /* 0x044fe20000410000 */
[----:B------:R-:W-:Y:S01]  /*4870*/  FSETP.NEU.FTZ.AND P3, PT, R248, -INF , PT ;  /* 0xff800000f800780b */ /* 0x000fe20003f7d000 */
[C---:B------:R-:W-:Y:S01]  /*4880*/  IMAD.SHL.U32 R248, R246.reuse, 0x20, RZ ;  /* 0x00000020f6f87824 */ /* 0x040fe200078e00ff */
[----:B------:R-:W-:Y:S02]  /*4890*/  SHF.L.U32 R246, R246, 0x4, RZ ;  /* 0x00000004f6f67819 */ /* 0x000fe400000006ff */
[----:B------:R-:W-:Y:S02]  /*48a0*/  FSEL R2, R2, RZ, P3 ;  /* 0x000000ff02027208 */ /* 0x000fe40001800000 */
[-C--:B------:R-:W-:Y:S02]  /*48b0*/  @!P0 ISETP.GE.AND P3, PT, R0, R72.reuse, PT ;  /* 0x000000480000820c */ /* 0x080fe40003f66270 */
[----:B------:R-:W-:Y:S01]  /*48c0*/  LOP3.LUT R246, R246, 0x1c0, RZ, 0xc0, !PT ;  /* 0x000001c0f6f67812 */ /* 0x000fe200078ec0ff */
[C---:B-----5:R-:W-:Y:S01]  /*48d0*/  FADD.FTZ R4, R97.reuse, R4 ;  /* 0x0000000461047221 */ /* 0x060fe20000010000 */
[----:B------:R-:W-:Y:S01]  /*48e0*/  FADD.FTZ R6, R97, R6 ;  /* 0x0000000661067221 */ /* 0x000fe20000010000 */
[C---:B------:R-:W-:Y:S01]  /*48f0*/  FADD.FTZ R5, R96.reuse, R5 ;  /* 0x0000000560057221 */ /* 0x040fe20000010000 */
[----:B------:R-:W-:Y:S03]  /*4900*/  FADD.FTZ R7, R96, R7 ;  /* 0x0000000760077221 */ /* 0x000fe60000010000 */
[----:B------:R-:W-:Y:S02]  /*4910*/  @!P0 FSEL R6, R6, -INF , !P3 ;  /* 0xff80000006068808 */ /* 0x000fe40005800000 */
[-C--:B------:R-:W-:Y:S02]  /*4920*/  @!P0 ISETP.GE.AND P3, PT, R74, R73.reuse, PT ;  /* 0x000000494a00820c */ /* 0x080fe40003f66270 */
[----:B------:R-:W-:Y:S01]  /*4930*/  @!P0 FSEL R5, R5, -INF , !P6 ;  /* 0xff80000005058808 */ /* 0x000fe20007000000 */
[--C-:B------:R-:W-:Y:S01]  /*4940*/  FFMA.FTZ R6, R6, UR14, -R2.reuse ;  /* 0x0000000e06067c23 */ /* 0x100fe20008010802 */
[-C--:B------:R-:W-:Y:S02]  /*4950*/  @!P0 ISETP.GE.AND P6, PT, R75, R72.reuse, PT ;  /* 0x000000484b00820c */ /* 0x080fe40003fc6270 */
[C---:B---3--:R-:W-:Y:S01]  /*4960*/  FSETP.NEU.FTZ.AND P4, PT, R3.reuse, -INF , PT ;  /* 0xff8000000300780b */ /* 0x048fe20003f9d000 */
[----:B------:R-:W-:Y:S01]  /*4970*/  FMUL.FTZ R3, R3, 1.4426950216293334961 ;  /* 0x3fb8aa3b03037820 */ /* 0x000fe20000410000 */
[----:B------:R-:W-:Y:S01]  /*4980*/  @!P0 FSEL R7, R7, -INF , !P5 ;  /* 0xff80000007078808 */ /* 0x000fe20006800000 */
[----:B------:R1:W-:Y:S01]  /*4990*/  MUFU.EX2 R99, R6 ;  /* 0x0000000600637308 */ /* 0x0003e20000000800 */
[-C--:B------:R-:W-:Y:S02]  /*49a0*/  @!P0 ISETP.GE.AND P5, PT, R74, R72.reuse, PT ;  /* 0x000000484a00820c */ /* 0x080fe40003fa6270 */
[----:B------:R-:W-:Y:S01]  /*49b0*/  FSEL R3, R3, RZ, P4 ;  /* 0x000000ff03037208 */ /* 0x000fe20002000000 */
[----:B------:R-:W2:Y:S01]  /*49c0*/  LDL R74, [R1+0x50] ;  /* 0x00005000014a7983 */ /* 0x000ea20000100800 */
[-C--:B------:R-:W-:Y:S01]  /*49d0*/  @!P0 ISETP.GE.AND P4, PT, R0, R73.reuse, PT ;  /* 0x000000490000820c */ /* 0x080fe20003f86270 */
[----:B------:R-:W-:Y:S02]  /*49e0*/  FFMA.FTZ R7, R7, UR14, -R2 ;  /* 0x0000000e07077c23 */ /* 0x000fe40008010802 */
[--C-:B------:R-:W-:Y:S01]  /*49f0*/  FFMA.FTZ R5, R5, UR14, -R3.reuse ;  /* 0x0000000e05057c23 */ /* 0x100fe20008010803 */
[----:B------:R-:W-:Y:S01]  /*4a00*/  @!P0 FSEL R4, R4, -INF , !P4 ;  /* 0xff80000004048808 */ /* 0x000fe20006000000 */
[----:B------:R3:W5:Y:S01]  /*4a10*/  MUFU.EX2 R98, R7 ;  /* 0x0000000700627308 */ /* 0x0007620000000800 */
[----:B------:R-:W-:Y:S02]  /*4a20*/  @!P0 ISETP.GE.AND P4, PT, R75, R73, PT ;  /* 0x000000494b00820c */ /* 0x000fe40003f86270 */
[----:B------:R-:W2:Y:S01]  /*4a30*/  LDL R75, [R1+0x58] ;  /* 0x00005800014b7983 */ /* 0x000ea20000100800 */
[----:B------:R-:W-:Y:S06]  /*4a40*/  FFMA.FTZ R4, R4, UR14, -R3 ;  /* 0x0000000e04047c23 */ /* 0x000fec0008010803 */
[----:B------:R-:W-:Y:S01]  /*4a50*/  MUFU.EX2 R94, R5 ;  /* 0x00000005005e7308 */ /* 0x000fe20000000800 */
[----:B-1----:R-:W-:Y:S02]  /*4a60*/  LOP3.LUT R6, R248, 0xc00, RZ, 0xc0, !PT ;  /* 0x00000c00f8067812 */ /* 0x002fe400078ec0ff */
[----:B------:R-:W1:Y:S07]  /*4a70*/  S2R R248, SR_TID.X ;  /* 0x0000000000f87919 */ /* 0x000e6e0000002100 */
[----:B------:R5:W1:Y:S01]  /*4a80*/  MUFU.EX2 R95, R4 ;  /* 0x00000004005f7308 */ /* 0x000a620000000800 */
[----:B------:R-:W-:Y:S02]  /*4a90*/  LOP3.LUT R6, R6, 0x6, R247, 0xf8, !PT ;  /* 0x0000000606067812 */ /* 0x000fe400078ef8f7 */
[----:B---3--:R-:W-:Y:S04]  /*4aa0*/  LOP3.LUT R7, R247, 0x38, RZ, 0xc0, !PT ;  /* 0x00000038f7077812 */ /* 0x008fe800078ec0ff */
[----:B------:R-:W-:Y:S04]  /*4ab0*/  LOP3.LUT R7, R7, 0x20, R249, 0x78, !PT ;  /* 0x0000002007077812 */ /* 0x000fe800078e78f9 */
[----:B------:R-:W-:Y:S01]  /*4ac0*/  LOP3.LUT R6, R6, R7, R246, 0xfe, !PT ;  /* 0x0000000706067212 */ /* 0x000fe200078efef6 */
[----:B-----5:R-:W-:Y:S01]  /*4ad0*/  @!P0 VIADD R4, R0, 0x18 ;  /* 0x0000001800048836 */ /* 0x020fe20000000000 */
[----:B------:R-:W-:Y:S01]  /*4ae0*/  F2FP.BF16.F32.PACK_AB R7, R98, R99 ;  /* 0x000000636207723e */ /* 0x000fe200000010ff */
[----:B------:R-:W-:Y:S01]  /*4af0*/  @!P0 VIADD R0, R0, 0x19 ;  /* 0x0000001900008836 */ /* 0x000fe20000000000 */
[----:B------:R-:W-:Y:S01]  /*4b00*/  LEA R81, R6, UR4, 0x1 ;  /* 0x0000000406517c11 */ /* 0x000fe2000f8e08ff */
[C---:B----4-:R-:W-:Y:S01]  /*4b10*/  FADD.FTZ R10, R79.reuse, R10 ;  /* 0x0000000a4f0a7221 */ /* 0x050fe20000010000 */
[----:B------:R-:W-:Y:S01]  /*4b20*/  FADD.FTZ R8, R79, R8 ;  /* 0x000000084f087221 */ /* 0x000fe20000010000 */
[----:B------:R-:W3:Y:S01]  /*4b30*/  S2R R246, SR_TID.X ;  /* 0x0000000000f67919 */ /* 0x000ee20000002100 */
[----:B------:R-:W-:Y:S02]  /*4b40*/  FADD.FTZ R11, R78, R11 ;  /* 0x0000000b4e0b7221 */ /* 0x000fe40000010000 */
[----:B------:R-:W-:Y:S01]  /*4b50*/  @!P0 FSEL R10, R10, -INF , !P6 ;  /* 0xff8000000a0a8808 */ /* 0x000fe20007000000 */
[----:B------:R-:W-:Y:S01]  /*4b60*/  FADD.FTZ R9, R78, R9 ;  /* 0x000000094e097221 */ /* 0x000fe20000010000 */
[-C--:B------:R-:W-:Y:S01]  /*4b70*/  @!P0 ISETP.GE.AND P6, PT, R68, R73.reuse, PT ;  /* 0x000000494400820c */ /* 0x080fe20003fc6270 */
[----:B------:R4:W-:Y:S01]  /*4b80*/  STS [R81+0x14400], R7 ;  /* 0x0144000751007388 */ /* 0x0009e20000000800 */
[----:B------:R-:W-:Y:S01]  /*4b90*/  @!P0 FSEL R11, R11, -INF , !P5 ;  /* 0xff8000000b0b8808 */ /* 0x000fe20006800000 */
[----:B------:R-:W-:Y:S01]  /*4ba0*/  FFMA.FTZ R10, R10, UR14, -R2 ;  /* 0x0000000e0a0a7c23 */ /* 0x000fe20008010802 */
[-C--:B------:R-:W-:Y:S02]  /*4bb0*/  @!P0 ISETP.GE.AND P5, PT, R68, R72.reuse, PT ;  /* 0x000000484400820c */ /* 0x080fe40003fa6270 */
[----:B------:R-:W5:Y:S01]  /*4bc0*/  LDL R68, [R1+0x44] ;  /* 0x0000440001447983 */ /* 0x000f620000100800 */
[----:B------:R-:W-:Y:S01]  /*4bd0*/  @!P0 FSEL R9, R9, -INF , !P3 ;  /* 0xff80000009098808 */ /* 0x000fe20005800000 */
[C---:B------:R-:W-:Y:S01]  /*4be0*/  FADD.FTZ R12, R77.reuse, R12 ;  /* 0x0000000c4d0c7221 */ /* 0x040fe20000010000 */
[----:B------:R-:W-:Y:S01]  /*4bf0*/  @!P0 FSEL R8, R8, -INF , !P4 ;  /* 0xff80000008088808 */ /* 0x000fe20006000000 */
[----:B------:R-:W-:Y:S01]  /*4c00*/  FADD.FTZ R14, R77, R14 ;  /* 0x0000000e4d0e7221 */ /* 0x000fe20000010000 */
[-C--:B------:R-:W-:Y:S01]  /*4c10*/  @!P0 ISETP.GE.AND P4, PT, R69, R73.reuse, PT ;  /* 0x000000494500820c */ /* 0x080fe20003f86270 */
[----:B------:R-:W-:Y:S01]  /*4c20*/  FFMA.FTZ R9, R9, UR14, -R3 ;  /* 0x0000000e09097c23 */ /* 0x000fe20008010803 */
[-C--:B------:R-:W-:Y:S01]  /*4c30*/  @!P0 ISETP.GE.AND P3, PT, R69, R72.reuse, PT ;  /* 0x000000484500820c */ /* 0x080fe20003f66270 */
[----:B------:R-:W-:Y:S01]  /*4c40*/  FADD.FTZ R15, R76, R15 ;  /* 0x0000000f4c0f7221 */ /* 0x000fe20000010000 */
[----:B------:R-:W-:Y:S01]  /*4c50*/  FFMA.FTZ R8, R8, UR14, -R3 ;  /* 0x0000000e08087c23 */ /* 0x000fe20008010803 */
[----:B------:R1:W-:Y:S01]  /*4c60*/  MUFU.EX2 R88, R9 ;  /* 0x0000000900587308 */ /* 0x0003e20000000800 */
[----:B------:R-:W-:Y:S01]  /*4c70*/  @!P0 FSEL R12, R12, -INF , !P4 ;  /* 0xff8000000c0c8808 */ /* 0x000fe20006000000 */
[----:B------:R-:W-:Y:S01]  /*4c80*/  FADD.FTZ R13, R76, R13 ;  /* 0x0000000d4c0d7221 */ /* 0x000fe20000010000 */
[-C--:B------:R-:W-:Y:S07]  /*4c90*/  @!P0 ISETP.GE.AND P4, PT, R4, R73.reuse, PT ;  /* 0x000000490400820c */ /* 0x080fee0003f86270 */
[----:B------:R4:W3:Y:S01]  /*4ca0*/  MUFU.EX2 R91, R8 ;  /* 0x00000008005b7308 */ /* 0x0008e20000000800 */
[----:B------:R-:W-:Y:S01]  /*4cb0*/  @!P0 FSEL R14, R14, -INF , !P3 ;  /* 0xff8000000e0e8808 */ /* 0x000fe20005800000 */
[--C-:B------:R-:W-:Y:S01]  /*4cc0*/  FFMA.FTZ R11, R11, UR14, -R2.reuse ;  /* 0x0000000e0b0b7c23 */ /* 0x100fe20008010802 */
[-C--:B------:R-:W-:Y:S07]  /*4cd0*/  @!P0 ISETP.GE.AND P3, PT, R4, R72.reuse, PT ;  /* 0x000000480400820c */ /* 0x080fee0003f66270 */
[----:B------:R-:W-:Y:S01]  /*4ce0*/  MUFU.EX2 R97, R10 ;  /* 0x0000000a00617308 */ /* 0x000fe20000000800 */
[----:B------:R-:W-:Y:S01]  /*4cf0*/  @!P0 FSEL R15, R15, -INF , !P5 ;  /* 0xff8000000f0f8808 */ /* 0x000fe20006800000 */
[--C-:B------:R-:W-:Y:S01]  /*4d00*/  FFMA.FTZ R14, R14, UR14, -R2.reuse ;  /* 0x0000000e0e0e7c23 */ /* 0x100fe20008010802 */
[C---:B------:R-:W-:Y:S07]  /*4d10*/  @!P0 ISETP.GE.AND P5, PT, R0.reuse, R72, PT ;  /* 0x000000480000820c */ /* 0x040fee0003fa6270 */
[----:B------:R-:W-:Y:S01]  /*4d20*/  MUFU.EX2 R96, R11 ;  /* 0x0000000b00607308 */ /* 0x000fe20000000800 */
[----:B------:R-:W-:Y:S01]  /*4d30*/  @!P0 FSEL R13, R13, -INF , !P6 ;  /* 0xff8000000d0d8808 */ /* 0x000fe20007000000 */
[----:B-1----:R-:W5:Y:S01]  /*4d40*/  LDL R9, [R1+0x70] ;  /* 0x0000700001097983 */ /* 0x002f620000100800 */
[----:B------:R-:W-:Y:S01]  /*4d50*/  FFMA.FTZ R15, R15, UR14, -R2 ;  /* 0x0000000e0f0f7c23 */ /* 0x000fe20008010802 */
[----:B------:R-:W-:Y:S01]  /*4d60*/  @!P0 ISETP.GE.AND P6, PT, R0, R73, PT ;  /* 0x000000490000820c */ /* 0x000fe20003fc6270 */
[--C-:B------:R-:W-:Y:S01]  /*4d70*/  FFMA.FTZ R12, R12, UR14, -R3.reuse ;  /* 0x0000000e0c0c7c23 */ /* 0x100fe20008010803 */
[----:B------:R-:W-:Y:S01]  /*4d80*/  LEA R0, R6, UR5, 0x1 ;  /* 0x0000000506007c11 */ /* 0x000fe2000f8e08ff */
[----:B------:R-:W-:Y:S01]  /*4d90*/  FFMA.FTZ R13, R13, UR14, -R3 ;  /* 0x0000000e0d0d7c23 */ /* 0x000fe20008010803 */
[----:B----4-:R-:W-:Y:S02]  /*4da0*/  F2FP.BF16.F32.PACK_AB R8, R94, R95 ;  /* 0x0000005f5e08723e */ /* 0x010fe400000010ff */
[----:B------:R-:W-:Y:S01]  /*4db0*/  MUFU.EX2 R87, R12 ;  /* 0x0000000c00577308 */ /* 0x000fe20000000800 */
[----:B---3--:R-:W-:Y:S01]  /*4dc0*/  F2FP.BF16.F32.PACK_AB R6, R88, R91 ;  /* 0x0000005b5806723e */ /* 0x008fe200000010ff */
[C---:B------:R-:W-:Y:S01]  /*4dd0*/  VIADD R80, R0.reuse, 0x20 ;  /* 0x0000002000507836 */ /* 0x040fe20000000000 */
[----:B------:R-:W-:Y:S01]  /*4de0*/  @P2 IADD3 R80, PT, PT, R0, -0x20, RZ ;  /* 0xffffffe000502810 */ /* 0x000fe20007ffe0ff */
[----:B------:R-:W-:Y:S06]  /*4df0*/  STS [R81+0x14000], R8 ;  /* 0x0140000851007388 */ /* 0x000fec0000000800 */
[----:B------:R-:W1:Y:S01]  /*4e00*/  MUFU.EX2 R86, R13 ;  /* 0x0000000d00567308 */ /* 0x000e620000000800 */
[----:B------:R-:W-:Y:S02]  /*4e10*/  IMAD.MOV.U32 R76, RZ, RZ, 0x20 ;  /* 0x00000020ff4c7424 */ /* 0x000fe400078e00ff */
[----:B------:R-:W-:Y:S07]  /*4e20*/  IMAD.SHL.U32 R249, R248, 0x8, RZ ;  /* 0x00000008f8f97824 */ /* 0x000fee00078e00ff */
[----:B------:R-:W-:Y:S01]  /*4e30*/  MUFU.EX2 R93, R14 ;  /* 0x0000000e005d7308 */ /* 0x000fe20000000800 */
[----:B------:R-:W-:Y:S09]  /*4e40*/  IMAD.SHL.U32 R248, R250, 0x40, RZ ;  /* 0x00000040faf87824 */ /* 0x000ff200078e00ff */
[----:B------:R-:W-:Y:S01]  /*4e50*/  MUFU.EX2 R92, R15 ;  /* 0x0000000f005c7308 */ /* 0x000fe20000000800 */
[----:B------:R-:W-:Y:S02]  /*4e60*/  LOP3.LUT R248, R248, 0x1c0, RZ, 0xc0, !PT ;  /* 0x000001c0f8f87812 */ /* 0x000fe400078ec0ff */
[----:B-1----:R-:W-:Y:S02]  /*4e70*/  F2FP.BF16.F32.PACK_AB R7, R86, R87 ;  /* 0x000000575607723e */ /* 0x002fe400000010ff */
[----:B------:R-:W-:Y:S02]  /*4e80*/  LOP3.LUT R248, R248, 0x38, R249, 0xf8, !PT ;  /* 0x00000038f8f87812 */ /* 0x000fe400078ef8f9 */
[C---:B------:R-:W-:Y:S01]  /*4e90*/  SHF.L.U32 R249, R250.reuse, 0x6, RZ ;  /* 0x00000006faf97819 */ /* 0x040fe200000006ff */
[----:B------:R-:W-:Y:S01]  /*4ea0*/  IMAD.SHL.U32 R250, R250, 0x20, RZ ;  /* 0x00000020fafa7824 */ /* 0x000fe200078e00ff */
[----:B------:R-:W-:Y:S02]  /*4eb0*/  LOP3.LUT R248, R248, 0x8, R251, 0x78, !PT ;  /* 0x00000008f8f87812 */ /* 0x000fe400078e78fb */
[----:B------:R-:W-:Y:S01]  /*4ec0*/  LOP3.LUT R249, R249, 0x200, RZ, 0xc0, !PT ;  /* 0x00000200f9f97812 */ /* 0x000fe200078ec0ff */
[C---:B--2---:R-:W-:Y:S01]  /*4ed0*/  FADD.FTZ R19, R74.reuse, R19 ;  /* 0x000000134a137221 */ /* 0x044fe20000010000 */
[----:B------:R-:W-:Y:S04]  /*4ee0*/  FADD.FTZ R17, R74, R17 ;  /* 0x000000114a117221 */ /* 0x000fe80000010000 */
[----:B------:R-:W-:Y:S02]  /*4ef0*/  @!P0 FSEL R19, R19, -INF , !P5 ;  /* 0xff80000013138808 */ /* 0x000fe40006800000 */
[----:B------:R-:W-:Y:S01]  /*4f00*/  @!P0 FSEL R17, R17, -INF , !P6 ;  /* 0xff80000011118808 */ /* 0x000fe20007000000 */
[C---:B------:R-:W-:Y:S01]  /*4f10*/  FADD.FTZ R16, R75.reuse, R16 ;  /* 0x000000104b107221 */ /* 0x040fe20000010000 */
[----:B------:R-:W-:Y:S04]  /*4f20*/  FADD.FTZ R18, R75, R18 ;  /* 0x000000124b127221 */ /* 0x000fe80000010000 */
[----:B------:R-:W-:Y:S02]  /*4f30*/  @!P0 FSEL R16, R16, -INF , !P4 ;  /* 0xff80000010108808 */ /* 0x000fe40006000000 */
[----:B------:R-:W-:Y:S02]  /*4f40*/  @!P0 FSEL R18, R18, -INF , !P3 ;  /* 0xff80000012128808 */ /* 0x000fe40005800000 */
[----:B------:R-:W-:Y:S01]  /*4f50*/  LOP3.LUT P0, RZ, R246, 0x2, RZ, 0xc0, !PT ;  /* 0x00000002f6ff7812 */ /* 0x000fe2000780c0ff */
[--C-:B------:R-:W-:Y:S01]  /*4f60*/  FFMA.FTZ R16, R16, UR14, -R3.reuse ;  /* 0x0000000e10107c23 */ /* 0x100fe20008010803 */
[----:B------:R-:W-:Y:S01]  /*4f70*/  FFMA.FTZ R3, R17, UR14, -R3 ;  /* 0x0000000e11037c23 */ /* 0x000fe20008010803 */
[--C-:B------:R-:W-:Y:S01]  /*4f80*/  FFMA.FTZ R18, R18, UR14, -R2.reuse ;  /* 0x0000000e12127c23 */ /* 0x100fe20008010802 */
[----:B------:R-:W-:Y:S01]  /*4f90*/  FFMA.FTZ R2, R19, UR14, -R2 ;  /* 0x0000000e13027c23 */ /* 0x000fe20008010802 */
[----:B------:R-:W-:Y:S01]  /*4fa0*/  MUFU.EX2 R85, R16 ;  /* 0x0000001000557308 */ /* 0x000fe20000000800 */
[----:B------:R-:W-:Y:S09]  /*4fb0*/  SEL R76, R76, 0xffffffe0, !P0 ;  /* 0xffffffe04c4c7807 */ /* 0x000ff20004000000 */
[----:B------:R1:W-:Y:S10]  /*4fc0*/  MUFU.EX2 R89, R2 ;  /* 0x0000000200597308 */ /* 0x0003f40000000800 */
[----:B------:R-:W2:Y:S10]  /*4fd0*/  MUFU.EX2 R90, R18 ;  /* 0x00000012005a7308 */ /* 0x000eb40000000800 */
[----:B------:R3:W4:Y:S01]  /*4fe0*/  MUFU.EX2 R84, R3 ;  /* 0x0000000300547308 */ /* 0x0007220000000800 */
[----:B-1----:R-:W-:Y:S02]  /*4ff0*/  F2FP.BF16.F32.PACK_AB R2, R96, R97 ;  /* 0x000000616002723e */ /* 0x002fe400000010ff */
[C---:B-----5:R-:W-:Y:S01]  /*5000*/  LEA R4, P4, R68.reuse, R244, 0x2 ;  /* 0x000000f444047211 */ /* 0x060fe200078810ff */
[----:B------:R-:W-:Y:S03]  /*5010*/  IMAD.MOV.U32 R244, RZ, RZ, 0x40 ;  /* 0x00000040fff47424 */ /* 0x000fe600078e00ff */
[----:B------:R-:W-:Y:S01]  /*5020*/  LEA.HI.X R5, R68, R245, RZ, 0x2, P4 ;  /* 0x000000f544057211 */ /* 0x000fe200020f14ff */
[----:B------:R-:W-:Y:S01]  /*5030*/  IMAD.MOV.U32 R68, RZ, RZ, 0x10 ;  /* 0x00000010ff447424 */ /* 0x000fe200078e00ff */
[----:B------:R-:W-:Y:S03]  /*5040*/  SEL R244, R244, 0xffffffc0, !P1 ;  /* 0xffffffc0f4f47807 */ /* 0x000fe60004800000 */
[----:B---3--:R-:W3:Y:S01]  /*5050*/  LDG.E R3, desc[UR38][R4.64] ;  /* 0x0000002604037981 */ /* 0x008ee2000c1e1900 */
[----:B------:R-:W-:Y:S05]  /*5060*/  SEL R68, R68, 0xfffffff0, !P1 ;  /* 0xfffffff044447807 */ /* 0x000fea0004800000 */
[----:B------:R-:W-:Y:S01]  /*5070*/  IMAD.IADD R82, R0, 0x1, R68 ;  /* 0x0000000100527824 */ /* 0x000fe200078e0244 */
[----:B--2---:R-:W-:Y:S01]  /*5080*/  F2FP.BF16.F32.PACK_AB R0, R89, R90 ;  /* 0x0000005a5900723e */ /* 0x004fe200000010ff */
[----:B------:R-:W-:Y:S03]  /*5090*/  IMAD.IADD R83, R68, 0x1, R80 ;  /* 0x0000000144537824 */ /* 0x000fe600078e0250 */
[----:B------:R1:W-:Y:S05]  /*50a0*/  STS [R82], R6 ;  /* 0x0000000652007388 */ /* 0x0003ea0000000800 */
[----:B------:R4:W-:Y:S01]  /*50b0*/  STS [R82+0x400], R2 ;  /* 0x0004000252007388 */ /* 0x0009e20000000800 */
[----:B------:R-:W-:Y:S04]  /*50c0*/  LEA R252, R9, UR4, 0x1 ;  /* 0x0000000409fc7c11 */ /* 0x000fe8000f8e08ff */
[----:B------:R-:W-:Y:S01]  /*50d0*/  STS [R80], R7 ;  /* 0x0000000750007388 */ /* 0x000fe20000000800 */
[----:B------:R-:W-:Y:S01]  /*50e0*/  IADD3 R246, PT, PT, R76, R252, RZ ;  /* 0x000000fc4cf67210 */ /* 0x000fe20007ffe0ff */
[----:B------:R-:W-:Y:S04]  /*50f0*/  IMAD.IADD R245, R244, 0x1, R252 ;  /* 0x00000001f4f57824 */ /* 0x000fe800078e02fc */
[----:B------:R-:W-:Y:S05]  /*5100*/  STL [R1+0x4], R246 ;  /* 0x000004f601007387 */ /* 0x000fea0000100800 */
[----:B------:R-:W-:Y:S01]  /*5110*/  STL [R1], R245 ;  /* 0x000000f501007387 */ /* 0x000fe20000100800 */
[----:B-1----:R-:W-:Y:S02]  /*5120*/  F2FP.BF16.F32.PACK_AB R6, R92, R93 ;  /* 0x0000005d5c06723e */ /* 0x002fe400000010ff */
[----:B----4-:R-:W-:Y:S03]  /*5130*/  F2FP.BF16.F32.PACK_AB R2, R84, R85 ;  /* 0x000000555402723e */ /* 0x010fe600000010ff */
[----:B------:R-:W-:Y:S05]  /*5140*/  STS [R80+0x400], R6 ;  /* 0x0004000650007388 */ /* 0x000fea0000000800 */
[----:B------:R1:W-:Y:S05]  /*5150*/  STS [R83+0x400], R0 ;  /* 0x0004000053007388 */ /* 0x0003ea0000000800 */
[----:B------:R2:W-:Y:S05]  /*5160*/  STS [R83], R2 ;  /* 0x0000000253007388 */ /* 0x0005ea0000000800 */
[----:B------:R-:W4:Y:S05]  /*5170*/  LDSM.16.M88.4 R16, [R252+0x6000] ;  /* 0x00600000fc10783b */ /* 0x000f2a0000000200 */
[----:B------:R-:W5:Y:S05]  /*5180*/  LDSM.16.M88.4 R68, [R246+0x6000] ;  /* 0x00600000f644783b */ /* 0x000f6a0000000200 */
[----:B------:R-:W5:Y:S05]  /*5190*/  LDSM.16.M88.4 R72, [R245+0x6000] ;  /* 0x00600000f548783b */ /* 0x000f6a0000000200 */
[----:B-1----:R4:W3:Y:S01]  /*51a0*/  LDG.E R0, desc[UR38][R4.64+0x20] ;  /* 0x0000202604007981 */ /* 0x0028e2000c1e1900 */
[----:B--2---:R-:W-:Y:S05]  /*51b0*/  IMAD.IADD R2, R76, 0x1, R245 ;  /* 0x000000014c027824 */ /* 0x004fea00078e02f5 */
[----:B------:R-:W1:Y:S05]  /*51c0*/  LDSM.16.M88.4 R76, [R2+0x6000] ;  /* 0x00600000024c783b */ /* 0x000e6a0000000200 */
[----:B------:R-:W-:Y:S01]  /*51d0*/  STL [R1+0x8], R2 ;  /* 0x0000080201007387 */ /* 0x000fe20000100800 */
[C---:B----4-:R-:W-:Y:S08]  /*51e0*/  HMMA.16816.F32.BF16 R4, R16.reuse, R148, RZ ;  /* 0x000000941004723c */ /* 0x050ff000000418ff */
[C---:B------:R-:W-:Y:S08]  /*51f0*/  HMMA.16816.F32.BF16 R8, R16.reuse, R150, RZ ;  /* 0x000000961008723c */ /* 0x040ff000000418ff */
[C---:B------:R-:W-:Y:S08]  /*5200*/  HMMA.16816.F32.BF16 R12, R16.reuse, R152, RZ ;  /* 0x00000098100c723c */ /* 0x040ff000000418ff */
[----:B------:R-:W-:Y:S08]  /*5210*/  HMMA.16816.F32.BF16 R16, R16, R154, RZ ;  /* 0x0000009a1010723c */ /* 0x000ff000000418ff */
[C---:B-----5:R-:W-:Y:S08]  /*5220*/  HMMA.16816.F32.BF16 R4, R68.reuse, R156, R4 ;  /* 0x0000009c4404723c */ /* 0x060ff00000041804 */
[C---:B------:R-:W-:Y:S08]  /*5230*/  HMMA.16816.F32.BF16 R8, R68.reuse, R158, R8 ;  /* 0x0000009e4408723c */ /* 0x040ff00000041808 */
[C---:B------:R-:W-:Y:S08]  /*5240*/  HMMA.16816.F32.BF16 R12, R68.reuse, R160, R12 ;  /* 0x000000a0440c723c */ /* 0x040ff0000004180c */
[----:B------:R-:W-:Y:S01]  /*5250*/  HMMA.16816.F32.BF16 R16, R68, R162, R16 ;  /* 0x000000a24410723c */ /* 0x000fe20000041810 */
[----:B------:R-:W2:Y:S07]  /*5260*/  LDSM.16.M88.4 R68, [R252+0x8000] ;  /* 0x00800000fc44783b */ /* 0x000eae0000000200 */
[C---:B------:R-:W-:Y:S08]  /*5270*/  HMMA.16816.F32.BF16 R4, R72.reuse, R164, R4 ;  /* 0x000000a44804723c */ /* 0x040ff00000041804 */
[C---:B------:R-:W-:Y:S08]  /*5280*/  HMMA.16816.F32.BF16 R8, R72.reuse, R166, R8 ;  /* 0x000000a64808723c */ /* 0x040ff00000041808 */
[C---:B------:R-:W-:Y:S08]  /*5290*/  HMMA.16816.F32.BF16 R12, R72.reuse, R168, R12 ;  /* 0x000000a8480c723c */ /* 0x040ff0000004180c */
[----:B------:R-:W-:Y:S01]  /*52a0*/  HMMA.16816.F32.BF16 R16, R72, R170, R16 ;  /* 0x000000aa4810723c */ /* 0x000fe20000041810 */
[----:B------:R-:W4:Y:S07]  /*52b0*/  LDSM.16.M88.4 R72, [R246+0x8000] ;  /* 0x00800000f648783b */ /* 0x000f2e0000000200 */
        /* <DEDUP_REMOVED lines=10> */
[C---:B----4-:R-:W-:Y:S08]  /*5360*/  HMMA.16816.F32.BF16 R4, R72.reuse, R188, R4 ;  /* 0x000000bc4804723c */ /* 0x050ff00000041804 */
        /* <DEDUP_REMOVED lines=8> */
[----:B------:R1:W5:Y:S07]  /*53f0*/  LDSM.16.M88.4 R76, [R246+0xa000] ;  /* 0x00a00000f64c783b */ /* 0x00036e0000000200 */
[C---:B--2---:R-:W-:Y:S08]  /*5400*/  HMMA.16816.F32.BF16 R4, R68.reuse, R204, R4 ;  /* 0x000000cc4404723c */ /* 0x044ff00000041804 */
[C---:B------:R-:W-:Y:S08]  /*5410*/  HMMA.16816.F32.BF16 R8, R68.reuse, R206, R8 ;  /* 0x000000ce4408723c */ /* 0x040ff00000041808 */
[C---:B------:R-:W-:Y:S01]  /*5420*/  HMMA.16816.F32.BF16 R12, R68.reuse, R208, R12 ;  /* 0x000000d0440c723c */ /* 0x040fe2000004180c */
[----:B-1----:R-:W2:Y:S07]  /*5430*/  LDL R246, [R1+0x1c] ;  /* 0x00001c0001f67983 */ /* 0x002eae0000100800 */
[----:B------:R-:W-:Y:S01]  /*5440*/  HMMA.16816.F32.BF16 R16, R68, R210, R16 ;  /* 0x000000d24410723c */ /* 0x000fe20000041810 */
[----:B------:R1:W3:Y:S07]  /*5450*/  LDSM.16.M88.4 R68, [R245+0xa000] ;  /* 0x00a00000f544783b */ /* 0x0002ee0000000200 */
[C---:B----4-:R-:W-:Y:S08]  /*5460*/  HMMA.16816.F32.BF16 R4, R72.reuse, R212, R4 ;  /* 0x000000d44804723c */ /* 0x050ff00000041804 */
[C---:B------:R-:W-:Y:S08]  /*5470*/  HMMA.16816.F32.BF16 R8, R72.reuse, R214, R8 ;  /* 0x000000d64808723c */ /* 0x040ff00000041808 */
[C---:B------:R-:W-:Y:S01]  /*5480*/  HMMA.16816.F32.BF16 R12, R72.reuse, R216, R12 ;  /* 0x000000d8480c723c */ /* 0x040fe2000004180c */
[----:B-1----:R-:W4:Y:S07]  /*5490*/  LDL R245, [R1+0x20] ;  /* 0x0000200001f57983 */ /* 0x002f2e0000100800 */
        /* <DEDUP_REMOVED lines=15> */
[C---:B------:R-:W-:Y:S01]  /*5590*/  FADD.FTZ R6, -R0.reuse, R6 ;  /* 0x0000000600067221 */ /* 0x040fe20000010100 */
[----:B------:R-:W-:Y:S01]  /*55a0*/  FADD.FTZ R7, -R0, R7 ;  /* 0x0000000700077221 */ /* 0x000fe20000010100 */
[----:B------:R-:W-:Y:S01]  /*55b0*/  FMUL.FTZ R4, R95, R4 ;  /* 0x000000045f047220 */ /* 0x000fe20000410000 */
[----:B------:R-:W-:Y:S03]  /*55c0*/  HMMA.16816.F32.BF16 R16, R72, R242, R16 ;  /* 0x000000f24810723c */ /* 0x000fe60000041810 */
[----:B------:R-:W-:Y:S01]  /*55d0*/  FMUL.FTZ R2, R94, R2 ;  /* 0x000000025e027220 */ /* 0x000fe20000410000 */
[----:B------:R-:W-:Y:S01]  /*55e0*/  FMUL.FTZ R6, R99, R6 ;  /* 0x0000000663067220 */ /* 0x000fe20000410000 */
[----:B------:R-:W-:Y:S01]  /*55f0*/  FADD.FTZ R11, -R0, R11 ;  /* 0x0000000b000b7221 */ /* 0x000fe20000010100 */
[C---:B------:R-:W-:Y:S01]  /*5600*/  FADD.FTZ R8, -R3.reuse, R8 ;  /* 0x0000000803087221 */ /* 0x040fe20000010100 */
[----:B------:R-:W-:Y:S01]  /*5610*/  FADD.FTZ R5, -R3, R9 ;  /* 0x0000000903057221 */ /* 0x000fe20000010100 */
[----:B------:R-:W-:Y:S02]  /*5620*/  F2FP.BF16.F32.PACK_AB R2, R2, R4 ;  /* 0x000000040202723e */ /* 0x000fe400000010ff */
[----:B------:R-:W-:Y:S01]  /*5630*/  FMUL.FTZ R9, R91, R8 ;  /* 0x000000085b097220 */ /* 0x000fe20000410000 */
[----:B------:R-:W-:Y:S01]  /*5640*/  FMUL.FTZ R5, R88, R5 ;  /* 0x0000000558057220 */ /* 0x000fe20000410000 */
[C---:B------:R-:W-:Y:S01]  /*5650*/  FADD.FTZ R8, -R3.reuse, R12 ;  /* 0x0000000c03087221 */ /* 0x040fe20000010100 */
[----:B------:R1:W-:Y:S01]  /*5660*/  STS [R81+0x12000], R2 ;  /* 0x0120000251007388 */ /* 0x0003e20000000800 */
[----:B------:R-:W-:Y:S02]  /*5670*/  FADD.FTZ R13, -R3, R13 ;  /* 0x0000000d030d7221 */ /* 0x000fe40000010100 */
[----:B------:R-:W-:Y:S01]  /*5680*/  F2FP.BF16.F32.PACK_AB R5, R5, R9 ;  /* 0x000000090505723e */ /* 0x000fe200000010ff */
[----:B------:R-:W-:Y:S02]  /*5690*/  FMUL.FTZ R8, R87, R8 ;  /* 0x0000000857087220 */ /* 0x000fe40000410000 */
[C---:B------:R-:W-:Y:S01]  /*56a0*/  FADD.FTZ R16, -R3.reuse, R16 ;  /* 0x0000001003107221 */ /* 0x040fe20000010100 */
[----:B------:R-:W-:Y:S01]  /*56b0*/  FADD.FTZ R4, -R3, R17 ;  /* 0x0000001103047221 */ /* 0x000fe20000010100 */
[----:B------:R-:W-:Y:S01]  /*56c0*/  FMUL.FTZ R3, R86, R13 ;  /* 0x0000000d56037220 */ /* 0x000fe20000410000 */
[----:B------:R-:W-:Y:S01]  /*56d0*/  FADD.FTZ R18, -R0, R18 ;  /* 0x0000001200127221 */ /* 0x000fe20000010100 */
[----:B------:R-:W-:Y:S01]  /*56e0*/  FMUL.FTZ R9, R85, R16 ;  /* 0x0000001055097220 */ /* 0x000fe20000410000 */
[----:B------:R-:W-:Y:S01]  /*56f0*/  FMUL.FTZ R4, R84, R4 ;  /* 0x0000000454047220 */ /* 0x000fe20000410000 */
[C---:B------:R-:W-:Y:S01]  /*5700*/  FADD.FTZ R19, -R0.reuse, R19 ;  /* 0x0000001300137221 */ /* 0x040fe20000010100 */
[----:B------:R-:W-:Y:S01]  /*5710*/  F2FP.BF16.F32.PACK_AB R3, R3, R8 ;  /* 0x000000080303723e */ /* 0x000fe200000010ff */
[----:B------:R-:W-:Y:S02]  /*5720*/  FADD.FTZ R8, -R0, R15 ;  /* 0x0000000f00087221 */ /* 0x000fe40000010100 */
[----:B------:R-:W-:Y:S01]  /*5730*/  F2FP.BF16.F32.PACK_AB R4, R4, R9 ;  /* 0x000000090404723e */ /* 0x000fe200000010ff */
[----:B------:R-:W-:Y:S01]  /*5740*/  FADD.FTZ R9, -R0, R14 ;  /* 0x0000000e00097221 */ /* 0x000fe20000010100 */
[----:B------:R-:W-:Y:S03]  /*5750*/  FMUL.FTZ R8, R92, R8 ;  /* 0x000000085c087220 */ /* 0x000fe60000410000 */
[----:B------:R-:W-:Y:S01]  /*5760*/  FMUL.FTZ R9, R93, R9 ;  /* 0x000000095d097220 */ /* 0x000fe20000410000 */
[----:B-1----:R-:W-:Y:S01]  /*5770*/  FMUL.FTZ R2, R98, R7 ;  /* 0x0000000762027220 */ /* 0x002fe20000410000 */
[----:B------:R-:W-:Y:S03]  /*5780*/  FADD.FTZ R7, -R0, R10 ;  /* 0x0000000a00077221 */ /* 0x000fe60000010100 */
[----:B------:R-:W-:Y:S02]  /*5790*/  F2FP.BF16.F32.PACK_AB R0, R8, R9 ;  /* 0x000000090800723e */ /* 0x000fe400000010ff */
[----:B------:R-:W-:Y:S01]  /*57a0*/  F2FP.BF16.F32.PACK_AB R2, R2, R6 ;  /* 0x000000060202723e */ /* 0x000fe200000010ff */
[----:B------:R-:W-:Y:S01]  /*57b0*/  FMUL.FTZ R7, R97, R7 ;  /* 0x0000000761077220 */ /* 0x000fe20000410000 */
[----:B------:R-:W-:Y:S03]  /*57c0*/  FMUL.FTZ R6, R96, R11 ;  /* 0x0000000b60067220 */ /* 0x000fe60000410000 */
[----:B------:R1:W-:Y:S05]  /*57d0*/  STS [R81+0x12400], R2 ;  /* 0x0124000251007388 */ /* 0x0003ea0000000800 */
[----:B------:R-:W-:Y:S01]  /*57e0*/  STS [R82+-0x2000], R5 ;  /* 0xffe0000552007388 */ /* 0x000fe20000000800 */
[----:B-1----:R-:W-:Y:S01]  /*57f0*/  F2FP.BF16.F32.PACK_AB R2, R6, R7 ;  /* 0x000000070602723e */ /* 0x002fe200000010ff */
[----:B------:R-:W-:Y:S01]  /*5800*/  FMUL.FTZ R7, R90, R18 ;  /* 0x000000125a077220 */ /* 0x000fe20000410000 */
[----:B------:R-:W-:Y:S03]  /*5810*/  FMUL.FTZ R6, R89, R19 ;  /* 0x0000001359067220 */ /* 0x000fe60000410000 */
[----:B------:R1:W-:Y:S05]  /*5820*/  STS [R82+-0x1c00], R2 ;  /* 0xffe4000252007388 */ /* 0x0003ea0000000800 */
[----:B------:R-:W-:Y:S05]  /*5830*/  STS [R80+-0x2000], R3 ;  /* 0xffe0000350007388 */ /* 0x000fea0000000800 */
[----:B------:R-:W-:Y:S05]  /*5840*/  STS [R80+-0x1c00], R0 ;  /* 0xffe4000050007388 */ /* 0x000fea0000000800 */
[----:B------:R-:W-:Y:S01]  /*5850*/  STS [R83+-0x2000], R4 ;  /* 0xffe0000453007388 */ /* 0x000fe20000000800 */
[----:B-1----:R-:W-:Y:S05]  /*5860*/  F2FP.BF16.F32.PACK_AB R2, R6, R7 ;  /* 0x000000070602723e */ /* 0x002fea00000010ff */
[----:B------:R1:W-:Y:S01]  /*5870*/  STS [R83+-0x1c00], R2 ;  /* 0xffe4000253007388 */ /* 0x0003e20000000800 */
[----:B------:R-:W-:Y:S01]  /*5880*/  BAR.SYNC.DEFER_BLOCKING 0x0 ;  /* 0x0000000000007b1d */ /* 0x000fe20000010000 */
[----:B-1----:R-:W-:Y:S04]  /*5890*/  LOP3.LUT R2, R249, 0x400, R250, 0xf8, !PT ;  /* 0x00000400f9027812 */ /* 0x002fe800078ef8fa */
[----:B------:R-:W-:Y:S04]  /*58a0*/  LOP3.LUT R2, R2, R248, RZ, 0xfc, !PT ;  /* 0x000000f802027212 */ /* 0x000fe800078efcff */
[----:B------:R-:W-:Y:S02]  /*58b0*/  LEA R2, R2, UR4, 0x1 ;  /* 0x0000000402027c11 */ /* 0x000fe4000f8e08ff */
[C---:B--2---:R-:W-:Y:S02]  /*58c0*/  LEA R3, R246.reuse, UR4, 0x1 ;  /* 0x00000004f6037c11 */ /* 0x044fe4000f8e08ff */
[----:B------:R-:W-:Y:S03]  /*58d0*/  LEA R92, R246, UR5, 0x1 ;  /* 0x00000005f65c7c11 */ /* 0x000fe6000f8e08ff */
[----:B------:R-:W-:Y:S01]  /*58e0*/  LDSM.16.MT88.4 R4, [R3+0x14000] ;  /* 0x014000000304783b */ /* 0x000fe20000004200 */
[----:B------:R-:W-:Y:S04]  /*58f0*/  IADD3 R92, PT, PT, R244, R92, RZ ;  /* 0x0000005cf45c7210 */ /* 0x000fe80007ffe0ff */
[----:B------:R-:W-:Y:S05]  /*5900*/  LDSM.16.MT88.4 R72, [R3+0x14800] ;  /* 0x014800000348783b */ /* 0x000fea0000004200 */
[----:B------:R-:W-:Y:S05]  /*5910*/  LDSM.16.MT88.4 R12, [R92] ;  /* 0x000000005c0c783b */ /* 0x000fea0000004200 */
[----:B------:R-:W-:Y:S01]  /*5920*/  LDSM.16.MT88.4 R80, [R92+0x800] ;  /* 0x000800005c50783b */ /* 0x000fe20000004200 */
[----:B------:R-:W1:Y:S01]  /*5930*/  S2R R248, SR_TID.X ;  /* 0x0000000000f87919 */ /* 0x000e620000002100 */
[----:B----4-:R-:W-:Y:S05]  /*5940*/  LEA R0, R245, UR4, 0x1 ;  /* 0x00000004f5007c11 */ /* 0x010fea000f8e08ff */
[----:B------:R-:W2:Y:S05]  /*5950*/  LDSM.16.MT88.4 R8, [R0+0x6000] ;  /* 0x006000000008783b */ /* 0x000eaa0000004200 */
[----:B------:R-:W3:Y:S05]  /*5960*/  LDSM.16.MT88.4 R16, [R0+0x8000] ;  /* 0x008000000010783b */ /* 0x000eea0000004200 */
[----:B------:R-:W4:Y:S05]  /*5970*/  LDSM.16.MT88.4 R68, [R0+0xa000] ;  /* 0x00a000000044783b */ /* 0x000f2a0000004200 */
[----:B------:R-:W5:Y:S05]  /*5980*/  LDSM.16.MT88.4 R76, [R0+0x6800] ;  /* 0x00680000004c783b */ /* 0x000f6a0000004200 */
[----:B------:R-:W1:Y:S05]  /*5990*/  LDSM.16.MT88.4 R84, [R0+0x8800] ;  /* 0x008800000054783b */ /* 0x000e6a0000004200 */
[----:B------:R-:W-:Y:S05]  /*59a0*/  LDSM.16.MT88.4 R88, [R0+0x7800] ;  /* 0x007800000058783b */ /* 0x000fea0000004200 */
[----:B------:R-:W-:Y:S05]  /*59b0*/  LDSM.16.MT88.4 R96, [R0+0x9800] ;  /* 0x009800000060783b */ /* 0x000fea0000004200 */
[----:B------:R-:W-:Y:S01]  /*59c0*/  LDSM.16.MT88.4 R244, [R0+0xb800] ;  /* 0x00b8000000f4783b */ /* 0x000fe20000004200 */
[-C--:B--2---:R-:W-:Y:S08]  /*59d0*/  HMMA.16816.F32.BF16 R20, R4, R8.reuse, R20 ;  /* 0x000000080414723c */ /* 0x084ff00000041814 */
[C---:B------:R-:W-:Y:S08]  /*59e0*/  HMMA.16816.F32.BF16 R24, R12.reuse, R8, R24 ;  /* 0x000000080c18723c */ /* 0x040ff00000041818 */
[-C--:B------:R-:W-:Y:S08]  /*59f0*/  HMMA.16816.F32.BF16 R28, R12, R10.reuse, R28 ;  /* 0x0000000a0c1c723c */ /* 0x080ff0000004181c */
[C---:B------:R-:W-:Y:S01]  /*5a00*/  HMMA.16816.F32.BF16 R32, R4.reuse, R10, R32 ;  /* 0x0000000a0420723c */ /* 0x040fe20000041820 */
[----:B------:R-:W2:Y:S07]  /*5a10*/  LDSM.16.MT88.4 R8, [R0+0xa800] ;  /* 0x00a800000008783b */ /* 0x000eae0000004200 */
[-C--:B---3--:R-:W-:Y:S08]  /*5a20*/  HMMA.16816.F32.BF16 R36, R4, R16.reuse, R36 ;  /* 0x000000100424723c */ /* 0x088ff00000041824 */
[C---:B------:R-:W-:Y:S08]  /*5a30*/  HMMA.16816.F32.BF16 R40, R12.reuse, R16, R40 ;  /* 0x000000100c28723c */ /* 0x040ff00000041828 */
[-C--:B------:R-:W-:Y:S08]  /*5a40*/  HMMA.16816.F32.BF16 R44, R12, R18.reuse, R44 ;  /* 0x000000120c2c723c */ /* 0x080ff0000004182c */
[C---:B------:R-:W-:Y:S01]  /*5a50*/  HMMA.16816.F32.BF16 R48, R4.reuse, R18, R48 ;  /* 0x000000120430723c */ /* 0x040fe20000041830 */
[----:B------:R-:W-:Y:S05]  /*5a60*/  LDSM.16.MT88.4 R16, [R92+0x1000] ;  /* 0x001000005c10783b */ /* 0x000fea0000004200 */
[----:B------:R-:W-:Y:S02]  /*5a70*/  LDSM.16.MT88.4 R92, [R92+0x1800] ;  /* 0x001800005c5c783b */ /* 0x000fe40000004200 */
[-C--:B----4-:R-:W-:Y:S08]  /*5a80*/  HMMA.16816.F32.BF16 R52, R4, R68.reuse, R52 ;  /* 0x000000440434723c */ /* 0x090ff00000041834 */
[C---:B------:R-:W-:Y:S08]  /*5a90*/  HMMA.16816.F32.BF16 R56, R12.reuse, R68, R56 ;  /* 0x000000440c38723c */ /* 0x040ff00000041838 */
[-C--:B------:R-:W-:Y:S01]  /*5aa0*/  HMMA.16816.F32.BF16 R60, R12, R70.reuse, R60 ;  /* 0x000000460c3c723c */ /* 0x080fe2000004183c */
[----:B------:R-:W-:Y:S07]  /*5ab0*/  LDSM.16.MT88.4 R12, [R0+0x7000] ;  /* 0x00700000000c783b */ /* 0x000fee0000004200 */
[----:B------:R-:W-:Y:S01]  /*5ac0*/  HMMA.16816.F32.BF16 R64, R4, R70, R64 ;  /* 0x000000460440723c */ /* 0x000fe20000041840 */
[----:B------:R-:W3:Y:S05]  /*5ad0*/  LDSM.16.MT88.4 R4, [R3+0x15000] ;  /* 0x015000000304783b */ /* 0x000eea0000004200 */
[----:B------:R-:W4:Y:S02]  /*5ae0*/  LDSM.16.MT88.4 R68, [R0+0x9000] ;  /* 0x009000000044783b */ /* 0x000f240000004200 */
[-C--:B-----5:R-:W-:Y:S08]  /*5af0*/  HMMA.16816.F32.BF16 R20, R72, R76.reuse, R20 ;  /* 0x0000004c4814723c */ /* 0x0a0ff00000041814 */
[C---:B------:R-:W-:Y:S08]  /*5b00*/  HMMA.16816.F32.BF16 R24, R80.reuse, R76, R24 ;  /* 0x0000004c5018723c */ /* 0x040ff00000041818 */
[-C--:B------:R-:W-:Y:S08]  /*5b10*/  HMMA.16816.F32.BF16 R28, R80, R78.reuse, R28 ;  /* 0x0000004e501c723c */ /* 0x080ff0000004181c */
[C---:B------:R-:W-:Y:S01]  /*5b20*/  HMMA.16816.F32.BF16 R32, R72.reuse, R78, R32 ;  /* 0x0000004e4820723c */ /* 0x040fe20000041820 */
[----:B------:R-:W5:Y:S07]  /*5b30*/  LDSM.16.MT88.4 R76, [R0+0xb000] ;  /* 0x00b00000004c783b */ /* 0x000f6e0000004200 */
[-C--:B-1----:R-:W-:Y:S08]  /*5b40*/  HMMA.16816.F32.BF16 R36, R72, R84.reuse, R36 ;  /* 0x000000544824723c */ /* 0x082ff00000041824 */
[C---:B------:R-:W-:Y:S08]  /*5b50*/  HMMA.16816.F32.BF16 R40, R80.reuse, R84, R40 ;  /* 0x000000545028723c */ /* 0x040ff00000041828 */
[-C--:B------:R-:W-:Y:S08]  /*5b60*/  HMMA.16816.F32.BF16 R44, R80, R86.reuse, R44 ;  /* 0x00000056502c723c */ /* 0x080ff0000004182c */
[C---:B------:R-:W-:Y:S01]  /*5b70*/  HMMA.16816.F32.BF16 R48, R72.reuse, R86, R48 ;  /* 0x000000564830723c */ /* 0x040fe20000041830 */
[----:B------:R-:W1:Y:S01]  /*5b80*/  LDSM.16.MT88.4 R84, [R3+0x15800] ;  /* 0x015800000354783b */ /* 0x000e620000004200 */
[----:B------:R-:W-:Y:S06]  /*5b90*/  BAR.SYNC.DEFER_BLOCKING 0x0 ;  /* 0x0000000000007b1d */ /* 0x000fec0000010000 */
[-C--:B--2---:R-:W-:Y:S08]  /*5ba0*/  HMMA.16816.F32.BF16 R52, R72, R8.reuse, R52 ;  /* 0x000000084834723c */ /* 0x084ff00000041834 */
[C---:B------:R-:W-:Y:S08]  /*5bb0*/  HMMA.16816.F32.BF16 R56, R80.reuse, R8, R56 ;  /* 0x000000085038723c */ /* 0x040ff00000041838 */
[-C--:B------:R-:W-:Y:S08]  /*5bc0*/  HMMA.16816.F32.BF16 R60, R80, R10.reuse, R60 ;  /* 0x0000000a503c723c */ /* 0x080ff0000004183c */
[----:B------:R-:W-:Y:S08]  /*5bd0*/  HMMA.16816.F32.BF16 R64, R72, R10, R64 ;  /* 0x0000000a4840723c */ /* 0x000ff00000041840 */
[-C--:B---3--:R-:W-:Y:S08]  /*5be0*/  HMMA.16816.F32.BF16 R20, R4, R12.reuse, R20 ;  /* 0x0000000c0414723c */ /* 0x088ff00000041814 */
[C---:B------:R-:W-:Y:S08]  /*5bf0*/  HMMA.16816.F32.BF16 R24, R16.reuse, R12, R24 ;  /* 0x0000000c1018723c */ /* 0x040ff00000041818 */
[-C--:B------:R-:W-:Y:S08]  /*5c00*/  HMMA.16816.F32.BF16 R28, R16, R14.reuse, R28 ;  /* 0x0000000e101c723c */ /* 0x080ff0000004181c */
[C---:B------:R-:W-:Y:S08]  /*5c10*/  HMMA.16816.F32.BF16 R32, R4.reuse, R14, R32 ;  /* 0x0000000e0420723c */ /* 0x040ff00000041820 */
[-C--:B----4-:R-:W-:Y:S08]  /*5c20*/  HMMA.16816.F32.BF16 R36, R4, R68.reuse, R36 ;  /* 0x000000440424723c */ /* 0x090ff00000041824 */
[C---:B------:R-:W-:Y:S08]  /*5c30*/  HMMA.16816.F32.BF16 R40, R16.reuse, R68, R40 ;  /* 0x000000441028723c */ /* 0x040ff00000041828 */
[-C--:B------:R-:W-:Y:S08]  /*5c40*/  HMMA.16816.F32.BF16 R44, R16, R70.reuse, R44 ;  /* 0x00000046102c723c */ /* 0x080ff0000004182c */
[C---:B------:R-:W-:Y:S08]  /*5c50*/  HMMA.16816.F32.BF16 R48, R4.reuse, R70, R48 ;  /* 0x000000460430723c */ /* 0x040ff00000041830 */
[-C--:B-----5:R-:W-:Y:S08]  /*5c60*/  HMMA.16816.F32.BF16 R52, R4, R76.reuse, R52 ;  /* 0x0000004c0434723c */ /* 0x0a0ff00000041834 */
[C---:B------:R-:W-:Y:S08]  /*5c70*/  HMMA.16816.F32.BF16 R56, R16.reuse, R76, R56 ;  /* 0x0000004c1038723c */ /* 0x040ff00000041838 */
[-C--:B------:R-:W-:Y:S08]  /*5c80*/  HMMA.16816.F32.BF16 R60, R16, R78.reuse, R60 ;  /* 0x0000004e103c723c */ /* 0x080ff0000004183c */
[----:B------:R-:W-:Y:S08]  /*5c90*/  HMMA.16816.F32.BF16 R64, R4, R78, R64 ;  /* 0x0000004e0440723c */ /* 0x000ff00000041840 */
[-C--:B-1----:R-:W-:Y:S08]  /*5ca0*/  HMMA.16816.F32.BF16 R20, R84, R88.reuse, R20 ;  /* 0x000000585414723c */ /* 0x082ff00000041814 */
        /* <DEDUP_REMOVED lines=13> */
[----:B------:R-:W1:Y:S01]  /*5d80*/  S2R R249, SR_TID.X ;  /* 0x0000000000f97919 */ /* 0x000e620000002100 */
[----:B------:R-:W-:Y:S01]  /*5d90*/  IADD3 R6, P0, PT, RZ, -UR36, RZ ;  /* 0x80000024ff067c10 */ /* 0x000fe2000ff1e0ff */
[----:B------:R-:W-:Y:S01]  /*5da0*/  IMAD.U32 R8, RZ, RZ, UR18 ;  /* 0x00000012ff087e24 */ /* 0x000fe2000f8e00ff */
[----:B------:R-:W2:Y:S01]  /*5db0*/  LDL.LU R250, [R1+0x3c] ;  /* 0x00003c0001fa7983 */ /* 0x000ea20000300800 */
[----:B------:R-:W-:Y:S02]  /*5dc0*/  IMAD.U32 R12, RZ, RZ, UR18 ;  /* 0x00000012ff0c7e24 */ /* 0x000fe4000f8e00ff */
[----:B------:R-:W-:Y:S02]  /*5dd0*/  IMAD.X R5, RZ, RZ, ~UR15, P0 ;  /* 0x8000000fff057e24 */ /* 0x000fe400080e06ff */
[----:B------:R-:W-:Y:S02]  /*5de0*/  IMAD.U32 R11, RZ, RZ, UR18 ;  /* 0x00000012ff0b7e24 */ /* 0x000fe4000f8e00ff */
[----:B------:R-:W-:Y:S01]  /*5df0*/  IMAD.U32 R10, RZ, RZ, UR22 ;  /* 0x00000016ff0a7e24 */ /* 0x000fe2000f8e00ff */
[----:B------:R-:W-:Y:S04]  /*5e00*/  SHF.R.S64 R6, R6, 0x1f, R5 ;  /* 0x0000001f06067819 */ /* 0x000fe80000001005 */
[----:B--2---:R-:W-:Y:S01]  /*5e10*/  IADD3 R250, P0, PT, R6, R250, RZ ;  /* 0x000000fa06fa7210 */ /* 0x004fe20007f1e0ff */
[----:B-1----:R-:W-:Y:S02]  /*5e20*/  IMAD.SHL.U32 R9, R249, 0x8, RZ ;  /* 0x00000008f9097824 */ /* 0x002fe400078e00ff */
[----:B------:R-:W2:Y:S03]  /*5e30*/  LDL.LU R249, [R1+0x38] ;  /* 0x0000380001f97983 */ /* 0x000ea60000300800 */
[C---:B------:R-:W-:Y:S01]  /*5e40*/  LOP3.LUT R251, R9.reuse, 0x38, RZ, 0xc0, !PT ;  /* 0x0000003809fb7812 */ /* 0x040fe200078ec0ff */
[----:B------:R1:W-:Y:S01]  /*5e50*/  STL [R1+0x3c], R250 ;  /* 0x00003cfa01007387 */ /* 0x0003e20000100800 */
[----:B------:R-:W-:Y:S02]  /*5e60*/  LOP3.LUT R4, R9, 0x1f8, RZ, 0xc0, !PT ;  /* 0x000001f809047812 */ /* 0x000fe400078ec0ff */
[C---:B------:R-:W-:Y:S02]  /*5e70*/  ISETP.GE.AND P6, PT, R251.reuse, UR8, PT ;  /* 0x00000008fb007c0c */ /* 0x040fe4000bfc6270 */
[----:B------:R-:W-:Y:S02]  /*5e80*/  LOP3.LUT R4, R4, 0x38, R248, 0x78, !PT ;  /* 0x0000003804047812 */ /* 0x000fe400078e78f8 */
[C---:B------:R-:W-:Y:S02]  /*5e90*/  LOP3.LUT R7, R251.reuse, 0x40, RZ, 0xfc, !PT ;  /* 0x00000040fb077812 */ /* 0x040fe400078efcff */
[----:B------:R-:W-:Y:S02]  /*5ea0*/  LOP3.LUT R6, R251, 0x80, RZ, 0xfc, !PT ;  /* 0x00000080fb067812 */ /* 0x000fe400078efcff */
[----:B------:R-:W-:Y:S02]  /*5eb0*/  LOP3.LUT R4, R4, 0x1e00, R9, 0xf8, !PT ;  /* 0x00001e0004047812 */ /* 0x000fe400078ef809 */
[----:B------:R-:W-:Y:S02]  /*5ec0*/  ISETP.GE.AND P5, PT, R7, UR8, PT ;  /* 0x0000000807007c0c */ /* 0x000fe4000bfa6270 */
[----:B------:R-:W-:Y:S01]  /*5ed0*/  ISETP.GE.AND P4, PT, R6, UR8, PT ;  /* 0x0000000806007c0c */ /* 0x000fe2000bf86270 */
[--C-:B------:R-:W-:Y:S01]  /*5ee0*/  @!P6 IMAD.MOV.U32 R6, RZ, RZ, R250.reuse ;  /* 0x000000ffff06e224 */ /* 0x100fe200078e00fa */
[----:B------:R-:W-:Y:S02]  /*5ef0*/  LEA R4, R4, UR4, 0x1 ;  /* 0x0000000404047c11 */ /* 0x000fe4000f8e08ff */
[----:B--2---:R-:W-:Y:S01]  /*5f00*/  LEA.HI.X.SX32 R249, R5, R249, 0x1, P0 ;  /* 0x000000f905f97211 */ /* 0x004fe200000f0eff */
[----:B------:R-:W-:Y:S04]  /*5f10*/  IMAD.U32 R5, RZ, RZ, UR22 ;  /* 0x00000016ff057e24 */ /* 0x000fe8000f8e00ff */
[----:B------:R1:W-:Y:S01]  /*5f20*/  STL [R1+0x38], R249 ;  /* 0x000038f901007387 */ /* 0x0003e20000100800 */
[--C-:B------:R-:W-:Y:S02]  /*5f30*/  @!P6 IMAD.MOV.U32 R7, RZ, RZ, R249.reuse ;  /* 0x000000ffff07e224 */ /* 0x100fe400078e00f9 */
[----:B------:R-:W-:Y:S03]  /*5f40*/  @!P5 IMAD.MOV.U32 R9, RZ, RZ, R249 ;  /* 0x000000ffff09d224 */ /* 0x000fe600078e00f9 */
[----:B------:R-:W-:Y:S01]  /*5f50*/  @!PT LDS RZ, [RZ] ;  /* 0x00000000fffff984 */ /* 0x000fe20000000800 */
[----:B------:R-:W-:Y:S01]  /*5f60*/  @!PT LDS RZ, [RZ] ;  /* 0x00000000fffff984 */ /* 0x000fe20000000800 */
[----:B------:R-:W-:Y:S01]  /*5f70*/  @!PT LDS RZ, [RZ] ;  /* 0x00000000fffff984 */ /* 0x000fe20000000800 */
[----:B------:R2:W-:Y:S04]  /*5f80*/  @!P6 LDGSTS.E.BYPASS.LTC128B.128 [R4+0x6000], desc[UR38][R6.64] ;  /* 0x060000000604efae */ /* 0x0005e8000b981a26 */
[----:B------:R1:W-:Y:S01]  /*5f90*/  @P6 STS.128 [R4+0x6000], RZ ;  /* 0x006000ff04006388 */ /* 0x0003e20000000c00 */
[-C--:B--2---:R-:W-:Y:S01]  /*5fa0*/  @!P6 LEA R6, P0, R8, R250.reuse, 0x1 ;  /* 0x000000fa0806e211 */ /* 0x084fe200078008ff */
[--C-:B------:R-:W-:Y:S02]  /*5fb0*/  @!P5 IMAD.MOV.U32 R8, RZ, RZ, R250.reuse ;  /* 0x000000ffff08d224 */ /* 0x100fe400078e00fa */
[----:B------:R-:W-:Y:S03]  /*5fc0*/  IMAD.U32 R7, RZ, RZ, UR18 ;  /* 0x00000012ff077e24 */ /* 0x000fe6000f8e00ff */
[----:B------:R-:W-:Y:S01]  /*5fd0*/  @!PT LDS RZ, [RZ] ;  /* 0x00000000fffff984 */ /* 0x000fe20000000800 */
[----:B------:R-:W-:Y:S01]  /*5fe0*/  @!PT LDS RZ, [RZ] ;  /* 0x00000000fffff984 */ /* 0x000fe20000000800 */
[----:B------:R-:W-:Y:S01]  /*5ff0*/  @!PT LDS RZ, [RZ] ;  /* 0x00000000fffff984 */ /* 0x000fe20000000800 */
[----:B------:R2:W-:Y:S02]  /*6000*/  @!P5 LDGSTS.E.BYPASS.LTC128B.128 [R4+0x8000], desc[UR38][R8.64+0x80] ;  /* 0x080000800804dfae */ /* 0x0005e4000b981a26 */
[-C--:B------:R-:W-:Y:S02]  /*6010*/  @!P6 LEA.HI.X R7, R7, R249.reuse, R5, 0x1, P0 ;  /* 0x000000f90707e211 */ /* 0x080fe400000f0c05 */
        /* <DEDUP_REMOVED lines=13> */
[----:B--2---:R-:W-:Y:S01]  /*60f0*/  IMAD.U32 R9, RZ, RZ, UR18 ;  /* 0x00000012ff097e24 */ /* 0x004fe2000f8e00ff */
[-C--:B------:R-:W-:Y:S04]  /*6100*/  @!P5 LEA R8, P3, R12, R250.reuse, 0x1 ;  /* 0x000000fa0c08d211 */ /* 0x080fe800078608ff */
[----:B---3--:R-:W-:Y:S01]  /*6110*/  @!P4 LEA R6, P0, R9, R250, 0x1 ;  /* 0x000000fa0906c211 */ /* 0x008fe200078008ff */
[----:B------:R-:W-:Y:S01]  /*6120*/  IMAD.U32 R7, RZ, RZ, UR18 ;  /* 0x00000012ff077e24 */ /* 0x000fe2000f8e00ff */
[-C--:B------:R-:W-:Y:S04]  /*6130*/  @!P5 LEA.HI.X R9, R11, R249.reuse, R10, 0x1, P3 ;  /* 0x000000f90b09d211 */ /* 0x080fe800018f0c0a */
[----:B------:R-:W-:Y:S01]  /*6140*/  @!P4 LEA.HI.X R7, R7, R249, R5, 0x1, P0 ;  /* 0x000000f90707c211 */ /* 0x000fe200000f0c05 */
        /* <DEDUP_REMOVED lines=11> */
.L_x_156:
        /* <DEDUP_REMOVED lines=9> */
[----:B------:R3:W-:Y:S04]  /*6290*/  STL.64 [R1+0xc8], R40 ;  /* 0x0000c82801007387 */ /* 0x0007e80000100a00 */
[----:B------:R-:W-:Y:S04]  /*62a0*/  STL.64 [R1+0xc0], R38 ;  /* 0x0000c02601007387 */ /* 0x000fe80000100a00 */
[----:B------:R-:W-:Y:S04]  /*62b0*/  STL.64 [R1+0xb8], R36 ;  /* 0x0000b82401007387 */ /* 0x000fe80000100a00 */
[----:B------:R-:W-:Y:S04]  /*62c0*/  LDSM.16.MT88.4 R36, [R0+0x11800] ;  /* 0x011800000024783b */ /* 0x000fe80000004200 */
[----:B------:R-:W-:Y:S01]  /*62d0*/  STL.64 [R1+0xb0], R34 ;  /* 0x0000b02201007387 */ /* 0x000fe20000100a00 */
[-C--:B-1----:R-:W-:Y:S03]  /*62e0*/  HMMA.16816.F32.BF16 R4, R96, R16.reuse, RZ ;  /* 0x000000106004723c */ /* 0x082fe600000418ff */
[----:B------:R-:W-:Y:S01]  /*62f0*/  STL.64 [R1+0xa8], R32 ;  /* 0x0000a82001007387 */ /* 0x000fe20000100a00 */
[----:B--2---:R-:W-:Y:S03]  /*6300*/  IMAD.MOV.U32 R43, RZ, RZ, 0x20 ;  /* 0x00000020ff2b7424 */ /* 0x004fe600078e00ff */
[----:B------:R-:W-:Y:S01]  /*6310*/  STL.64 [R1+0xa0], R30 ;  /* 0x0000a01e01007387 */ /* 0x000fe20000100a00 */
[C---:B------:R-:W-:Y:S03]  /*6320*/  HMMA.16816.F32.BF16 R8, R92.reuse, R16, RZ ;  /* 0x000000105c08723c */ /* 0x040fe600000418ff */
[----:B------:R-:W-:Y:S01]  /*6330*/  STL.64 [R1+0x98], R28 ;  /* 0x0000981c01007387 */ /* 0x000fe20000100a00 */
[----:B------:R-:W-:Y:S03]  /*6340*/  SEL R43, R43, 0xffffffe0, !P0 ;  /* 0xffffffe02b2b7807 */ /* 0x000fe60004000000 */
[----:B------:R-:W-:Y:S01]  /*6350*/  LDSM.16.MT88.4 R28, [R0+0xc800] ;  /* 0x00c80000001c783b */ /* 0x000fe20000004200 */
[-C--:B------:R-:W-:Y:S03]  /*6360*/  HMMA.16816.F32.BF16 R12, R92, R18.reuse, RZ ;  /* 0x000000125c0c723c */ /* 0x080fe600000418ff */
[----:B------:R-:W-:Y:S04]  /*6370*/  STL.64 [R1+0x90], R26 ;  /* 0x0000901a01007387 */ /* 0x000fe80000100a00 */
[----:B------:R-:W-:Y:S01]  /*6380*/  STL.64 [R1+0x88], R24 ;  /* 0x0000881801007387 */ /* 0x000fe20000100a00 */
[C---:B------:R-:W-:Y:S03]  /*6390*/  HMMA.16816.F32.BF16 R16, R96.reuse, R18, RZ ;  /* 0x000000126010723c */ /* 0x040fe600000418ff */
[----:B------:R-:W-:Y:S04]  /*63a0*/  LDSM.16.MT88.4 R24, [R0+0xe800] ;  /* 0x00e800000018783b */ /* 0x000fe80000004200 */
[----:B------:R-:W-:Y:S01]  /*63b0*/  STL.64 [R1+0x80], R22 ;  /* 0x0000801601007387 */ /* 0x000fe20000100a00 */
[-C--:B---3--:R-:W-:Y:S03]  /*63c0*/  HMMA.16816.F32.BF16 R68, R96, R80.reuse, RZ ;  /* 0x000000506044723c */ /* 0x088fe600000418ff */
[----:B------:R-:W-:Y:S01]  /*63d0*/  STL.64 [R1+0x78], R20 ;  /* 0x0000781401007387 */ /* 0x000fe20000100a00 */
[----:B------:R-:W1:Y:S04]  /*63e0*/  S2R R40, SR_TID.X ;  /* 0x0000000000287919 */ /* 0x000e680000002100 */
[C---:B------:R-:W-:Y:S08]  /*63f0*/  HMMA.16816.F32.BF16 R72, R92.reuse, R80, RZ ;  /* 0x000000505c48723c */ /* 0x040ff000000418ff */
[-C--:B------:R-:W-:Y:S08]  /*6400*/  HMMA.16816.F32.BF16 R76, R92, R82.reuse, RZ ;  /* 0x000000525c4c723c */ /* 0x080ff000000418ff */
[C---:B------:R-:W-:Y:S08]  /*6410*/  HMMA.16816.F32.BF16 R80, R96.reuse, R82, RZ ;  /* 0x000000526050723c */ /* 0x040ff000000418ff */
[-C--:B----4-:R-:W-:Y:S08]  /*6420*/  HMMA.16816.F32.BF16 R84, R96, R244.reuse, RZ ;  /* 0x000000f46054723c */ /* 0x090ff000000418ff */
[C---:B------:R-:W-:Y:S02]  /*6430*/  HMMA.16816.F32.BF16 R88, R92.reuse, R244, RZ ;  /* 0x000000f45c58723c */ /* 0x040fe400000418ff */
[C---:B------:R-:W-:Y:S05]  /*6440*/  IMAD.IADD R244, R43.reuse, 0x1, R2 ;  /* 0x000000012bf47824 */ /* 0x040fea00078e0202 */
[----:B------:R-:W2:Y:S01]  /*6450*/  LDSM.16.M88.4 R248, [R244+0x12000] ;  /* 0x01200000f4f8783b */ /* 0x000ea20000000200 */
[-C--:B------:R-:W-:Y:S03]  /*6460*/  HMMA.16816.F32.BF16 R92, R92, R246.reuse, RZ ;  /* 0x000000f65c5c723c */ /* 0x080fe600000418ff */
[----:B------:R-:W3:Y:S05]  /*6470*/  LDSM.16.M88.4 R20, [R244+0x13000] ;  /* 0x01300000f414783b */ /* 0x000eea0000000200 */
[----:B------:R-:W-:Y:S01]  /*6480*/  HMMA.16816.F32.BF16 R96, R96, R246, RZ ;  /* 0x000000f66060723c */ /* 0x000fe200000418ff */
[----:B------:R-:W4:Y:S07]  /*6490*/  LDSM.16.MT88.4 R244, [R0+0x10800] ;  /* 0x0108000000f4783b */ /* 0x000f2e0000004200 */
[-C--:B--2---:R-:W-:Y:S08]  /*64a0*/  HMMA.16816.F32.BF16 R4, R248, R28.reuse, R4 ;  /* 0x0000001cf804723c */ /* 0x084ff00000041804 */
[C---:B---3--:R-:W-:Y:S08]  /*64b0*/  HMMA.16816.F32.BF16 R8, R20.reuse, R28, R8 ;  /* 0x0000001c1408723c */ /* 0x048ff00000041808 */
[-C--:B------:R-:W-:Y:S08]  /*64c0*/  HMMA.16816.F32.BF16 R12, R20, R30.reuse, R12 ;  /* 0x0000001e140c723c */ /* 0x080ff0000004180c */
[C---:B------:R-:W-:Y:S01]  /*64d0*/  HMMA.16816.F32.BF16 R16, R248.reuse, R30, R16 ;  /* 0x0000001ef810723c */ /* 0x040fe20000041810 */
[----:B------:R-:W-:Y:S07]  /*64e0*/  LDSM.16.MT88.4 R28, [R0+0xd000] ;  /* 0x00d00000001c783b */ /* 0x000fee0000004200 */
[-C--:B------:R-:W-:Y:S08]  /*64f0*/  HMMA.16816.F32.BF16 R68, R248, R24.reuse, R68 ;  /* 0x00000018f844723c */ /* 0x080ff00000041844 */
[C---:B------:R-:W-:Y:S08]  /*6500*/  HMMA.16816.F32.BF16 R72, R20.reuse, R24, R72 ;  /* 0x000000181448723c */ /* 0x040ff00000041848 */
[-C--:B------:R-:W-:Y:S08]  /*6510*/  HMMA.16816.F32.BF16 R76, R20, R26.reuse, R76 ;  /* 0x0000001a144c723c */ /* 0x080ff0000004184c */
[C---:B------:R-:W-:Y:S08]  /*6520*/  HMMA.16816.F32.BF16 R80, R248.reuse, R26, R80 ;  /* 0x0000001af850723c */ /* 0x040ff00000041850 */
[-C--:B----4-:R-:W-:Y:S08]  /*6530*/  HMMA.16816.F32.BF16 R84, R248, R244.reuse, R84 ;  /* 0x000000f4f854723c */ /* 0x090ff00000041854 */
[C---:B------:R-:W-:Y:S04]  /*6540*/  HMMA.16816.F32.BF16 R88, R20.reuse, R244, R88 ;  /* 0x000000f41458723c */ /* 0x040fe80000041858 */
[C---:B------:R-:W-:Y:S02]  /*6550*/  VIADD R244, R2.reuse, 0x12000 ;  /* 0x0001200002f47836 */ /* 0x040fe40000000000 */
[----:B------:R-:W-:Y:S02]  /*6560*/  VIADD R2, R2, 0x12040 ;  /* 0x0001204002027836 */ /* 0x000fe40000000000 */
[-C--:B------:R-:W-:Y:S01]  /*6570*/  HMMA.16816.F32.BF16 R92, R20, R246.reuse, R92 ;  /* 0x000000f6145c723c */ /* 0x080fe2000004185c */
[----:B------:R-:W2:Y:S01]  /*6580*/  LDL.LU.64 R22, [R1+0x28] ;  /* 0x0000280001167983 */ /* 0x000ea20000300a00 */
[----:B------:R-:W3:Y:S01]  /*6590*/  LDC R20, c[0x0][0x44c] ;  /* 0x00011300ff147b82 */ /* 0x000ee20000000800 */
[----:B------:R-:W-:Y:S02]  /*65a0*/  @P1 VIADD R2, R244, 0xffffffc0 ;  /* 0xffffffc0f4021836 */ /* 0x000fe40000000000 */
[----:B------:R-:W4:Y:S03]  /*65b0*/  LDL R41, [R1+0x44] ;  /* 0x0000440001297983 */ /* 0x000f260000100800 */
[----:B------:R-:W-:Y:S01]  /*65c0*/  HMMA.16816.F32.BF16 R96, R248, R246, R96 ;  /* 0x000000f6f860723c */ /* 0x000fe20000041860 */
[----:B------:R-:W1:Y:S04]  /*65d0*/  LDSM.16.M88.4 R32, [R2] ;  /* 0x000000000220783b */ /* 0x000e680000000200 */
[----:B------:R1:W3:Y:S04]  /*65e0*/  LDSM.16.M88.4 R24, [R2+0x1000] ;  /* 0x001000000218783b */ /* 0x0002e80000000200 */
[----:B------:R-:W3:Y:S04]  /*65f0*/  LDSM.16.MT88.4 R244, [R0+0xf000] ;  /* 0x00f0000000f4783b */ /* 0x000ee80000004200 */
[----:B------:R-:W3:Y:S01]  /*6600*/  LDSM.16.MT88.4 R248, [R0+0x11000] ;  /* 0x0110000000f8783b */ /* 0x000ee20000004200 */
[----:B-1----:R-:W-:Y:S01]  /*6610*/  IMAD.IADD R2, R43, 0x1, R2 ;  /* 0x000000012b027824 */ /* 0x002fe200078e0202 */
[-C--:B------:R-:W-:Y:S08]  /*6620*/  HMMA.16816.F32.BF16 R4, R32, R28.reuse, R4 ;  /* 0x0000001c2004723c */ /* 0x080ff00000041804 */
[C---:B---3--:R-:W-:Y:S08]  /*6630*/  HMMA.16816.F32.BF16 R8, R24.reuse, R28, R8 ;  /* 0x0000001c1808723c */ /* 0x048ff00000041808 */
        /* <DEDUP_REMOVED lines=28> */
[--C-:B------:R-:W-:Y:S02]  /*6800*/  SHF.R.U32.HI R24, RZ, 0x1, R40.reuse ;  /* 0x00000001ff187819 */ /* 0x100fe40000011628 */
[----:B------:R-:W-:Y:S03]  /*6810*/  SHF.R.U32.HI R40, RZ, 0x2, R40 ;  /* 0x00000002ff287819 */ /* 0x000fe60000011628 */
        /* <DEDUP_REMOVED lines=17> */
[----:B------:R-:W-:Y:S03]  /*6930*/  @P3 STL [R1+0x44], R41 ;  /* 0x0000442901003387 */ /* 0x000fe60000100800 */
[C---:B------:R-:W-:Y:S02]  /*6940*/  LEA.HI.X.SX32 R33, R2.reuse, R35, 0x5, P0 ;  /* 0x0000002302217211 */ /* 0x040fe400000f2eff */
[C---:B------:R-:W-:Y:S04]  /*6950*/  LEA R30, P0, R2.reuse, R32, 0x5 ;  /* 0x00000020021e7211 */ /* 0x040fe800078028ff */
        /* <DEDUP_REMOVED lines=126> */
[C---:B--2---:R-:W-:Y:S01]  /*7140*/  LEA R4, P0, R2.reuse, R6, 0x5 ;  /* 0x0000000602047211 */ /* 0x044fe200078028ff */
[----:B------:R-:W-:Y:S03]  /*7150*/  LDSM.16.MT88.4 R8, [R0] ;  /* 0x000000000008783b */ /* 0x000fe60000004200 */
[C---:B------:R-:W-:Y:S01]  /*7160*/  LEA.HI.X.SX32 R5, R2.reuse, R7, 0x5, P0 ;  /* 0x0000000702057211 */ /* 0x040fe200000f2eff */
[----:B------:R-:W-:Y:S01]  /*7170*/  REDG.E.ADD.F32.FTZ.RN.STRONG.GPU desc[UR38][R6.64+0x280], R93 ;  /* 0x0002805d060079a6 */ /* 0x000fe2000c12f326 */
[C---:B---3--:R-:W-:Y:S03]  /*7180*/  LEA R14, P0, R2.reuse, R4, 0x5 ;  /* 0x00000004020e7211 */ /* 0x048fe600078028ff */
[----:B------:R-:W-:Y:S01]  /*7190*/  REDG.E.ADD.F32.FTZ.RN.STRONG.GPU desc[UR38][R4.64+0x280], R94 ;  /* 0x0002805e040079a6 */ /* 0x000fe2000c12f326 */
[----:B------:R-:W-:Y:S03]  /*71a0*/  LEA.HI.X.SX32 R15, R2, R5, 0x5, P0 ;  /* 0x00000005020f7211 */ /* 0x000fe600000f2eff */
[----:B------:R-:W2:Y:S04]  /*71b0*/  LDSM.16.MT88.4 R4, [R3+0x12000] ;  /* 0x012000000304783b */ /* 0x000ea80000004200 */
[----:B------:R-:W-:Y:S04]  /*71c0*/  REDG.E.ADD.F32.FTZ.RN.STRONG.GPU desc[UR38][R14.64+0x280], R95 ;  /* 0x0002805f0e0079a6 */ /* 0x000fe8000c12f326 */
[----:B------:R-:W-:Y:S01]  /*71d0*/  LDSM.16.MT88.4 R88, [R0+0x1800] ;  /* 0x001800000058783b */ /* 0x000fe20000004200 */
[C---:B----4-:R-:W-:Y:S03]  /*71e0*/  VIADD R92, R3.reuse, 0x40 ;  /* 0x00000040035c7836 */ /* 0x050fe60000000000 */
[----:B------:R-:W-:Y:S01]  /*71f0*/  LDSM.16.MT88.4 R96, [R0+0x5800] ;  /* 0x005800000060783b */ /* 0x000fe20000004200 */
[----:B------:R-:W-:Y:S03]  /*7200*/  @P1 VIADD R92, R3, 0xffffffc0 ;  /* 0xffffffc0035c1836 */ /* 0x000fe60000000000 */
[----:B------:R1:W5:Y:S04]  /*7210*/  LDL.LU.64 R34, [R1+0xb0] ;  /* 0x0000b00001227983 */ /* 0x0003680000300a00 */
[----:B------:R-:W3:Y:S04]  /*7220*/  LDSM.16.MT88.4 R12, [R92+0x12000] ;  /* 0x012000005c0c783b */ /* 0x000ee80000004200 */
[----:B------:R-:W4:Y:S04]  /*7230*/  LDSM.16.MT88.4 R80, [R92+0x12800] ;  /* 0x012800005c50783b */ /* 0x000f280000004200 */
[----:B------:R1:W5:Y:S04]  /*7240*/  LDL.LU.64 R32, [R1+0xa8] ;  /* 0x0000a80001207983 */ /* 0x0003680000300a00 */
[----:B------:R1:W5:Y:S04]  /*7250*/  LDL.LU.64 R30, [R1+0xa0] ;  /* 0x0000a000011e7983 */ /* 0x0003680000300a00 */
[----:B------:R1:W5:Y:S01]  /*7260*/  LDL.LU.64 R28, [R1+0x98] ;  /* 0x00009800011c7983 */ /* 0x0003620000300a00 */
[-C--:B--2---:R-:W-:Y:S03]  /*7270*/  HMMA.16816.F32.BF16 R100, R4, R8.reuse, R100 ;  /* 0x000000080464723c */ /* 0x084fe60000041864 */
[----:B------:R1:W5:Y:S04]  /*7280*/  LDL.LU.64 R26, [R1+0x90] ;  /* 0x00009000011a7983 */ /* 0x0003680000300a00 */
[----:B------:R1:W5:Y:S04]  /*7290*/  LDL.LU.64 R24, [R1+0x88] ;  /* 0x0000880001187983 */ /* 0x0003680000300a00 */
[----:B------:R1:W5:Y:S04]  /*72a0*/  LDL.LU.64 R22, [R1+0x80] ;  /* 0x0000800001167983 */ /* 0x0003680000300a00 */
[----:B------:R1:W5:Y:S01]  /*72b0*/  LDL.LU.64 R20, [R1+0x78] ;  /* 0x0000780001147983 */ /* 0x0003620000300a00 */
[----:B------:R-:W2:Y:S01]  /*72c0*/  S2R R249, SR_TID.X ;  /* 0x0000000000f97919 */ /* 0x000ea20000002100 */
[C---:B---3--:R-:W-:Y:S08]  /*72d0*/  HMMA.16816.F32.BF16 R104, R12.reuse, R8, R104 ;  /* 0x000000080c68723c */ /* 0x048ff00000041868 */
[-C--:B------:R-:W-:Y:S08]  /*72e0*/  HMMA.16816.F32.BF16 R108, R12, R10.reuse, R108 ;  /* 0x0000000a0c6c723c */ /* 0x080ff0000004186c */
[C---:B------:R-:W-:Y:S01]  /*72f0*/  HMMA.16816.F32.BF16 R112, R4.reuse, R10, R112 ;  /* 0x0000000a0470723c */ /* 0x040fe20000041870 */
[----:B------:R-:W3:Y:S07]  /*7300*/  LDSM.16.MT88.4 R8, [R0+0x4800] ;  /* 0x004800000008783b */ /* 0x000eee0000004200 */
[-C--:B------:R-:W-:Y:S03]  /*7310*/  HMMA.16816.F32.BF16 R116, R4, R16.reuse, R116 ;  /* 0x000000100474723c */ /* 0x080fe60000041874 */
[----:B--2---:R-:W-:Y:S05]  /*7320*/  IMAD.SHL.U32 R250, R249, 0x8, RZ ;  /* 0x00000008f9fa7824 */ /* 0x004fea00078e00ff */
[C---:B------:R-:W-:Y:S04]  /*7330*/  HMMA.16816.F32.BF16 R120, R12.reuse, R16, R120 ;  /* 0x000000100c78723c */ /* 0x040fe80000041878 */
[----:B------:R-:W-:Y:S04]  /*7340*/  LOP3.LUT R251, R250, 0x38, RZ, 0xc0, !PT ;  /* 0x00000038fafb7812 */ /* 0x000fe800078ec0ff */
        /* <DEDUP_REMOVED lines=9> */
[----:B------:R-:W2:Y:S04]  /*73e0*/  LDSM.16.MT88.4 R4, [R3+0x13000] ;  /* 0x013000000304783b */ /* 0x000ea80000004200 */
        /* <DEDUP_REMOVED lines=11> */
[-C--:B---3--:R-:W-:Y:S08]  /*74a0*/  HMMA.16816.F32.BF16 R132, R72, R8.reuse, R132 ;  /* 0x000000084884723c */ /* 0x088ff00000041884 */
[C---:B------:R-:W-:Y:S08]  /*74b0*/  HMMA.16816.F32.BF16 R136, R80.reuse, R8, R136 ;  /* 0x000000085088723c */ /* 0x040ff00000041888 */
[-C--:B------:R-:W-:Y:S01]  /*74c0*/  HMMA.16816.F32.BF16 R140, R80, R10.reuse, R140 ;  /* 0x0000000a508c723c */ /* 0x080fe2000004188c */
[----:B------:R-:W3:Y:S07]  /*74d0*/  LDSM.16.MT88.4 R80, [R0+0x3800] ;  /* 0x003800000050783b */ /* 0x000eee0000004200 */
[----:B------:R-:W-:Y:S08]  /*74e0*/  HMMA.16816.F32.BF16 R144, R72, R10, R144 ;  /* 0x0000000a4890723c */ /* 0x000ff00000041890 */
[-C--:B--2---:R-:W-:Y:S08]  /*74f0*/  HMMA.16816.F32.BF16 R100, R4, R12.reuse, R100 ;  /* 0x0000000c0464723c */ /* 0x084ff00000041864 */
        /* <DEDUP_REMOVED lines=15> */
[-C--:B---3--:R-:W-:Y:S08]  /*75f0*/  HMMA.16816.F32.BF16 R116, R84, R80.reuse, R116 ;  /* 0x000000505474723c */ /* 0x088ff00000041874 */
        /* <DEDUP_REMOVED lines=9> */
[----:B------:R-:W2:Y:S01]  /*7690*/  LDL.LU R245, [R1+0x30] ;  /* 0x0000300001f57983 */ /* 0x000ea20000300800 */
[----:B------:R-:W1:Y:S01]  /*76a0*/  LDC R10, c[0x0][0x3b0] ;  /* 0x0000ec00ff0a7b82 */ /* 0x000e620000000800 */
[C---:B------:R-:W-:Y:S02]  /*76b0*/  ISETP.GE.AND P5, PT, R251.reuse, UR8, PT ;  /* 0x00000008fb007c0c */ /* 0x040fe4000bfa6270 */
[----:B------:R-:W3:Y:S05]  /*76c0*/  LDL.LU R244, [R1+0x34] ;  /* 0x0000340001f47983 */ /* 0x000eea0000300800 */
[----:B------:R-:W-:Y:S01]  /*76d0*/  BAR.SYNC.DEFER_BLOCKING 0x0 ;  /* 0x0000000000007b1d */ /* 0x000fe20000010000 */
[----:B------:R-:W-:Y:S02]  /*76e0*/  IADD3 R2, P0, PT, RZ, -UR37, RZ ;  /* 0x80000025ff027c10 */ /* 0x000fe4000ff1e0ff */
[----:B------:R-:W-:Y:S02]  /*76f0*/  LOP3.LUT R3, R251, 0x40, RZ, 0xfc, !PT ;  /* 0x00000040fb037812 */ /* 0x000fe400078efcff */
[----:B------:R-:W-:Y:S02]  /*7700*/  LOP3.LUT R0, R250, 0x1f8, RZ, 0xc0, !PT ;  /* 0x000001f8fa007812 */ /* 0x000fe400078ec0ff */
[----:B------:R-:W-:Y:S02]  /*7710*/  ISETP.GE.AND P4, PT, R3, UR8, PT ;  /* 0x0000000803007c0c */ /* 0x000fe4000bf86270 */
[----:B------:R-:W-:Y:S02]  /*7720*/  LOP3.LUT R0, R0, 0x38, R249, 0x78, !PT ;  /* 0x0000003800007812 */ /* 0x000fe400078e78f9 */
[----:B------:R-:W-:Y:S02]  /*7730*/  LOP3.LUT R5, R251, 0x80, RZ, 0xfc, !PT ;  /* 0x00000080fb057812 */ /* 0x000fe400078efcff */
[----:B------:R-:W-:Y:S02]  /*7740*/  LOP3.LUT R0, R0, 0x1e00, R250, 0xf8, !PT ;  /* 0x00001e0000007812 */ /* 0x000fe400078ef8fa */
[----:B------:R-:W-:Y:S02]  /*7750*/  ISETP.GE.AND P3, PT, R5, UR8, PT ;  /* 0x0000000805007c0c */ /* 0x000fe4000bf66270 */
[----:B------:R-:W-:Y:S01]  /*7760*/  LEA R0, R0, UR4, 0x1 ;  /* 0x0000000400007c11 */ /* 0x000fe2000f8e08ff */
[----:B-1----:R-:W-:Y:S04]  /*7770*/  IMAD.SHL.U32 R4, R10, 0x40, RZ ;  /* 0x000000400a047824 */ /* 0x002fe800078e00ff */
[----:B------:R-:W-:Y:S05]  /*7780*/  IMAD.X R4, RZ, RZ, ~R4, P0 ;  /* 0x000000ffff047224 */ /* 0x000fea00000e0e04 */
[----:B------:R-:W-:Y:S01]  /*7790*/  SHF.R.S64 R3, R2, 0x1f, R4 ;  /* 0x0000001f02037819 */ /* 0x000fe20000001004 */
[----:B------:R-:W1:Y:S01]  /*77a0*/  LDC R11, c[0x0][0x3b4] ;  /* 0x0000ed00ff0b7b82 */ /* 0x000e620000000800 */
[C---:B------:R-:W-:Y:S01]  /*77b0*/  LEA R2, P0, R10.reuse, RZ, 0x6 ;  /* 0x000000ff0a027211 */ /* 0x040fe200078030ff */
[----:B-1----:R-:W-:Y:S01]  /*77c0*/  IMAD.SHL.U32 R7, R11, 0x40, RZ ;  /* 0x000000400b077824 */ /* 0x002fe200078e00ff */
[----:B---3--:R-:W-:Y:S02]  /*77d0*/  IADD3 R244, P6, PT, R3, R244, RZ ;  /* 0x000000f403f47210 */ /* 0x008fe40007fde0ff */
[----:B------:R-:W-:Y:S02]  /*77e0*/  LEA.HI.X R3, R10, RZ, RZ, 0x6, P0 ;  /* 0x000000ff0a037211 */ /* 0x000fe400000f34ff */
[----:B--2---:R-:W-:Y:S01]  /*77f0*/  LEA.HI.X.SX32 R245, R4, R245, 0x1, P6 ;  /* 0x000000f504f57211 */ /* 0x004fe200030f0eff */
[----:B------:R1:W-:Y:S01]  /*7800*/  STL [R1+0x34], R244 ;  /* 0x000034f401007387 */ /* 0x0003e20000100800 */
[--C-:B------:R-:W-:Y:S01]  /*7810*/  @!P5 IMAD.MOV.U32 R4, RZ, RZ, R244.reuse ;  /* 0x000000ffff04d224 */ /* 0x100fe200078e00f4 */
[----:B------:R-:W-:Y:S01]  /*7820*/  @!P5 IADD3 R6, P0, PT, R244, R2, RZ ;  /* 0x00000002f406d210 */ /* 0x000fe20007f1e0ff */
[--C-:B------:R-:W-:Y:S01]  /*7830*/  @!P4 IMAD.MOV.U32 R8, RZ, RZ, R244.reuse ;  /* 0x000000ffff08c224 */ /* 0x100fe200078e00f4 */
[----:B------:R1:W-:Y:S01]  /*7840*/  STL [R1+0x30], R245 ;  /* 0x000030f501007387 */ /* 0x0003e20000100800 */
[----:B------:R-:W-:Y:S01]  /*7850*/  @!P5 IMAD.MOV.U32 R5, RZ, RZ, R245 ;  /* 0x000000ffff05d224 */ /* 0x000fe200078e00f5 */
[----:B------:R-:W-:Y:S01]  /*7860*/  @!P5 IADD3.X R7, PT, PT, R245, R3, R7, P0, !PT ;  /* 0x00000003f507d210 */ /* 0x000fe200007fe407 */
[----:B------:R-:W-:Y:S01]  /*7870*/  @!P4 IMAD.MOV.U32 R9, RZ, RZ, R245 ;  /* 0x000000ffff09c224 */ /* 0x000fe200078e00f5 */
[CC--:B------:R-:W-:Y:S02]  /*7880*/  @!P3 LEA R2, P0, R10.reuse, R244.reuse, 0x6 ;  /* 0x000000f40a02b211 */ /* 0x0c0fe400078030ff */
[----:B------:R-:W-:Y:S01]  /*7890*/  @!PT LDS RZ, [RZ] ;  /* 0x00000000fffff984 */ /* 0x000fe20000000800 */
[----:B------:R-:W-:Y:S01]  /*78a0*/  @!PT LDS RZ, [RZ] ;  /* 0x00000000fffff984 */ /* 0x000fe20000000800 */
[----:B------:R-:W-:Y:S01]  /*78b0*/  @!PT LDS RZ, [RZ] ;  /* 0x00000000fffff984 */ /* 0x000fe20000000800 */
[----:B------:R2:W-:Y:S02]  /*78c0*/  @!P5 LDGSTS.E.BYPASS.LTC128B.128 [R0], desc[UR38][R4.64] ;  /* 0x000000000400dfae */ /* 0x0005e4000b981a26 */
[CCC-:B------:R-:W-:Y:S02]  /*78d0*/  @!P3 LEA.HI.X R3, R10.reuse, R245.reuse, R11.reuse, 0x6, P0 ;  /* 0x000000f50a03b211 */ /* 0x1c0fe400000f340b */
[----:B------:R1:W-:Y:S04]  /*78e0*/  @P5 STS.128 [R0], RZ ;  /* 0x000000ff00005388 */ /* 0x0003e80000000c00 */
[----:B------:R-:W-:Y:S01]  /*78f0*/  @!PT LDS RZ, [RZ] ;  /* 0x00000000fffff984 */ /* 0x000fe20000000800 */
[----:B------:R-:W-:Y:S01]  /*7900*/  @!PT LDS RZ, [RZ] ;  /* 0x00000000fffff984 */ /* 0x000fe20000000800 */
[----:B------:R-:W-:Y:S01]  /*7910*/  @!PT LDS RZ, [RZ] ;  /* 0x00000000fffff984 */ /* 0x000fe20000000800 */
[----:B------:R3:W-:Y:S04]  /*7920*/  @!P4 LDGSTS.E.BYPASS.LTC128B.128 [R0+0x2000], desc[UR38][R8.64+0x80] ;  /* 0x020000800800cfae */ /* 0x0007e8000b981a26 */
        /* <DEDUP_REMOVED lines=26> */
.L_x_157:
[----:B-1----:R-:W2:Y:S02]  /*7ad0*/  LDL.LU R0, [R1+0x40] ;  /* 0x0000400001007983 */ /* 0x002ea40000300800 */
[----:B--2---:R-:W-:Y:S05]  /*7ae0*/  IADD3 R0, PT, PT, R0, -0x40, RZ ;  /* 0xffffffc000007810 */ /* 0x004fea0007ffe0ff */
[----:B------:R1:W-:Y:S01]  /*7af0*/  STL [R1+0x40], R0 ;  /* 0x0000400001007387 */ /* 0x0003e20000100800 */
[----:B------:R-:W-:Y:S05]  /*7b00*/  BRA.U UP1, `(.L_x_158) ;  /* 0xffffffc501307547 */ /* 0x000fea000b83ffff */
[----:B-1----:R-:W1:Y:S01]  /*7b10*/  S2R R0, SR_TID.X ;  /* 0x0000000000007919 */ /* 0x002e620000002100 */
[C---:B------:R-:W-:Y:S01]  /*7b20*/  IMAD.SHL.U32 R2, R249.reuse, 0x20, RZ ;  /* 0x00000020f9027824 */ /* 0x040fe200078e00ff */
[----:B------:R-:W-:Y:S01]  /*7b30*/  SHF.R.U32.HI R71, RZ, 0x3, R249 ;  /* 0x00000003ff477819 */ /* 0x000fe200000116f9 */
[----:B------:R-:W2:Y:S01]  /*7b40*/  LDCU UR8, c[0x0][0x500] ;  /* 0x0000a000ff0877ac */ /* 0x000ea20008000800 */
[----:B------:R-:W3:Y:S01]  /*7b50*/  S2R R3, SR_TID.X ;  /* 0x0000000000037919 */ /* 0x000ee20000002100 */
        /* <DEDUP_REMOVED lines=12> */
[----:B--2---:R-:W-:Y:S01]  /*7c20*/  FMUL.FTZ R100, R100, UR8 ;  /* 0x0000000864647c20 */ /* 0x004fe20008410000 */
        /* <DEDUP_REMOVED lines=12> */
[----:B------:R-:W-:Y:S01]  /*7cf0*/  FMUL.FTZ R108, R108, UR8 ;  /* 0x000000086c6c7c20 */ /* 0x000fe20008410000 */
[----:B------:R-:W-:Y:S01]  /*7d00*/  FMUL.FTZ R20, R109, UR8 ;  /* 0x000000086d147c20 */ /* 0x000fe20008410000 */
[----:B---3--:R-:W-:Y:S01]  /*7d10*/  IMAD.SHL.U32 R3, R3, 0x2, RZ ;  /* 0x0000000203037824 */ /* 0x008fe200078e00ff */
[----:B------:R-:W-:Y:S01]  /*7d20*/  LOP3.LUT R0, R0, 0x1c0, RZ, 0xc0, !PT ;  /* 0x000001c000007812 */ /* 0x000fe200078ec0ff */
[----:B------:R-:W-:Y:S01]  /*7d30*/  FMUL.FTZ R110, R110, UR8 ;  /* 0x000000086e6e7c20 */ /* 0x000fe20008410000 */
[----:B------:R-:W-:Y:S01]  /*7d40*/  FMUL.FTZ R19, R111, UR8 ;  /* 0x000000086f137c20 */ /* 0x000fe20008410000 */
[----:B------:R-:W-:Y:S01]  /*7d50*/  FMUL.FTZ R116, R116, UR8 ;  /* 0x0000000874747c20 */ /* 0x000fe20008410000 */
[----:B------:R-:W-:Y:S01]  /*7d60*/  LOP3.LUT R0, R0, 0x18, R71, 0xf8, !PT ;  /* 0x0000001800007812 */ /* 0x000fe200078ef847 */
[----:B------:R-:W-:Y:S01]  /*7d70*/  FMUL.FTZ R18, R117, UR8 ;  /* 0x0000000875127c20 */ /* 0x000fe20008410000 */
[--C-:B------:R-:W-:Y:S01]  /*7d80*/  LOP3.LUT R2, R2, 0x6, R3.reuse, 0xf8, !PT ;  /* 0x0000000602027812 */ /* 0x100fe200078ef803 */
        /* <DEDUP_REMOVED lines=8> */
[----:B------:R-:W-:Y:S01]  /*7e10*/  F2FP.BF16.F32.PACK_AB R26, R26, R100 ;  /* 0x000000641a1a723e */ /* 0x000fe200000010ff */
[----:B------:R-:W-:Y:S01]  /*7e20*/  FMUL.FTZ R120, R120, UR8 ;  /* 0x0000000878787c20 */ /* 0x000fe20008410000 */
[----:B------:R-:W-:Y:S01]  /*7e30*/  LEA R0, R0, UR4, 0x1 ;  /* 0x0000000400007c11 */ /* 0x000fe2000f8e08ff */
[----:B------:R-:W-:Y:S01]  /*7e40*/  BAR.SYNC.DEFER_BLOCKING 0x0 ;  /* 0x0000000000007b1d */ /* 0x000fe20000010000 */
[----:B------:R-:W-:Y:S01]  /*7e50*/  F2FP.BF16.F32.PACK_AB R25, R25, R102 ;  /* 0x000000661919723e */ /* 0x000fe200000010ff */
[----:B------:R-:W-:Y:S01]  /*7e60*/  FMUL.FTZ R16, R121, UR8 ;  /* 0x0000000879107c20 */ /* 0x000fe20008410000 */
[----:B------:R-:W-:Y:S01]  /*7e70*/  FMUL.FTZ R122, R122, UR8 ;  /* 0x000000087a7a7c20 */ /* 0x000fe20008410000 */
[----:B------:R-:W-:-:S02]  /*7e80*/  VIADD R3, R0, 0xc000 ;  /* 0x0000c00000037836 */ /* 0x000fc40000000000 */
[----:B------:R-:W-:Y:S01]  /*7e90*/  FMUL.FTZ R15, R123, UR8 ;  /* 0x000000087b0f7c20 */ /* 0x000fe20008410000 */
[----:B------:R-:W-:Y:S01]  /*7ea0*/  VIADD R2, R0, 0xc040 ;  /* 0x0000c04000027836 */ /* 0x000fe20000000000 */
        /* <DEDUP_REMOVED lines=81> */
[----:B------:R-:W-:-:S03]  /*83c0*/  F2FP.BF16.F32.PACK_AB R62, R63, R62 ;  /* 0x0000003e3f3e723e */ /* 0x000fc600000010ff */
        /* <DEDUP_REMOVED lines=42> */
.L_x_159:
        /* <DEDUP_REMOVED lines=12> */
.L_x_160:
[----:B------:R-:W2:Y:S01]  /*8730*/  LDCU.64 UR8, c[0x0][0x5c8] ;  /* 0x0000b900ff0877ac */ /* 0x000ea20008000a00 */
[----:B------:R-:W-:-:S04]  /*8740*/  UIADD3 UR14, UPT, UPT, UR43, UR45, URZ ;  /* 0x0000002d2b0e7290 */ /* 0x000fc8000fffe0ff */
[----:B--2---:R-:W-:Y:S02]  /*8750*/  UIMAD.WIDE.U32 UR22, UR14, UR8, URZ ;  /* 0x000000080e1672a5 */ /* 0x004fe4000f8e00ff */
[----:B------:R-:W-:-:S04]  /*8760*/  UIMAD UR14, UR14, UR9, URZ ;  /* 0x000000090e0e72a4 */ /* 0x000fc8000f8e02ff */
[----:B------:R-:W-:-:S06]  /*8770*/  UIADD3 UR14, UPT, UPT, UR23, UR14, URZ ;  /* 0x0000000e170e7290 */ /* 0x000fcc000fffe0ff */
[----:B-1----:R-:W-:-:S07]  /*8780*/  MOV R23, UR14 ;  /* 0x0000000e00177c02 */ /* 0x002fce0008000f00 */
.L_x_161:
[----:B------:R-:W-:Y:S01]  /*8790*/  BAR.SYNC.DEFER_BLOCKING 0x0 ;  /* 0x0000000000007b1d */ /* 0x000fe20000010000 */
[----:B------:R-:W-:Y:S01]  /*87a0*/  LOP3.LUT R0, R250, 0x1f8, RZ, 0xc0, !PT ;  /* 0x000001f8fa007812 */ /* 0x000fe200078ec0ff */
[----:B------:R-:W-:Y:S01]  /*87b0*/  USHF.L.U32 UR16, UR46, 0x6, URZ ;  /* 0x000000062e107899 */ /* 0x000fe200080006ff */
[C---:B------:R-:W-:Y:S01]  /*87c0*/  VIADD R8, R71.reuse, 0x20 ;  /* 0x0000002047087836 */ /* 0x040fe20000000000 */
[----:B------:R-:W-:Y:S01]  /*87d0*/  USHF.L.U32 UR14, UR46, 0x6, URZ ;  /* 0x000000062e0e7899 */ /* 0x000fe200080006ff */
[----:B------:R-:W-:Y:S01]  /*87e0*/  LOP3.LUT R0, R0, 0x38, R249, 0x78, !PT ;  /* 0x0000003800007812 */ /* 0x000fe200078e78f9 */
[----:B------:R-:W-:Y:S02]  /*87f0*/  UIMAD.WIDE.U32 UR40, UR16, UR10, URZ ;  /* 0x0000000a102872a5 */ /* 0x000fe4000f8e00ff */
[----:B------:R-:W1:Y:S01]  /*8800*/  LDC.64 R6, c[0x0][0x5d8] ;  /* 0x00017600ff067b82 */ /* 0x000e620000000a00 */
[----:B------:R-:W-:Y:S01]  /*8810*/  USHF.R.S32.HI UR17, URZ, 0x1f, UR16 ;  /* 0x0000001fff117899 */ /* 0x000fe20008011410 */
[--C-:B------:R-:W-:Y:S01]  /*8820*/  LOP3.LUT R0, R0, 0x1e00, R250.reuse, 0xf8, !PT ;  /* 0x00001e0000007812 */ /* 0x100fe200078ef8fa */
[----:B------:R-:W-:Y:S01]  /*8830*/  UIADD3 UR42, UPT, UPT, -UR14, UR42, URZ ;  /* 0x0000002a0e2a7290 */ /* 0x000fe2000fffe1ff */
[----:B------:R-:W-:Y:S01]  /*8840*/  BSSY.RECONVERGENT B0, `(.L_x_162) ;  /* 0x000002e000007945 */ /* 0x000fe20003800200 */
        /* <DEDUP_REMOVED lines=8> */
[----:B------:R-:W-:Y:S01]  /*88d0*/  IMAD.U32 R56, RZ, RZ, UR8 ;  /* 0x00000008ff387e24 */ /* 0x000fe2000f8e00ff */
[----:B------:R-:W-:-:S02]  /*88e0*/  ISETP.GE.AND P5, PT, R8, UR42, PT ;  /* 0x0000002a08007c0c */ /* 0x000fc4000bfa6270 */
[----:B------:R-:W-:Y:S01]  /*88f0*/  IADD3 R2, P0, PT, R4, UR20, RZ ;  /* 0x0000001404027c10 */ /* 0x000fe2000ff1e0ff */
[----:B------:R3:W4:Y:S01]  /*8900*/  LDS.128 R28, [R0+0xd000] ;  /* 0x00d00000001c7984 */ /* 0x0007220000000c00 */
[----:B------:R-:W-:Y:S01]  /*8910*/  IMAD.U32 R4, RZ, RZ, UR15 ;  /* 0x0000000fff047e24 */ /* 0x000fe2000f8e00ff */
[C---:B------:R-:W-:Y:S02]  /*8920*/  LOP3.LUT R60, R251.reuse, 0x80, RZ, 0xfc, !PT ;  /* 0x00000080fb3c7812 */ /* 0x040fe400078efcff */
[----:B------:R3:W2:Y:S01]  /*8930*/  LDS.128 R24, [R0+0xf000] ;  /* 0x00f0000000187984 */ /* 0x0006a20000000c00 */
[----:B------:R-:W-:Y:S02]  /*8940*/  LOP3.LUT R57, R251, 0x40, RZ, 0xfc, !PT ;  /* 0x00000040fb397812 */ /* 0x000fe400078efcff */
[----:B------:R-:W-:Y:S01]  /*8950*/  IADD3.X R3, PT, PT, R3, UR18, R4, P0, !PT ;  /* 0x0000001203037c10 */ /* 0x000fe200087fe404 */
[----:B------:R3:W2:Y:S01]  /*8960*/  LDS.128 R40, [R0+0x12000] ;  /* 0x0120000000287984 */ /* 0x0006a20000000c00 */
[----:B------:R-:W-:-:S03]  /*8970*/  IADD3 R21, P0, PT, R71, 0x20, RZ ;  /* 0x0000002047157810 */ /* 0x000fc60007f1e0ff */
[----:B------:R3:W2:Y:S01]  /*8980*/  LDS.128 R52, [R0+0x13000] ;  /* 0x0130000000347984 */ /* 0x0006a20000000c00 */
[----:B-1----:R-:W-:-:S03]  /*8990*/  IMAD.WIDE.U32 R4, R6, UR26, R2 ;  /* 0x0000001a06047c25 */ /* 0x002fc6000f8e0002 */
[----:B------:R3:W1:Y:S01]  /*89a0*/  LDS.128 R36, [R0+0x14000] ;  /* 0x0140000000247984 */ /* 0x0006620000000c00 */
[----:B------:R-:W-:Y:S02]  /*89b0*/  IMAD R20, R7, UR26, R5 ;  /* 0x0000001a07147c24 */ /* 0x000fe4000f8e0205 */
[----:B------:R-:W-:Y:S01]  /*89c0*/  IMAD.X R22, RZ, RZ, RZ, P0 ;  /* 0x000000ffff167224 */ /* 0x000fe200000e06ff */
[----:B------:R3:W1:Y:S04]  /*89d0*/  LDS.128 R48, [R0+0x15000] ;  /* 0x0150000000307984 */ /* 0x0006680000000c00 */
[----:B------:R3:W1:Y:S04]  /*89e0*/  LDS.128 R32, [R0+0x16000] ;  /* 0x0160000000207984 */ /* 0x0006680000000c00 */
[----:B------:R3:W1:Y:S01]  /*89f0*/  LDS.128 R44, [R0+0x17000] ;  /* 0x01700000002c7984 */ /* 0x0006620000000c00 */
[----:B----4-:R-:W-:Y:S05]  /*8a00*/  @P3 BRA `(.L_x_163) ;  /* 0x0000000000443947 */ /* 0x010fea0003800000 */
[----:B------:R-:W4:Y:S01]  /*8a10*/  LDCU UR18, c[0x0][0x440] ;  /* 0x00008800ff1277ac */ /* 0x000f220008000800 */
[----:B------:R-:W5:Y:S01]  /*8a20*/  LDS.128 R16, [R0+0xe000] ;  /* 0x00e0000000107984 */ /* 0x000f620000000c00 */
[----:B------:R-:W-:Y:S01]  /*8a30*/  IMAD.MOV.U32 R2, RZ, RZ, R4 ;  /* 0x000000ffff027224 */ /* 0x000fe200078e0004 */
[----:B------:R-:W2:Y:S02]  /*8a40*/  LDCU.64 UR14, c[0x0][0x560] ;  /* 0x0000ac00ff0e77ac */ /* 0x000ea40008000a00 */
[----:B------:R-:W3:Y:S01]  /*8a50*/  LDS.128 R12, [R0+0x10000] ;  /* 0x01000000000c7984 */ /* 0x000ee20000000c00 */
[----:B------:R-:W-:Y:S02]  /*8a60*/  IMAD.MOV.U32 R3, RZ, RZ, R20 ;  /* 0x000000ffff037224 */ /* 0x000fe400078e0014 */
[----:B------:R-:W-:-:S04]  /*8a70*/  IMAD.WIDE.U32 R6, R71, UR10, R2 ;  /* 0x0000000a47067c25 */ /* 0x000fc8000f8e0002 */
[----:B------:R-:W-:Y:S01]  /*8a80*/  IMAD R3, R71, UR11, R7 ;  /* 0x0000000b47037c24 */ /* 0x000fe2000f8e0207 */
[----:B----4-:R-:W-:Y:S02]  /*8a90*/  ISETP.GE.AND P2, PT, R251, UR18, PT ;  /* 0x00000012fb007c0c */ /* 0x010fe4000bf46270 */
[----:B------:R-:W-:Y:S02]  /*8aa0*/  ISETP.GE.AND P1, PT, R57, UR18, PT ;  /* 0x0000001239007c0c */ /* 0x000fe4000bf26270 */
[----:B------:R-:W-:Y:S02]  /*8ab0*/  ISETP.GE.AND P0, PT, R60, UR18, PT ;  /* 0x000000123c007c0c */ /* 0x000fe4000bf06270 */
[----:B--2---:R-:W-:-:S04]  /*8ac0*/  LEA R2, P4, R6, UR14, 0x1 ;  /* 0x0000000e06027c11 */ /* 0x004fc8000f8808ff */
[----:B------:R-:W-:-:S03]  /*8ad0*/  LEA.HI.X R3, R6, UR15, R3, 0x1, P4 ;  /* 0x0000000f06037c11 */ /* 0x000fc6000a0f0c03 */
[----:B------:R-:W2:Y:S04]  /*8ae0*/  @!P2 LDS.128 R8, [R0+0xc000] ;  /* 0x00c000000008a984 */ /* 0x000ea80000000c00 */
[----:B-----5:R4:W-:Y:S04]  /*8af0*/  @!P1 STG.E.128 desc[UR38][R2.64+0x80], R16 ;  /* 0x0000801002009986 */ /* 0x0209e8000c101d26 */
[----:B---3--:R4:W-:Y:S04]  /*8b00*/  @!P0 STG.E.128 desc[UR38][R2.64+0x100], R12 ;  /* 0x0001000c02008986 */ /* 0x0089e8000c101d26 */
[----:B--2---:R4:W-:Y:S02]  /*8b10*/  @!P2 STG.E.128 desc[UR38][R2.64], R8 ;  /* 0x000000080200a986 */ /* 0x0049e4000c101d26 */
.L_x_163:
[----:B------:R-:W-:Y:S05]  /*8b20*/  BSYNC.RECONVERGENT B0 ;  /* 0x0000000000007941 */ /* 0x000fea0003800200 */
.L_x_162:
[----:B----4-:R4:W1:Y:S01]  /*8b30*/  LDS.128 R8, [R0+0x11000] ;  /* 0x0110000000087984 */ /* 0x0108620000000c00 */
[----:B------:R-:W-:Y:S04]  /*8b40*/  BSSY.RECONVERGENT B0, `(.L_x_164) ;  /* 0x0000012000007945 */ /* 0x000fe80003800200 */
[----:B------:R-:W-:Y:S05]  /*8b50*/  @P5 BRA `(.L_x_165) ;  /* 0x0000000000405947 */ /* 0x000fea0003800000 */
[----:B------:R-:W5:Y:S01]  /*8b60*/  LDCU UR18, c[0x0][0x440] ;  /* 0x00008800ff1277ac */ /* 0x000f620008000800 */
[----:B------:R-:W-:Y:S01]  /*8b70*/  MOV R3, R20 ;  /* 0x0000001400037202 */ /* 0x000fe20000000f00 */
[----:B---34-:R-:W-:Y:S01]  /*8b80*/  IMAD R0, R22, UR10, RZ ;  /* 0x0000000a16007c24 */ /* 0x018fe2000f8e02ff */
[----:B------:R-:W3:Y:S01]  /*8b90*/  LDCU.64 UR14, c[0x0][0x560] ;  /* 0x0000ac00ff0e77ac */ /* 0x000ee20008000a00 */
[----:B------:R-:W-:Y:S02]  /*8ba0*/  IMAD.MOV.U32 R2, RZ, RZ, R4 ;  /* 0x000000ffff027224 */ /* 0x000fe400078e0004 */
[C---:B------:R-:W-:Y:S02]  /*8bb0*/  IMAD R0, R21.reuse, UR11, R0 ;  /* 0x0000000b15007c24 */ /* 0x040fe4000f8e0200 */
[----:B------:R-:W-:-:S04]  /*8bc0*/  IMAD.WIDE.U32 R4, R21, UR10, R2 ;  /* 0x0000000a15047c25 */ /* 0x000fc8000f8e0002 */
[----:B------:R-:W-:Y:S01]  /*8bd0*/  IMAD.IADD R0, R0, 0x1, R5 ;  /* 0x0000000100007824 */ /* 0x000fe200078e0205 */
[----:B-----5:R-:W-:Y:S02]  /*8be0*/  ISETP.GE.AND P2, PT, R251, UR18, PT ;  /* 0x00000012fb007c0c */ /* 0x020fe4000bf46270 */
[----:B------:R-:W-:Y:S02]  /*8bf0*/  ISETP.GE.AND P1, PT, R57, UR18, PT ;  /* 0x0000001239007c0c */ /* 0x000fe4000bf26270 */
[----:B------:R-:W-:Y:S02]  /*8c00*/  ISETP.GE.AND P0, PT, R60, UR18, PT ;  /* 0x000000123c007c0c */ /* 0x000fe4000bf06270 */
[----:B---3--:R-:W-:-:S04]  /*8c10*/  LEA R2, P4, R4, UR14, 0x1 ;  /* 0x0000000e04027c11 */ /* 0x008fc8000f8808ff */
[----:B------:R-:W-:-:S05]  /*8c20*/  LEA.HI.X R3, R4, UR15, R0, 0x1, P4 ;  /* 0x0000000f04037c11 */ /* 0x000fca000a0f0c00 */
[----:B------:R3:W-:Y:S04]  /*8c30*/  @!P2 STG.E.128 desc[UR38][R2.64], R28 ;  /* 0x0000001c0200a986 */ /* 0x0007e8000c101d26 */
[----:B--2---:R3:W-:Y:S04]  /*8c40*/  @!P1 STG.E.128 desc[UR38][R2.64+0x80], R24 ;  /* 0x0000801802009986 */ /* 0x0047e8000c101d26 */
[----:B-1----:R3:W-:Y:S02]  /*8c50*/  @!P0 STG.E.128 desc[UR38][R2.64+0x100], R8 ;  /* 0x0001000802008986 */ /* 0x0027e4000c101d26 */
.L_x_165:
[----:B------:R-:W-:Y:S05]  /*8c60*/  BSYNC.RECONVERGENT B0 ;  /* 0x0000000000007941 */ /* 0x000fea0003800200 */
.L_x_164:
[----:B---3--:R-:W-:Y:S01]  /*8c70*/  MOV R2, R251 ;  /* 0x000000fb00027202 */ /* 0x008fe20000000f00 */
[----:B------:R-:W-:Y:S01]  /*8c80*/  UIMAD UR17, UR17, UR8, URZ ;  /* 0x00000008111172a4 */ /* 0x000fe2000f8e02ff */
[----:B------:R-:W-:Y:S01]  /*8c90*/  MOV R3, RZ ;  /* 0x000000ff00037202 */ /* 0x000fe20000000f00 */
[----:B------:R-:W-:Y:S02]  /*8ca0*/  BSSY.RECONVERGENT B0, `(.L_x_166) ;  /* 0x0000016000007945 */ /* 0x000fe40003800200 */
[----:B------:R-:W-:Y:S01]  /*8cb0*/  UIMAD UR17, UR16, UR9, UR17 ;  /* 0x00000009101172a4 */ /* 0x000fe2000f8e0211 */
[----:B------:R-:W-:-:S03]  /*8cc0*/  IMAD.WIDE.U32 R2, R56, UR16, R2 ;  /* 0x0000001038027c25 */ /* 0x000fc6000f8e0002 */
[----:B------:R-:W-:-:S04]  /*8cd0*/  IADD3 R2, P0, PT, R2, UR22, RZ ;  /* 0x0000001602027c10 */ /* 0x000fc8000ff1e0ff */
[----:B------:R-:W-:-:S03]  /*8ce0*/  IADD3.X R3, PT, PT, R23, UR17, R3, P0, !PT ;  /* 0x0000001117037c10 */ /* 0x000fc600087fe403 */
[----:B--2---:R-:W-:-:S04]  /*8cf0*/  IMAD.WIDE.U32 R4, R58, UR26, R2 ;  /* 0x0000001a3a047c25 */ /* 0x004fc8000f8e0002 */
[----:B----4-:R-:W-:Y:S01]  /*8d00*/  IMAD R0, R59, UR26, R5 ;  /* 0x0000001a3b007c24 */ /* 0x010fe2000f8e0205 */
        /* <DEDUP_REMOVED lines=12> */
[----:B------:R2:W-:Y:S04]  /*8dd0*/  @!P2 STG.E.128 desc[UR38][R2.64], R40 ;  /* 0x000000280200a986 */ /* 0x0005e8000c101d26 */
[----:B-1----:R2:W-:Y:S04]  /*8de0*/  @!P1 STG.E.128 desc[UR38][R2.64+0x80], R36 ;  /* 0x0000802402009986 */ /* 0x0025e8000c101d26 */
[----:B------:R2:W-:Y:S02]  /*8df0*/  @!P0 STG.E.128 desc[UR38][R2.64+0x100], R32 ;  /* 0x0001002002008986 */ /* 0x0005e4000c101d26 */
.L_x_167:
[----:B------:R-:W-:Y:S05]  /*8e00*/  BSYNC.RECONVERGENT B0 ;  /* 0x0000000000007941 */ /* 0x000fea0003800200 */
.L_x_166:
[----:B------:R-:W-:Y:S05]  /*8e10*/  @P5 BRA `(.L_x_127) ;  /* 0x0000000000405947 */ /* 0x000fea0003800000 */
[----:B------:R-:W3:Y:S01]  /*8e20*/  LDCU UR14, c[0x0][0x440] ;  /* 0x00008800ff0e77ac */ /* 0x000ee20008000800 */
[----:B--2---:R-:W-:Y:S01]  /*8e30*/  MOV R3, R0 ;  /* 0x0000000000037202 */ /* 0x004fe20000000f00 */
[----:B------:R-:W-:Y:S01]  /*8e40*/  IMAD R6, R22, UR8, RZ ;  /* 0x0000000816067c24 */ /* 0x000fe2000f8e02ff */
[----:B------:R-:W2:Y:S01]  /*8e50*/  LDCU.64 UR10, c[0x0][0x568] ;  /* 0x0000ad00ff0a77ac */ /* 0x000ea20008000a00 */
[----:B------:R-:W-:Y:S02]  /*8e60*/  IMAD.MOV.U32 R2, RZ, RZ, R4 ;  /* 0x000000ffff027224 */ /* 0x000fe400078e0004 */
        /* <DEDUP_REMOVED lines=8> */
[----:B------:R3:W-:Y:S04]  /*8ef0*/  @!P2 STG.E.128 desc[UR38][R2.64], R52 ;  /* 0x000000340200a986 */ /* 0x0007e8000c101d26 */
[----:B-1----:R3:W-:Y:S04]  /*8f00*/  @!P1 STG.E.128 desc[UR38][R2.64+0x80], R48 ;  /* 0x0000803002009986 */ /* 0x0027e8000c101d26 */
[----:B------:R3:W-:Y:S02]  /*8f10*/  @!P0 STG.E.128 desc[UR38][R2.64+0x100], R44 ;  /* 0x0001002c02008986 */ /* 0x0007e4000c101d26 */
.L_x_127:
[----:B------:R-:W-:Y:S05]  /*8f20*/  BSYNC.RECONVERGENT B1 ;  /* 0x0000000000017941 */ /* 0x000fea0003800200 */
.L_x_105:
        /* <DEDUP_REMOVED lines=11> */
.L_x_169:
        /* <DEDUP_REMOVED lines=10> */
.L_x_1082:


//--------------------- .text._ZN5flash44flash_bwd_dq_dk_dv_loop_seqk_parallel_kernelI23Flash_bwd_kernel_traitsILi192ELi64ELi64ELi8ELi4ELi2ELi2ELb0ELb0EN7cutlass10bfloat16_tE19Flash_kernel_traitsILi192ELi64ELi64ELi8ES3_EELb0ELb1ELb0ELb0ELb0ELb0ELb0EEEvNS_16Flash_bwd_paramsE --------------------------
	.section	.text._ZN5flash44flash_bwd_dq_dk_dv_loop_seqk_parallel_kernelI23Flash_bwd_kernel_traitsILi192ELi64ELi64ELi8ELi4ELi2ELi2ELb0ELb0EN7cutlass10bfloat16_tE19Flash_kernel_traitsILi192ELi64ELi64ELi8ES3_EELb0ELb1ELb0ELb0ELb0ELb0ELb0EEEvNS_16Flash_bwd_paramsE,"ax",@progbits
	.align	128
        .global         _ZN5flash44flash_bwd_dq_dk_dv_loop_seqk_parallel_kernelI23Flash_bwd_kernel_traitsILi192ELi64ELi64ELi8ELi4ELi2ELi2ELb0ELb0EN7cutlass10bfloat16_tE19Flash_kernel_traitsILi192ELi64ELi64ELi8ES3_EELb0ELb1ELb0ELb0ELb0ELb0ELb0EEEvNS_16Flash_bwd_paramsE
        .type           _ZN5flash44flash_bwd_dq_dk_dv_loop_seqk_parallel_kernelI23Flash_bwd_kernel_traitsILi192ELi64ELi64ELi8ELi4ELi2ELi2ELb0ELb0EN7cutlass10bfloat16_tE19Flash_kernel_traitsILi192ELi64ELi64ELi8ES3_EELb0ELb1ELb0ELb0ELb0ELb0ELb0EEEvNS_16Flash_bwd_paramsE,@function
        .size           _ZN5flash44flash_bwd_dq_dk_dv_loop_seqk_parallel_kernelI23Flash_bwd_kernel_traitsILi192ELi64ELi64ELi8ELi4ELi2ELi2ELb0ELb0EN7cutlass10bfloat16_tE19Flash_kernel_traitsILi192ELi64ELi64ELi8ES3_EELb0ELb1ELb0ELb0ELb0ELb0ELb0EEEvNS_16Flash_bwd_paramsE,(.L_x_1083 - _ZN5flash44flash_bwd_dq_dk_dv_loop_seqk_parallel_kernelI23Flash_bwd_kernel_traitsILi192ELi64ELi64ELi8ELi4ELi2ELi2ELb0ELb0EN7cutlass10bfloat16_tE19Flash_kernel_traitsILi192ELi64ELi64ELi8ES3_EELb0ELb1ELb0ELb0ELb0ELb0ELb0EEEvNS_16Flash_bwd_paramsE)
        .other          _ZN5flash44flash_bwd_dq_dk_dv_loop_seqk_parallel_kernelI23Flash_bwd_kernel_traitsILi192ELi64ELi64ELi8ELi4ELi2ELi2ELb0ELb0EN7cutlass10bfloat16_tE19Flash_kernel_traitsILi192ELi64ELi64ELi8ES3_EELb0ELb1ELb0ELb0ELb0ELb0ELb0EEEvNS_16Flash_bwd_paramsE,@"STO_CUDA_ENTRY STV_DEFAULT"
_ZN5flash44flash_bwd_dq_dk_dv_loop_seqk_parallel_kernelI23Flash_bwd_kernel_traitsILi192ELi64ELi64ELi8ELi4ELi2ELi2ELb0ELb0EN7cutlass10bfloat16_tE19Flash_kernel_traitsILi192ELi64ELi64ELi8ES3_EELb0ELb1ELb0ELb0ELb0ELb0ELb0EEEvNS_16Flash_bwd_paramsE:
.text._ZN5flash44flash_bwd_dq_dk_dv_loop_seqk_parallel_kernelI23Flash_bwd_kernel_traitsILi192ELi64ELi64ELi8ELi4ELi2ELi2ELb0ELb0EN7cutlass10bfloat16_tE19Flash_kernel_traitsILi192ELi64ELi64ELi8ES3_EELb0ELb1ELb0ELb0ELb0ELb0ELb0EEEvNS_16Flash_bwd_paramsE:
        /* <DEDUP_REMOVED lines=10> */
[----:B------:R-:W1:Y:S01]  /*00a0*/  S2R R204, SR_TID.X ;  /* 0x0000000000cc7919 */ /* 0x000e620000002100 */
[----:B------:R-:W2:Y:S01]  /*00b0*/  LDC.64 R208, c[0x0][0x460] ;  /* 0x00011800ffd07b82 */ /* 0x000ea20000000a00 */
[----:B------:R-:W3:Y:S01]  /*00c0*/  LDCU UR4, c[0x0][0x438] ;  /* 0x00008700ff0477ac */ /* 0x000ee20008000800 */
[----:B------:R-:W-:Y:S01]  /*00d0*/  IMAD.MOV.U32 R220, RZ, RZ, 0x10 ;  /* 0x00000010ffdc7424 */ /* 0x000fe200078e00ff */
[----:B------:R-:W2:Y:S01]  /*00e0*/  S2R R202, SR_CTAID.Y ;  /* 0x0000000000ca7919 */ /* 0x000ea20000002600 */
[----:B------:R-:W-:Y:S01]  /*00f0*/  IMAD.MOV.U32 R195, RZ, RZ, 0x40 ;  /* 0x00000040ffc37424 */ /* 0x000fe200078e00ff */
[----:B------:R-:W-:Y:S01]  /*0100*/  UMOV UR5, 0x400 ;  /* 0x0000040000057882 */ /* 0x000fe20000000000 */
[----:B------:R-:W4:Y:S01]  /*0110*/  LDCU.64 UR20, c[0x0][0x358] ;  /* 0x00006b00ff1477ac */ /* 0x000f220008000a00 */
[----:B------:R-:W2:Y:S01]  /*0120*/  S2R R201, SR_CTAID.Z ;  /* 0x0000000000c97919 */ /* 0x000ea20000002700 */
[----:B------:R-:W5:Y:S01]  /*0130*/  S2UR UR6, SR_CgaCtaId ;  /* 0x00000000000679c3 */ /* 0x000f620000008800 */
[----:B------:R-:W-:Y:S01]  /*0140*/  UMOV UR24, URZ ;  /* 0x000000ff00187c82 */ /* 0x000fe20008000000 */
[----:B------:R-:W-:-:S06]  /*0150*/  UMOV UR25, URZ ;  /* 0x000000ff00197c82 */ /* 0x000fcc0008000000 */
[----:B------:R-:W2:Y:S08]  /*0160*/  S2UR UR18, SR_CTAID.X ;  /* 0x00000000001279c3 */ /* 0x000eb00000002500 */
[----:B------:R-:W3:Y:S01]  /*0170*/  LDC.U8 R200, c[0x0][0x532] ;  /* 0x00014c80ffc87b82 */ /* 0x000ee20000000000 */
[C---:B-1----:R-:W-:Y:S01]  /*0180*/  IMAD.SHL.U32 R4, R204.reuse, 0x2, RZ ;  /* 0x00000002cc047824 */ /* 0x042fe200078e00ff */
[--C-:B------:R-:W-:Y:S01]  /*0190*/  SHF.R.U32.HI R2, RZ, 0x1, R204.reuse ;  /* 0x00000001ff027819 */ /* 0x100fe200000116cc */
[C---:B------:R-:W-:Y:S01]  /*01a0*/  IMAD.SHL.U32 R3, R204.reuse, 0x20, RZ ;  /* 0x00000020cc037824 */ /* 0x040fe200078e00ff */
[----:B------:R-:W-:Y:S01]  /*01b0*/  SHF.R.U32.HI R0, RZ, 0x2, R204 ;  /* 0x00000002ff007819 */ /* 0x000fe200000116cc */
[----:B------:R-:W-:Y:S01]  /*01c0*/  IMAD.SHL.U32 R212, R204, 0x10, RZ ;  /* 0x00000010ccd47824 */ /* 0x000fe200078e00ff */
[----:B------:R-:W-:Y:S01]  /*01d0*/  LOP3.LUT R213, R4, 0x38, RZ, 0xc0, !PT ;  /* 0x0000003804d57812 */ /* 0x000fe200078ec0ff */
[----:B------:R-:W-:Y:S01]  /*01e0*/  IMAD.SHL.U32 R205, R204, 0x8, RZ ;  /* 0x00000008cccd7824 */ /* 0x000fe200078e00ff */
[----:B------:R-:W-:Y:S01]  /*01f0*/  LOP3.LUT R203, R2, 0x30, RZ, 0xc0, !PT ;  /* 0x0000003002cb7812 */ /* 0x000fe200078ec0ff */
[----:B-----5:R-:W-:Y:S01]  /*0200*/  ULEA UR6, UR6, UR5, 0x18 ;  /* 0x0000000506067291 */ /* 0x020fe2000f8ec0ff */
[----:B------:R-:W-:-:S02]  /*0210*/  LOP3.LUT R213, R213, 0x20, R0, 0x78, !PT ;  /* 0x00000020d5d57812 */ /* 0x000fc400078e7800 */
[----:B------:R-:W-:Y:S01]  /*0220*/  LOP3.LUT R203, R203, 0x7, R0, 0xf8, !PT ;  /* 0x00000007cbcb7812 */ /* 0x000fe200078ef800 */
[----:B------:R-:W-:Y:S01]  /*0230*/  IMAD.SHL.U32 R0, R204, 0x40, RZ ;  /* 0x00000040cc007824 */ /* 0x000fe200078e00ff */
[----:B------:R-:W-:Y:S01]  /*0240*/  SHF.R.U32.HI R206, RZ, 0x3, R204 ;  /* 0x00000003ffce7819 */ /* 0x000fe200000116cc */
[----:B------:R-:W-:Y:S01]  /*0250*/  UIADD3 UR5, UPT, UPT, UR6, 0x20000, URZ ;  /* 0x0002000006057890 */ /* 0x000fe2000fffe0ff */
[----:B------:R-:W-:Y:S02]  /*0260*/  LOP3.LUT R196, R4, 0x20, RZ, 0xc0, !PT ;  /* 0x0000002004c47812 */ /* 0x000fe400078ec0ff */
[C---:B------:R-:W-:Y:S01]  /*0270*/  LOP3.LUT R7, R3.reuse, 0xc00, RZ, 0xc0, !PT ;  /* 0x00000c0003077812 */ /* 0x040fe200078ec0ff */
[----:B------:R-:W-:Y:S01]  /*0280*/  VIADD R207, R206, 0x20 ;  /* 0x00000020cecf7836 */ /* 0x000fe20000000000 */
[----:B------:R-:W-:Y:S02]  /*0290*/  LOP3.LUT R193, R3, 0x200, RZ, 0xc0, !PT ;  /* 0x0000020003c17812 */ /* 0x000fe400078ec0ff */
[----:B------:R-:W-:-:S02]  /*02a0*/  LOP3.LUT R5, R0, 0x1c0, RZ, 0xc0, !PT ;  /* 0x000001c000057812 */ /* 0x000fc400078ec0ff */
[----:B------:R-:W-:Y:S02]  /*02b0*/  LOP3.LUT R192, R2, 0x10, RZ, 0xc0, !PT ;  /* 0x0000001002c07812 */ /* 0x000fe400078ec0ff */
[----:B--2---:R-:W-:Y:S02]  /*02c0*/  LEA R208, P0, R202, R208, 0x2 ;  /* 0x000000d0cad07211 */ /* 0x004fe400078010ff */
[----:B------:R-:W-:Y:S02]  /*02d0*/  LOP3.LUT R196, R196, 0x18, R206, 0xf8, !PT ;  /* 0x00000018c4c47812 */ /* 0x000fe400078ef8ce */
[----:B------:R-:W-:Y:S02]  /*02e0*/  LOP3.LUT R213, R213, 0x1c0, R212, 0xf8, !PT ;  /* 0x000001c0d5d57812 */ /* 0x000fe400078ef8d4 */
[----:B------:R-:W-:Y:S02]  /*02f0*/  LOP3.LUT R7, R7, 0x6, R4, 0xf8, !PT ;  /* 0x0000000607077812 */ /* 0x000fe400078ef804 */
[----:B------:R-:W-:-:S02]  /*0300*/  LOP3.LUT R190, R0, 0x200, RZ, 0xc0, !PT ;  /* 0x0000020000be7812 */ /* 0x000fc400078ec0ff */
[----:B------:R-:W-:Y:S02]  /*0310*/  LOP3.LUT R193, R193, 0x3800, R212, 0xf8, !PT ;  /* 0x00003800c1c17812 */ /* 0x000fe400078ef8d4 */
[----:B------:R-:W-:Y:S02]  /*0320*/  LOP3.LUT R5, R5, 0x38, R205, 0xf8, !PT ;  /* 0x0000003805057812 */ /* 0x000fe400078ef8cd */
[----:B------:R-:W-:Y:S02]  /*0330*/  LOP3.LUT R192, R192, 0x8, R204, 0xf8, !PT ;  /* 0x00000008c0c07812 */ /* 0x000fe400078ef8cc */
[----:B------:R-:W-:Y:S02]  /*0340*/  R2P PR, R204, 0xe ;  /* 0x0000000ecc007804 */ /* 0x000fe40000000000 */
[----:B------:R-:W-:Y:S02]  /*0350*/  LOP3.LUT R212, R212, 0x1c0, RZ, 0xc0, !PT ;  /* 0x000001c0d4d47812 */ /* 0x000fe400078ec0ff */
[----:B------:R-:W-:-:S02]  /*0360*/  LOP3.LUT R196, R196, 0x1c0, R0, 0xf8, !PT ;  /* 0x000001c0c4c47812 */ /* 0x000fc400078ef800 */
[----:B------:R-:W-:Y:S02]  /*0370*/  LOP3.LUT R213, R7, R213, RZ, 0xfc, !PT ;  /* 0x000000d507d57212 */ /* 0x000fe400078efcff */
[--C-:B------:R-:W-:Y:S02]  /*0380*/  LOP3.LUT R197, R190, 0xc00, R3.reuse, 0xf8, !PT ;  /* 0x00000c00bec57812 */ /* 0x100fe400078ef803 */
[----:B------:R-:W-:Y:S02]  /*0390*/  LOP3.LUT R2, R5, 0x8, R2, 0x78, !PT ;  /* 0x0000000805027812 */ /* 0x000fe400078e7802 */
[----:B------:R-:W-:Y:S02]  /*03a0*/  LOP3.LUT R192, R192, R5, RZ, 0x3c, !PT ;  /* 0x00000005c0c07212 */ /* 0x000fe400078e3cff */
[----:B------:R-:W-:Y:S02]  /*03b0*/  LOP3.LUT R190, R190, 0x400, R3, 0xf8, !PT ;  /* 0x00000400bebe7812 */ /* 0x000fe400078ef803 */
[----:B------:R-:W-:-:S02]  /*03c0*/  LOP3.LUT R214, R205, 0x1f8, RZ, 0xc0, !PT ;  /* 0x000001f8cdd67812 */ /* 0x000fc400078ec0ff */
[----:B------:R-:W-:Y:S02]  /*03d0*/  LOP3.LUT R6, R3, 0x400, RZ, 0xc0, !PT ;  /* 0x0000040003067812 */ /* 0x000fe400078ec0ff */
[----:B------:R-:W-:Y:S02]  /*03e0*/  LOP3.LUT R212, R212, 0x18, R206, 0xf8, !PT ;  /* 0x00000018d4d47812 */ /* 0x000fe400078ef8ce */
[----:B------:R-:W-:Y:S02]  /*03f0*/  LOP3.LUT R196, R196, 0x38, R205, 0x78, !PT ;  /* 0x00000038c4c47812 */ /* 0x000fe400078e78cd */
[----:B------:R-:W-:Y:S02]  /*0400*/  LEA R213, R213, UR5, 0x1 ;  /* 0x00000005d5d57c11 */ /* 0x000fe4000f8e08ff */
[----:B------:R-:W-:Y:S02]  /*0410*/  LOP3.LUT R192, R192, 0x200, R3, 0xf8, !PT ;  /* 0x00000200c0c07812 */ /* 0x000fe400078ef803 */
[-C--:B------:R-:W-:Y:S01]  /*0420*/  LOP3.LUT R197, R197, R2.reuse, RZ, 0xfc, !PT ;  /* 0x00000002c5c57212 */ /* 0x080fe200078efcff */
[C---:B------:R-:W-:Y:S01]  /*0430*/  VIADD R215, R213.reuse, 0x20 ;  /* 0x00000020d5d77836 */ /* 0x040fe20000000000 */
[----:B------:R-:W-:Y:S01]  /*0440*/  LOP3.LUT R190, R190, R2, RZ, 0xfc, !PT ;  /* 0x00000002bebe7212 */ /* 0x000fe200078efcff */
[----:B------:R-:W-:Y:S01]  /*0450*/  @P3 VIADD R215, R213, 0xffffffe0 ;  /* 0xffffffe0d5d73836 */ /* 0x000fe20000000000 */
[----:B------:R-:W-:-:S02]  /*0460*/  LOP3.LUT R214, R214, 0x38, R204, 0x78, !PT ;  /* 0x00000038d6d67812 */ /* 0x000fc400078e78cc */
[--C-:B------:R-:W-:Y:S02]  /*0470*/  LOP3.LUT R6, R6, 0x6, R4.reuse, 0xf8, !PT ;  /* 0x0000000606067812 */ /* 0x100fe400078ef804 */
[----:B------:R-:W-:Y:S02]  /*0480*/  LOP3.LUT R212, R212, 0x38, R4, 0x78, !PT ;  /* 0x00000038d4d47812 */ /* 0x000fe400078e7804 */
[----:B------:R-:W-:Y:S02]  /*0490*/  LOP3.LUT R5, R5, 0x8, R204, 0x78, !PT ;  /* 0x0000000805057812 */ /* 0x000fe400078e78cc */
[----:B------:R-:W-:Y:S01]  /*04a0*/  LOP3.LUT R196, R196, 0x200, R0, 0xf8, !PT ;  /* 0x00000200c4c47812 */ /* 0x000fe200078ef800 */
[----:B---3--:R-:W-:Y:S01]  /*04b0*/  IMAD.U32 R0, RZ, RZ, UR4 ;  /* 0x00000004ff007e24 */ /* 0x008fe2000f8e00ff */
[C---:B------:R-:W-:Y:S01]  /*04c0*/  SEL R187, R220.reuse, 0xfffffff0, !P1 ;  /* 0xfffffff0dcbb7807 */ /* 0x040fe20004800000 */
[----:B------:R-:W-:Y:S01]  /*04d0*/  UIADD3 UR4, UPT, UPT, UR6, 0x12000, URZ ;  /* 0x0001200006047890 */ /* 0x000fe2000fffe0ff */
[----:B------:R-:W-:-:S02]  /*04e0*/  SEL R220, R220, 0xfffffff0, !P2 ;  /* 0xfffffff0dcdc7807 */ /* 0x000fc40005000000 */
[----:B------:R-:W-:Y:S01]  /*04f0*/  LOP3.LUT R214, R214, 0x1e00, R205, 0xf8, !PT ;  /* 0x00001e00d6d67812 */ /* 0x000fe200078ef8cd */
[----:B------:R-:W-:Y:S01]  /*0500*/  IMAD.SHL.U32 R187, R187, 0x2, RZ ;  /* 0x00000002bbbb7824 */ /* 0x000fe200078e00ff */
[----:B------:R-:W-:Y:S01]  /*0510*/  SEL R195, R195, 0xffffffc0, !P2 ;  /* 0xffffffc0c3c37807 */ /* 0x000fe20005000000 */
[----:B------:R-:W-:Y:S01]  /*0520*/  IMAD.IADD R234, R213, 0x1, R220 ;  /* 0x00000001d5ea7824 */ /* 0x000fe200078e02dc */
[----:B------:R-:W-:Y:S01]  /*0530*/  LEA R192, R192, UR5, 0x1 ;  /* 0x00000005c0c07c11 */ /* 0x000fe2000f8e08ff */
[----:B------:R-:W-:Y:S01]  /*0540*/  IMAD.IADD R220, R220, 0x1, R215 ;  /* 0x00000001dcdc7824 */ /* 0x000fe200078e02d7 */
[----:B------:R-:W-:Y:S02]  /*0550*/  LEA R197, R197, UR6, 0x1 ;  /* 0x00000006c5c57c11 */ /* 0x000fe4000f8e08ff */
[----:B------:R-:W-:Y:S01]  /*0560*/  LEA R190, R190, UR6, 0x1 ;  /* 0x00000006bebe7c11 */ /* 0x000fe2000f8e08ff */
[----:B------:R-:W-:Y:S01]  /*0570*/  IMAD.IADD R191, R195, 0x1, R192 ;  /* 0x00000001c3bf7824 */ /* 0x000fe200078e02c0 */
[----:B------:R-:W-:Y:S01]  /*0580*/  LOP3.LUT R212, R6, R212, RZ, 0xfc, !PT ;  /* 0x000000d406d47212 */ /* 0x000fe200078efcff */
[----:B------:R-:W-:Y:S01]  /*0590*/  IMAD.IADD R194, R197, 0x1, R195 ;  /* 0x00000001c5c27824 */ /* 0x000fe200078e02c3 */
[----:B------:R-:W-:Y:S01]  /*05a0*/  LOP3.LUT R193, R193, R5, RZ, 0xfc, !PT ;  /* 0x00000005c1c17212 */ /* 0x000fe200078efcff */
[----:B------:R-:W-:Y:S01]  /*05b0*/  IMAD.IADD R3, R195, 0x1, R190 ;  /* 0x00000001c3037824 */ /* 0x000fe200078e02be */
[----:B------:R-:W-:-:S02]  /*05c0*/  LOP3.LUT R205, R205, 0x38, RZ, 0xc0, !PT ;  /* 0x00000038cdcd7812 */ /* 0x000fc400078ec0ff */
[----:B------:R-:W-:Y:S02]  /*05d0*/  LEA.HI.X R209, R202, R209, RZ, 0x2, P0 ;  /* 0x000000d1cad17211 */ /* 0x000fe400000f14ff */
[----:B------:R-:W-:Y:S02]  /*05e0*/  SHF.R.U32.HI R204, RZ, 0x5, R204 ;  /* 0x00000005ffcc7819 */ /* 0x000fe400000116cc */
[C---:B------:R-:W-:Y:S02]  /*05f0*/  LOP3.LUT R211, R205.reuse, 0x40, RZ, 0xfc, !PT ;  /* 0x00000040cdd37812 */ /* 0x040fe400078efcff */
[----:B------:R-:W-:Y:S02]  /*0600*/  LOP3.LUT R210, R205, 0x80, RZ, 0xfc, !PT ;  /* 0x00000080cdd27812 */ /* 0x000fe400078efcff */
[----:B------:R-:W-:Y:S02]  /*0610*/  LEA R214, R214, UR6, 0x1 ;  /* 0x00000006d6d67c11 */ /* 0x000fe4000f8e08ff */
[----:B------:R-:W-:-:S02]  /*0620*/  LEA R212, R212, UR4, 0x1 ;  /* 0x00000004d4d47c11 */ /* 0x000fc4000f8e08ff */
[----:B------:R-:W-:Y:S02]  /*0630*/  LEA R193, R193, UR4, 0x1 ;  /* 0x00000004c1c17c11 */ /* 0x000fe4000f8e08ff */
[----:B----4-:R-:W-:-:S07]  /*0640*/  LEA R196, R196, UR6, 0x1 ;  /* 0x00000006c4c47c11 */ /* 0x010fce000f8e08ff */
.L_x_234:
[----:B-1-34-:R-:W1:Y:S01]  /*0650*/  LDC.64 R6, c[0x0][0x478] ;  /* 0x00011e00ff067b82 */ /* 0x01ae620000000a00 */
[----:B------:R-:W2:Y:S01]  /*0660*/  LDCU.64 UR4, c[0x0][0x470] ;  /* 0x00008e00ff0477ac */ /* 0x000ea20008000a00 */
[----:B------:R-:W-:Y:S02]  /*0670*/  IMAD.SHL.U32 R10, R202, 0x4, RZ ;  /* 0x00000004ca0a7824 */ /* 0x000fe400078e00ff */
[----:B------:R-:W-:-:S04]  /*0680*/  IMAD.MOV.U32 R232, RZ, RZ, RZ ;  /* 0x000000ffffe87224 */ /* 0x000fc800078e00ff */
[----:B------:R-:W3:Y:S08]  /*0690*/  LDC.64 R8, c[0x0][0x460] ;  /* 0x00011800ff087b82 */ /* 0x000ef00000000a00 */
[----:B------:R-:W4:Y:S01]  /*06a0*/  LDC.64 R4, c[0x0][0x468] ;  /* 0x00011a00ff047b82 */ /* 0x000f220000000a00 */
[----:B--2---:R-:W-:-:S04]  /*06b0*/  ISETP.NE.U32.AND P4, PT, RZ, UR4, PT ;  /* 0x00000004ff007c0c */ /* 0x004fc8000bf85070 */
[----:B------:R-:W-:Y:S02]  /*06c0*/  ISETP.NE.AND.EX P4, PT, RZ, UR5, PT, P4 ;  /* 0x00000005ff007c0c */ /* 0x000fe4000bf85340 */
[----:B-1----:R-:W-:-:S04]  /*06d0*/  ISETP.NE.U32.AND P3, PT, R6, RZ, PT ;  /* 0x000000ff0600720c */ /* 0x002fc80003f65070 */
[----:B------:R-:W-:Y:S02]  /*06e0*/  ISETP.NE.AND.EX P3, PT, R7, RZ, PT, P3 ;  /* 0x000000ff0700720c */ /* 0x000fe40003f65330 */
[C---:B---3--:R-:W-:Y:S02]  /*06f0*/  ISETP.NE.U32.AND P5, PT, R8.reuse, RZ, PT ;  /* 0x000000ff0800720c */ /* 0x048fe40003fa5070 */
[----:B------:R-:W-:Y:S02]  /*0700*/  ISETP.NE.U32.AND P2, PT, R8, RZ, PT ;  /* 0x000000ff0800720c */ /* 0x000fe40003f45070 */
[----:B------:R-:W-:Y:S02]  /*0710*/  SHF.R.U32.HI R8, RZ, 0x1e, R202 ;  /* 0x0000001eff087819 */ /* 0x000fe400000116ca */
[----:B------:R-:W-:Y:S02]  /*0720*/  @P4 IADD3 R12, P1, PT, R10, UR4, RZ ;  /* 0x000000040a0c4c10 */ /* 0x000fe4000ff3e0ff */
[----:B------:R-:W-:-:S03]  /*0730*/  ISETP.NE.AND.EX P5, PT, R9, RZ, PT, P5 ;  /* 0x000000ff0900720c */ /* 0x000fc60003fa5350 */
[----:B------:R-:W-:Y:S02]  /*0740*/  @P3 IADD3 R6, P0, PT, R10, R6, RZ ;  /* 0x000000060a063210 */ /* 0x000fe40007f1e0ff */
[----:B------:R-:W-:Y:S02]  /*0750*/  ISETP.NE.AND.EX P2, PT, R9, RZ, PT, P2 ;  /* 0x000000ff0900720c */ /* 0x000fe40003f45320 */
[C---:B------:R-:W-:Y:S01]  /*0760*/  @P4 IADD3.X R13, PT, PT, R8.reuse, UR5, RZ, P1, !PT ;  /* 0x00000005080d4c10 */ /* 0x040fe20008ffe4ff */
[----:B------:R-:W-:-:S04]  /*0770*/  @P3 IMAD.X R7, R8, 0x1, R7, P0 ;  /* 0x0000000108073824 */ /* 0x000fc800000e0607 */
[----:B------:R1:W2:Y:S04]  /*0780*/  @P4 LDG.E R232, desc[UR20][R12.64] ;  /* 0x000000140ce84981 */ /* 0x0002a8000c1e1900 */
[----:B------:R-:W2:Y:S01]  /*0790*/  @P3 LDG.E R231, desc[UR20][R6.64] ;  /* 0x0000001406e73981 */ /* 0x000ea2000c1e1900 */
[----:B------:R-:W-:-:S03]  /*07a0*/  ISETP.NE.AND P4, PT, R200, RZ, PT ;  /* 0x000000ffc800720c */ /* 0x000fc60003f85270 */
[----:B------:R3:W5:Y:S01]  /*07b0*/  @P2 LDG.E R2, desc[UR20][R208.64+0x4] ;  /* 0x00000414d0022981 */ /* 0x000762000c1e1900 */
[----:B-1----:R-:W-:Y:S01]  /*07c0*/  IMAD.MOV.U32 R12, RZ, RZ, -0x1 ;  /* 0xffffffffff0c7424 */ /* 0x002fe200078e00ff */
[----:B----4-:R-:W-:Y:S01]  /*07d0*/  ISETP.EQ.U32.AND P1, PT, R4, RZ, PT ;  /* 0x000000ff0400720c */ /* 0x010fe20003f22070 */
[----:B------:R-:W1:Y:S04]  /*07e0*/  @!P3 LDC.64 R6, c[0x0][0x488] ;  /* 0x00012200ff06bb82 */ /* 0x000e680000000a00 */
[----:B------:R3:W5:Y:S01]  /*07f0*/  @P5 LDG.E R12, desc[UR20][R208.64] ;  /* 0x00000014d00c5981 */ /* 0x000762000c1e1900 */
[----:B------:R-:W-:Y:S02]  /*0800*/  ISETP.EQ.OR.EX P1, PT, R5, RZ, !P4, P1 ;  /* 0x000000ff0500720c */ /* 0x000fe40006722710 */
[----:B------:R-:W-:Y:S01]  /*0810*/  IADD3 R10, P0, PT, R10, R4, RZ ;  /* 0x000000040a0a7210 */ /* 0x000fe20007f1e0ff */
[----:B------:R-:W-:-:S04]  /*0820*/  IMAD.MOV.U32 R233, RZ, RZ, -0x1 ;  /* 0xffffffffffe97424 */ /* 0x000fc800078e00ff */
[----:B------:R-:W-:Y:S02]  /*0830*/  IMAD.X R11, R8, 0x1, R5, P0 ;  /* 0x00000001080b7824 */ /* 0x000fe400000e0605 */
[----:B------:R-:W4:Y:S04]  /*0840*/  @!P3 LDC R8, c[0x0][0x43c] ;  /* 0x00010f00ff08bb82 */ /* 0x000f280000000800 */
[----:B------:R3:W5:Y:S01]  /*0850*/  @!P1 LDG.E R233, desc[UR20][R10.64] ;  /* 0x000000140ae99981 */ /* 0x000762000c1e1900 */
[----:B------:R-:W-:-:S03]  /*0860*/  ISETP.NE.U32.AND P1, PT, R4, RZ, PT ;  /* 0x000000ff0400720c */ /* 0x000fc60003f25070 */
[----:B------:R-:W2:Y:S01]  /*0870*/  @!P2 LDC R225, c[0x0][0x434] ;  /* 0x00010d00ffe1ab82 */ /* 0x000ea20000000800 */
[----:B------:R-:W-:Y:S02]  /*0880*/  ISETP.NE.AND.EX P1, PT, R5, RZ, PT, P1 ;  /* 0x000000ff0500720c */ /* 0x000fe40003f25310 */
[----:B-1----:R-:W-:Y:S01]  /*0890*/  @!P3 ISETP.NE.U32.AND P0, PT, R6, RZ, PT ;  /* 0x000000ff0600b20c */ /* 0x002fe20003f05070 */
[----:B------:R-:W-:-:S03]  /*08a0*/  USHF.L.U32 UR23, UR19, 0x6, URZ ;  /* 0x0000000613177899 */ /* 0x000fc600080006ff */
[----:B------:R-:W-:-:S04]  /*08b0*/  @!P3 ISETP.NE.AND.EX P0, PT, R7, RZ, PT, P0 ;  /* 0x000000ff0700b20c */ /* 0x000fc80003f05300 */
[----:B----4-:R-:W-:Y:S01]  /*08c0*/  @!P3 SEL R8, R8, RZ, P0 ;  /* 0x000000ff0808b207 */ /* 0x010fe20000000000 */
[----:B--2---:R-:W-:Y:S02]  /*08d0*/  @P3 IMAD.IADD R231, R231, 0x1, -R232 ;  /* 0x00000001e7e73824 */ /* 0x004fe400078e0ae8 */
[----:B---3--:R-:W-:Y:S06]  /*08e0*/  @!P1 BRA `(.L_x_170) ;  /* 0x00000000000c9947 */ /* 0x008fec0003800000 */
[----:B------:R-:W2:Y:S02]  /*08f0*/  @P4 LDG.E R0, desc[UR20][R10.64+0x4] ;  /* 0x000004140a004981 */ /* 0x000ea4000c1e1900 */
[----:B--2--5:R-:W-:-:S06]  /*0900*/  @P4 IADD3 R0, PT, PT, R0, -R233, RZ ;  /* 0x800000e900004210 */ /* 0x024fcc0007ffe0ff */
[----:B------:R1:W5:Y:S02]  /*0910*/  @!P4 LDG.E R0, desc[UR20][R10.64] ;  /* 0x000000140a00c981 */ /* 0x000364000c1e1900 */
.L_x_170:
[----:B-----5:R-:W-:Y:S01]  /*0920*/  @!P3 IADD3 R231, PT, PT, R8, R0, -R232 ;  /* 0x0000000008e7b210 */ /* 0x020fe20007ffe8e8 */
[----:B------:R-:W-:-:S03]  /*0930*/  @P2 IMAD.IADD R225, R2, 0x1, -R12 ;  /* 0x0000000102e12824 */ /* 0x000fc600078e0a0c */
[----:B------:R-:W-:-:S13]  /*0940*/  ISETP.GT.AND P0, PT, R231, UR23, PT ;  /* 0x00000017e7007c0c */ /* 0x000fda000bf04270 */
[----:B------:R-:W-:Y:S05]  /*0950*/  @!P0 BRA `(.L_x_171) ;  /* 0x0000007000608947 */ /* 0x000fea0003800000 */
[----:B------:R-:W-:Y:S01]  /*0960*/  ISETP.NE.AND P3, PT, R12, -0x1, PT ;  /* 0xffffffff0c00780c */ /* 0x000fe20003f65270 */
[----:B------:R-:W-:Y:S01]  /*0970*/  VIADD R0, R225, 0x3f ;  /* 0x0000003fe1007836 */ /* 0x000fe20000000000 */
[----:B------:R-:W-:-:S04]  /*0980*/  ISETP.NE.AND P2, PT, R233, -0x1, PT ;  /* 0xffffffffe900780c */ /* 0x000fc80003f45270 */
[----:B------:R-:W-:-:S04]  /*0990*/  SHF.R.S32.HI R230, RZ, 0x1f, R0 ;  /* 0x0000001fffe67819 */ /* 0x000fc80000011400 */
[----:B------:R-:W-:-:S03]  /*09a0*/  LEA.HI R230, R230, R0, RZ, 0x6 ;  /* 0x00000000e6e67211 */ /* 0x000fc600078f30ff */
[----:B------:R-:W2:Y:S01]  /*09b0*/  @!P3 LDC.64 R6, c[0x0][0x398] ;  /* 0x0000e600ff06bb82 */ /* 0x000ea20000000a00 */
[----:B------:R-:W-:-:S05]  /*09c0*/  SHF.R.S32.HI R230, RZ, 0x6, R230 ;  /* 0x00000006ffe67819 */ /* 0x000fca00000114e6 */
[----:B------:R-:W-:Y:S02]  /*09d0*/  IMAD.SHL.U32 R229, R230, 0x40, RZ ;  /* 0x00000040e6e57824 */ /* 0x000fe400078e00ff */
[----:B------:R-:W3:Y:S03]  /*09e0*/  @P3 LDC.64 R4, c[0x0][0x3b0] ;  /* 0x0000ec00ff043b82 */ /* 0x000ee60000000a00 */
[----:B------:R-:W-:Y:S01]  /*09f0*/  IADD3 R17, PT, PT, R229, -0x40, RZ ;  /* 0xffffffc0e5117810 */ /* 0x000fe20007ffe0ff */
[----:B--2---:R-:W-:-:S04]  /*0a00*/  @!P3 IMAD.WIDE.U32 R18, R202, R6, RZ ;  /* 0x00000006ca12b225 */ /* 0x004fc800078e00ff */
[----:B------:R-:W-:Y:S01]  /*0a10*/  @!P3 IMAD R16, R202, R7, R19 ;  /* 0x00000007ca10b224 */ /* 0x000fe200078e0213 */
[----:B------:R-:W-:Y:S01]  /*0a20*/  SHF.R.S32.HI R19, RZ, 0x1f, R17 ;  /* 0x0000001fff137819 */ /* 0x000fe20000011411 */
[----:B---3--:R-:W-:-:S04]  /*0a30*/  @P3 IMAD.WIDE.U32 R6, R12, R4, RZ ;  /* 0x000000040c063225 */ /* 0x008fc800078e00ff */
[----:B------:R-:W-:Y:S02]  /*0a40*/  @P3 IMAD R16, R12, R5, R7 ;  /* 0x000000050c103224 */ /* 0x000fe400078e0207 */
[----:B------:R-:W-:Y:S01]  /*0a50*/  @P3 IMAD.MOV.U32 R18, RZ, RZ, R6 ;  /* 0x000000ffff123224 */ /* 0x000fe200078e0006 */
[----:B------:R-:W-:Y:S06]  /*0a60*/  @P2 BRA `(.L_x_172) ;  /* 0x00000000002c2947 */ /* 0x000fec0003800000 */
[----:B------:R-:W2:Y:S01]  /*0a70*/  LDCU.64 UR12, c[0x0][0x3b8] ;  /* 0x00007700ff0c77ac */ /* 0x000ea20008000a00 */
[----:B------:R-:W-:Y:S01]  /*0a80*/  SHF.R.S32.HI R0, RZ, 0x1f, R232 ;  /* 0x0000001fff007819 */ /* 0x000fe200000114e8 */
[----:B------:R-:W3:Y:S04]  /*0a90*/  LDCU.64 UR4, c[0x0][0x3a0] ;  /* 0x00007400ff0477ac */ /* 0x000ee80008000a00 */
[----:B--2---:R-:W-:Y:S02]  /*0aa0*/  IMAD R0, R0, UR12, RZ ;  /* 0x0000000c00007c24 */ /* 0x004fe4000f8e02ff */
[----:B------:R-:W-:-:S04]  /*0ab0*/  IMAD.WIDE.U32 R4, R232, UR12, RZ ;  /* 0x0000000ce8047c25 */ /* 0x000fc8000f8e00ff */
[----:B------:R-:W-:-:S05]  /*0ac0*/  IMAD R0, R232, UR13, R0 ;  /* 0x0000000de8007c24 */ /* 0x000fca000f8e0200 */
[----:B------:R-:W-:-:S03]  /*0ad0*/  IADD3 R5, PT, PT, R5, R0, RZ ;  /* 0x0000000005057210 */ /* 0x000fc60007ffe0ff */
[----:B---3--:R-:W-:-:S04]  /*0ae0*/  IMAD.WIDE.U32 R4, R202, UR4, R4 ;  /* 0x00000004ca047c25 */ /* 0x008fc8000f8e0004 */
[----:B-1----:R-:W-:Y:S01]  /*0af0*/  IMAD R10, R202, UR5, R5 ;  /* 0x00000005ca0a7c24 */ /* 0x002fe2000f8e0205 */
[----:B------:R-:W-:Y:S01]  /*0b00*/  MOV R11, R4 ;  /* 0x00000004000b7202 */ /* 0x000fe20000000f00 */
[----:B------:R-:W-:Y:S06]  /*0b10*/  BRA `(.L_x_173) ;  /* 0x0000000000187947 */ /* 0x000fec0003800000 */
.L_x_172:
[----:B------:R-:W1:Y:S01]  /*0b20*/  LDCU.64 UR12, c[0x0][0x3b8] ;  /* 0x00007700ff0c77ac */ /* 0x000e620008000a00 */
[----:B------:R-:W-:-:S05]  /*0b30*/  IADD3 R4, PT, PT, R232, R233, RZ ;  /* 0x000000e9e8047210 */ /* 0x000fca0007ffe0ff */
[C---:B-1----:R-:W-:Y:S02]  /*0b40*/  IMAD R10, R4.reuse, UR13, RZ ;  /* 0x0000000d040a7c24 */ /* 0x042fe4000f8e02ff */
[----:B------:R-:W-:-:S05]  /*0b50*/  IMAD.WIDE.U32 R4, R4, UR12, RZ ;  /* 0x0000000c04047c25 */ /* 0x000fca000f8e00ff */
[----:B------:R-:W-:Y:S02]  /*0b60*/  IADD3 R10, PT, PT, R5, R10, RZ ;  /* 0x0000000a050a7210 */ /* 0x000fe40007ffe0ff */
[----:B------:R-:W-:-:S07]  /*0b70*/  MOV R11, R4 ;  /* 0x00000004000b7202 */ /* 0x000fce0000000f00 */
.L_x_173:
[----:B------:R-:W1:Y:S01]  /*0b80*/  LDC R0, c[0x0][0x3e8] ;  /* 0x0000fa00ff007b82 */ /* 0x000e620000000800 */
[----:B------:R-:W-:Y:S01]  /*0b90*/  USHF.R.S32.HI UR22, URZ, 0x1f, UR23 ;  /* 0x0000001fff167899 */ /* 0x000fe20008011417 */
[----:B-1----:R-:W-:-:S04]  /*0ba0*/  IABS R5, R0 ;  /* 0x0000000000057213 */ /* 0x002fc80000000000 */
[----:B------:R-:W1:Y:S08]  /*0bb0*/  I2F.RP R6, R5 ;  /* 0x0000000500067306 */ /* 0x000e700000209400 */
[----:B-1----:R-:W1:Y:S02]  /*0bc0*/  MUFU.RCP R6, R6 ;  /* 0x0000000600067308 */ /* 0x002e640000001000 */
[----:B-1----:R-:W-:-:S06]  /*0bd0*/  VIADD R6, R6, 0xffffffe ;  /* 0x0ffffffe06067836 */ /* 0x002fcc0000000000 */
[----:B------:R-:W1:Y:S02]  /*0be0*/  F2I.FTZ.U32.TRUNC.NTZ R7, R6 ;  /* 0x0000000600077305 */ /* 0x000e64000021f000 */
[----:B-1----:R-:W-:Y:S01]  /*0bf0*/  IMAD.MOV R2, RZ, RZ, -R7 ;  /* 0x000000ffff027224 */ /* 0x002fe200078e0a07 */
[----:B------:R-:W-:-:S03]  /*0c00*/  MOV R6, RZ ;  /* 0x000000ff00067202 */ /* 0x000fc60000000f00 */
[----:B------:R-:W-:Y:S01]  /*0c10*/  IMAD R4, R2, R5, RZ ;  /* 0x0000000502047224 */ /* 0x000fe200078e02ff */
[----:B------:R-:W-:-:S03]  /*0c20*/  IABS R2, R201 ;  /* 0x000000c900027213 */ /* 0x000fc60000000000 */
[----:B------:R-:W-:-:S04]  /*0c30*/  IMAD.HI.U32 R6, R7, R4, R6 ;  /* 0x0000000407067227 */ /* 0x000fc800078e0006 */
[----:B------:R-:W-:-:S04]  /*0c40*/  IMAD.MOV.U32 R4, RZ, RZ, R2 ;  /* 0x000000ffff047224 */ /* 0x000fc800078e0002 */
[----:B------:R-:W-:-:S04]  /*0c50*/  IMAD.HI.U32 R6, R6, R4, RZ ;  /* 0x0000000406067227 */ /* 0x000fc800078e00ff */
[----:B------:R-:W-:-:S04]  /*0c60*/  IMAD.MOV R2, RZ, RZ, -R6 ;  /* 0x000000ffff027224 */ /* 0x000fc800078e0a06 */
[----:B------:R-:W-:-:S05]  /*0c70*/  IMAD R2, R5, R2, R4 ;  /* 0x0000000205027224 */ /* 0x000fca00078e0204 */
[----:B------:R-:W-:-:S13]  /*0c80*/  ISETP.GT.U32.AND P1, PT, R5, R2, PT ;  /* 0x000000020500720c */ /* 0x000fda0003f24070 */
[-C--:B------:R-:W-:Y:S01]  /*0c90*/  @!P1 IADD3 R2, PT, PT, R2, -R5.reuse, RZ ;  /* 0x8000000502029210 */ /* 0x080fe20007ffe0ff */
[----:B------:R-:W-:Y:S01]  /*0ca0*/  @!P1 VIADD R6, R6, 0x1 ;  /* 0x0000000106069836 */ /* 0x000fe20000000000 */
[----:B------:R-:W-:Y:S02]  /*0cb0*/  ISETP.NE.AND P1, PT, R0, RZ, PT ;  /* 0x000000ff0000720c */ /* 0x000fe40003f25270 */
[----:B------:R-:W-:Y:S02]  /*0cc0*/  ISETP.GE.U32.AND P4, PT, R2, R5, PT ;  /* 0x000000050200720c */ /* 0x000fe40003f86070 */
[----:B------:R-:W-:-:S04]  /*0cd0*/  LOP3.LUT R2, R201, R0, RZ, 0x3c, !PT ;  /* 0x00000000c9027212 */ /* 0x000fc800078e3cff */
[----:B------:R-:W-:-:S07]  /*0ce0*/  ISETP.GE.AND P0, PT, R2, RZ, PT ;  /* 0x000000ff0200720c */ /* 0x000fce0003f06270 */
[----:B------:R-:W-:-:S05]  /*0cf0*/  @P4 IADD3 R6, PT, PT, R6, 0x1, RZ ;  /* 0x0000000106064810 */ /* 0x000fca0007ffe0ff */
[----:B------:R-:W-:-:S05]  /*0d00*/  IMAD.MOV.U32 R2, RZ, RZ, R6 ;  /* 0x000000ffff027224 */ /* 0x000fca00078e0006 */
[----:B------:R-:W-:Y:S02]  /*0d10*/  @!P0 IADD3 R2, PT, PT, -R2, RZ, RZ ;  /* 0x000000ff02028210 */ /* 0x000fe40007ffe1ff */
[----:B------:R-:W-:-:S04]  /*0d20*/  @!P1 LOP3.LUT R2, RZ, R0, RZ, 0x33, !PT ;  /* 0x00000000ff029212 */ /* 0x000fc800078e33ff */
[----:B------:R-:W-:Y:S01]  /*0d30*/  SHF.R.S32.HI R0, RZ, 0x1f, R2 ;  /* 0x0000001fff007819 */ /* 0x000fe20000011402 */
[----:B------:R-:W-:Y:S06]  /*0d40*/  @P2 BRA `(.L_x_174) ;  /* 0x0000000000302947 */ /* 0x000fec0003800000 */
[----:B------:R-:W1:Y:S01]  /*0d50*/  LDCU.64 UR10, c[0x0][0x3c0] ;  /* 0x00007800ff0a77ac */ /* 0x000e620008000a00 */
[----:B------:R-:W-:Y:S01]  /*0d60*/  SHF.R.S32.HI R4, RZ, 0x1f, R232 ;  /* 0x0000001fff047819 */ /* 0x000fe200000114e8 */
[----:B------:R-:W2:Y:S04]  /*0d70*/  LDCU.64 UR4, c[0x0][0x3a8] ;  /* 0x00007500ff0477ac */ /* 0x000ea80008000a00 */
[----:B-1----:R-:W-:Y:S02]  /*0d80*/  IMAD R4, R4, UR10, RZ ;  /* 0x0000000a04047c24 */ /* 0x002fe4000f8e02ff */
[----:B------:R-:W-:-:S04]  /*0d90*/  IMAD.WIDE.U32 R6, R232, UR10, RZ ;  /* 0x0000000ae8067c25 */ /* 0x000fc8000f8e00ff */
[----:B------:R-:W-:-:S05]  /*0da0*/  IMAD R4, R232, UR11, R4 ;  /* 0x0000000be8047c24 */ /* 0x000fca000f8e0204 */
[----:B------:R-:W-:Y:S02]  /*0db0*/  IADD3 R5, PT, PT, R7, R4, RZ ;  /* 0x0000000407057210 */ /* 0x000fe40007ffe0ff */
[----:B------:R-:W-:-:S05]  /*0dc0*/  MOV R4, R6 ;  /* 0x0000000600047202 */ /* 0x000fca0000000f00 */
[----:B--2---:R-:W-:-:S04]  /*0dd0*/  IMAD.WIDE.U32 R4, R202, UR4, R4 ;  /* 0x00000004ca047c25 */ /* 0x004fc8000f8e0004 */
[----:B------:R-:W-:Y:S01]  /*0de0*/  IMAD R8, R202, UR5, R5 ;  /* 0x00000005ca087c24 */ /* 0x000fe2000f8e0205 */
[----:B------:R-:W-:Y:S01]  /*0df0*/  MOV R9, R4 ;  /* 0x0000000400097202 */ /* 0x000fe20000000f00 */
[----:B------:R-:W-:Y:S06]  /*0e00*/  BRA `(.L_x_175) ;  /* 0x0000000000187947 */ /* 0x000fec0003800000 */
.L_x_174:
[----:B------:R-:W1:Y:S01]  /*0e10*/  LDCU.64 UR10, c[0x0][0x3c0] ;  /* 0x00007800ff0a77ac */ /* 0x000e620008000a00 */
[----:B------:R-:W-:-:S05]  /*0e20*/  IADD3 R4, PT, PT, R232, R233, RZ ;  /* 0x000000e9e8047210 */ /* 0x000fca0007ffe0ff */
[C---:B-1----:R-:W-:Y:S02]  /*0e30*/  IMAD R8, R4.reuse, UR11, RZ ;  /* 0x0000000b04087c24 */ /* 0x042fe4000f8e02ff */
[----:B------:R-:W-:-:S05]  /*0e40*/  IMAD.WIDE.U32 R4, R4, UR10, RZ ;  /* 0x0000000a04047c25 */ /* 0x000fca000f8e00ff */
[----:B------:R-:W-:Y:S02]  /*0e50*/  IADD3 R8, PT, PT, R5, R8, RZ ;  /* 0x0000000805087210 */ /* 0x000fe40007ffe0ff */
[----:B------:R-:W-:-:S07]  /*0e60*/  MOV R9, R4 ;  /* 0x0000000400097202 */ /* 0x000fce0000000f00 */
.L_x_175:
[----:B------:R-:W1:Y:S01]  /*0e70*/  @!P3 LDC.64 R6, c[0x0][0x588] ;  /* 0x00016200ff06bb82 */ /* 0x000e620000000a00 */
[----:B------:R-:W2:Y:S07]  /*0e80*/  LDCU UR17, c[0x0][0x3e0] ;  /* 0x00007c00ff1177ac */ /* 0x000eae0008000800 */
[----:B------:R-:W3:Y:S08]  /*0e90*/  @P3 LDC.64 R4, c[0x0][0x590] ;  /* 0x00016400ff043b82 */ /* 0x000ef00000000a00 */
[----:B------:R-:W2:Y:S01]  /*0ea0*/  LDC R20, c[0x0][0x44c] ;  /* 0x00011300ff147b82 */ /* 0x000ea20000000800 */
[----:B-1----:R-:W-:-:S04]  /*0eb0*/  @!P3 IMAD.WIDE.U32 R26, R202, R6, RZ ;  /* 0x00000006ca1ab225 */ /* 0x002fc800078e00ff */
[----:B------:R-:W-:Y:S02]  /*0ec0*/  @!P3 IMAD R7, R202, R7, R27 ;  /* 0x00000007ca07b224 */ /* 0x000fe400078e021b */
[----:B---3--:R-:W-:-:S04]  /*0ed0*/  @P3 IMAD.WIDE.U32 R14, R12, R4, RZ ;  /* 0x000000040c0e3225 */ /* 0x008fc800078e00ff */
[----:B------:R-:W-:Y:S01]  /*0ee0*/  @P3 IMAD R7, R12, R5, R15 ;  /* 0x000000050c073224 */ /* 0x000fe200078e020f */
[----:B------:R-:W-:Y:S01]  /*0ef0*/  @P3 MOV R26, R14 ;  /* 0x0000000e001a3202 */ /* 0x000fe20000000f00 */
[----:B--2---:R-:W-:Y:S01]  /*0f00*/  IMAD.WIDE R28, R20, UR17, RZ ;  /* 0x00000011141c7c25 */ /* 0x004fe2000f8e02ff */
[----:B------:R-:W-:Y:S06]  /*0f10*/  @P3 BRA `(.L_x_176) ;  /* 0x0000000000443947 */ /* 0x000fec0003800000 */
[----:B------:R-:W1:Y:S02]  /*0f20*/  LDCU UR4, c[0x0][0x444] ;  /* 0x00008880ff0477ac */ /* 0x000e640008000800 */
[----:B-1----:R-:W-:Y:S01]  /*0f30*/  USHF.R.S32.HI UR5, URZ, 0x1f, UR4 ;  /* 0x0000001fff057899 */ /* 0x002fe20008011404 */
[----:B------:R-:W-:Y:S01]  /*0f40*/  IMAD.WIDE.U32 R14, R202, UR4, RZ ;  /* 0x00000004ca0e7c25 */ /* 0x000fe2000f8e00ff */
[----:B------:R-:W-:-:S04]  /*0f50*/  USHF.R.S32.HI UR4, URZ, 0x1f, UR17 ;  /* 0x0000001fff047899 */ /* 0x000fc80008011411 */
[----:B------:R-:W-:Y:S02]  /*0f60*/  IMAD R4, R202, UR5, RZ ;  /* 0x00000005ca047c24 */ /* 0x000fe4000f8e02ff */
[----:B------:R-:W-:-:S03]  /*0f70*/  IMAD.WIDE.U32 R24, R14, UR17, RZ ;  /* 0x000000110e187c25 */ /* 0x000fc6000f8e00ff */
[----:B------:R-:W-:-:S05]  /*0f80*/  IADD3 R4, PT, PT, R15, R4, RZ ;  /* 0x000000040f047210 */ /* 0x000fca0007ffe0ff */
[----:B------:R-:W-:Y:S01]  /*0f90*/  IMAD R22, R4, UR17, RZ ;  /* 0x0000001104167c24 */ /* 0x000fe2000f8e02ff */
[----:B------:R-:W-:-:S03]  /*0fa0*/  SHF.R.S32.HI R4, RZ, 0x1f, R20 ;  /* 0x0000001fff047819 */ /* 0x000fc60000011414 */
[----:B------:R-:W-:Y:S02]  /*0fb0*/  IMAD R22, R14, UR4, R22 ;  /* 0x000000040e167c24 */ /* 0x000fe4000f8e0216 */
[----:B------:R-:W-:-:S03]  /*0fc0*/  IMAD.WIDE.U32 R14, R24, R20, RZ ;  /* 0x00000014180e7225 */ /* 0x000fc600078e00ff */
[----:B------:R-:W-:-:S05]  /*0fd0*/  IADD3 R22, PT, PT, R25, R22, RZ ;  /* 0x0000001619167210 */ /* 0x000fca0007ffe0ff */
[----:B------:R-:W-:-:S04]  /*0fe0*/  IMAD R22, R22, R20, RZ ;  /* 0x0000001416167224 */ /* 0x000fc800078e02ff */
[----:B------:R-:W-:Y:S01]  /*0ff0*/  IMAD R22, R4, R24, R22 ;  /* 0x0000001804167224 */ /* 0x000fe200078e0216 */
[----:B------:R-:W-:-:S04]  /*1000*/  MOV R24, R14 ;  /* 0x0000000e00187202 */ /* 0x000fc80000000f00 */
[----:B------:R-:W-:Y:S01]  /*1010*/  IADD3 R22, PT, PT, R15, R22, RZ ;  /* 0x000000160f167210 */ /* 0x000fe20007ffe0ff */
[----:B------:R-:W-:Y:S06]  /*1020*/  BRA `(.L_x_177) ;  /* 0x00000000000c7947 */ /* 0x000fec0003800000 */
.L_x_176:
[-C--:B------:R-:W-:Y:S02]  /*1030*/  IMAD R22, R29, R12.reuse, RZ ;  /* 0x0000000c1d167224 */ /* 0x080fe400078e02ff */
[----:B------:R-:W-:-:S05]  /*1040*/  IMAD.WIDE.U32 R24, R28, R12, RZ ;  /* 0x0000000c1c187225 */ /* 0x000fca00078e00ff */
[----:B------:R-:W-:-:S07]  /*1050*/  IADD3 R22, PT, PT, R25, R22, RZ ;  /* 0x0000001619167210 */ /* 0x000fce0007ffe0ff */
.L_x_177:
[----:B------:R-:W1:Y:S01]  /*1060*/  LDCU.U8 UR4, c[0x0][0x548] ;  /* 0x0000a900ff0477ac */ /* 0x000e620008000000 */
[----:B------:R-:W-:Y:S01]  /*1070*/  SHF.L.U32 R27, R202, 0x7, RZ ;  /* 0x00000007ca1b7819 */ /* 0x000fe200000006ff */
[----:B------:R-:W-:Y:S01]  /*1080*/  IMAD R25, R201, R20, RZ ;  /* 0x00000014c9197224 */ /* 0x000fe200078e02ff */
[----:B------:R-:W2:Y:S02]  /*1090*/  LDCU.U8 UR16, c[0x0][0x5f0] ;  /* 0x0000be00ff1077ac */ /* 0x000ea40008000000 */
[----:B------:R-:W-:-:S04]  /*10a0*/  SEL R4, R27, RZ, P5 ;  /* 0x000000ff1b047207 */ /* 0x000fc80002800000 */
[----:B------:R-:W-:-:S04]  /*10b0*/  IADD3 R4, P0, PT, R17, R4, RZ ;  /* 0x0000000411047210 */ /* 0x000fc80007f1e0ff */
[----:B------:R-:W-:Y:S01]  /*10c0*/  IADD3.X R21, PT, PT, RZ, R19, RZ, P0, !PT ;  /* 0x00000013ff157210 */ /* 0x000fe200007fe4ff */
[----:B------:R-:W-:Y:S01]  /*10d0*/  IMAD.WIDE.U32 R14, R4, R28, RZ ;  /* 0x0000001c040e7225 */ /* 0x000fe200078e00ff */
[----:B-1----:R-:W-:-:S03]  /*10e0*/  UISETP.NE.AND UP0, UPT, UR4, URZ, UPT ;  /* 0x000000ff0400728c */ /* 0x002fc6000bf05270 */
[----:B------:R-:W-:-:S04]  /*10f0*/  IMAD R21, R21, R28, RZ ;  /* 0x0000001c15157224 */ /* 0x000fc800078e02ff */
[----:B------:R-:W-:-:S05]  /*1100*/  IMAD R21, R29, R4, R21 ;  /* 0x000000041d157224 */ /* 0x000fca00078e0215 */
[----:B------:R-:W-:Y:S01]  /*1110*/  IADD3 R21, PT, PT, R15, R21, RZ ;  /* 0x000000150f157210 */ /* 0x000fe20007ffe0ff */
[----:B--2---:R-:W-:Y:S06]  /*1120*/  BRA.U !UP0, `(.L_x_178) ;  /* 0x00000001081c7547 */ /* 0x004fec000b800000 */
[----:B------:R-:W1:Y:S01]  /*1130*/  LDC R4, c[0x0][0x434] ;  /* 0x00010d00ff047b82 */ /* 0x000e620000000800 */
[----:B------:R-:W-:-:S07]  /*1140*/  ISETP.NE.AND P0, PT, R12, -0x1, PT ;  /* 0xffffffff0c00780c */ /* 0x000fce0003f05270 */
[----:B------:R-:W2:Y:S01]  /*1150*/  LDC R6, c[0x0][0x454] ;  /* 0x00011500ff067b82 */ /* 0x000ea20000000800 */
[----:B-1----:R-:W-:-:S05]  /*1160*/  IMAD R4, R202, R4, RZ ;  /* 0x00000004ca047224 */ /* 0x002fca00078e02ff */
[----:B------:R-:W-:-:S05]  /*1170*/  SEL R4, R4, R12, !P0 ;  /* 0x0000000c04047207 */ /* 0x000fca0004000000 */
[----:B--2---:R-:W-:Y:S01]  /*1180*/  IMAD R6, R201, R6, R4 ;  /* 0x00000006c9067224 */ /* 0x004fe200078e0204 */
[----:B------:R-:W-:Y:S05]  /*1190*/  BRA `(.L_x_179) ;  /* 0x00000000000c7947 */ /* 0x000fea0003800000 */
.L_x_178:
[----:B------:R-:W1:Y:S01]  /*11a0*/  LDC R6, c[0x0][0x434] ;  /* 0x00010d00ff067b82 */ /* 0x000e620000000800 */
[----:B------:R-:W-:-:S04]  /*11b0*/  IMAD R4, R202, UR17, R201 ;  /* 0x00000011ca047c24 */ /* 0x000fc8000f8e02c9 */
[----:B-1----:R-:W-:-:S03]  /*11c0*/  IMAD R6, R4, R6, RZ ;  /* 0x0000000604067224 */ /* 0x002fc600078e02ff */
.L_x_179:
[----:B------:R-:W-:Y:S01]  /*11d0*/  IADD3 R13, PT, PT, R230, -0x1, RZ ;  /* 0xffffffffe60d7810 */ /* 0x000fe20007ffe0ff */
[----:B------:R-:W-:Y:S05]  /*11e0*/  BRA.U !UP0, `(.L_x_180) ;  /* 0x0000000108247547 */ /* 0x000fea000b800000 */
[----:B------:R-:W1:Y:S01]  /*11f0*/  LDC R4, c[0x0][0x444] ;  /* 0x00011100ff047b82 */ /* 0x000e620000000800 */
[----:B------:R-:W-:-:S07]  /*1200*/  ISETP.NE.AND P0, PT, R12, -0x1, PT ;  /* 0xffffffff0c00780c */ /* 0x000fce0003f05270 */
[----:B------:R-:W2:Y:S08]  /*1210*/  LDC R23, c[0x0][0x430] ;  /* 0x00010c00ff177b82 */ /* 0x000eb00000000800 */
[----:B------:R-:W2:Y:S01]  /*1220*/  LDC R5, c[0x0][0x454] ;  /* 0x00011500ff057b82 */ /* 0x000ea20000000800 */
[----:B-1----:R-:W-:-:S05]  /*1230*/  @!P0 IMAD R12, R202, R4, RZ ;  /* 0x00000004ca0c8224 */ /* 0x002fca00078e02ff */
[----:B------:R-:W-:Y:S02]  /*1240*/  IADD3 R12, PT, PT, R27, R12, RZ ;  /* 0x0000000c1b0c7210 */ /* 0x000fe40007ffe0ff */
[----:B--2---:R-:W-:-:S05]  /*1250*/  LEA R5, R23, R5, 0x7 ;  /* 0x0000000517057211 */ /* 0x004fca00078e38ff */
[----:B------:R-:W-:Y:S01]  /*1260*/  IMAD R12, R5, R201, R12 ;  /* 0x000000c9050c7224 */ /* 0x000fe200078e020c */
[----:B------:R-:W-:Y:S06]  /*1270*/  BRA `(.L_x_181) ;  /* 0x00000000000c7947 */ /* 0x000fec0003800000 */
.L_x_180:
[----:B------:R-:W1:Y:S01]  /*1280*/  LDC R12, c[0x0][0x444] ;  /* 0x00011100ff0c7b82 */ /* 0x000e620000000800 */
[----:B------:R-:W-:-:S04]  /*1290*/  IMAD R4, R202, UR17, R201 ;  /* 0x00000011ca047c24 */ /* 0x000fc8000f8e02c9 */
[----:B-1----:R-:W-:-:S07]  /*12a0*/  IMAD R12, R4, R12, RZ ;  /* 0x0000000c040c7224 */ /* 0x002fce00078e02ff */
.L_x_181:
[----:B------:R-:W1:Y:S01]  /*12b0*/  LDCU.64 UR8, c[0x0][0x3b0] ;  /* 0x00007600ff0877ac */ /* 0x000e620008000a00 */
[----:B------:R-:W2:Y:S01]  /*12c0*/  LDC.64 R4, c[0x0][0x5f8] ;  /* 0x00017e00ff047b82 */ /* 0x000ea20000000a00 */
[----:B------:R-:W-:Y:S01]  /*12d0*/  IADD3 R26, P3, PT, R205, R26, RZ ;  /* 0x0000001acd1a7210 */ /* 0x000fe20007f7e0ff */
[----:B------:R-:W-:Y:S01]  /*12e0*/  IMAD.MOV.U32 R15, RZ, RZ, RZ ;  /* 0x000000ffff0f7224 */ /* 0x000fe200078e00ff */
[----:B------:R-:W3:Y:S01]  /*12f0*/  LDCU.128 UR4, c[0x0][0x590] ;  /* 0x0000b200ff0477ac */ /* 0x000ee20008000c00 */
[----:B------:R-:W-:Y:S01]  /*1300*/  IADD3 R24, P1, P0, R14, R24, R25 ;  /* 0x000000180e187210 */ /* 0x000fe2000783e019 */
[----:B------:R-:W-:Y:S01]  /*1310*/  IMAD.MOV.U32 R14, RZ, RZ, R205 ;  /* 0x000000ffff0e7224 */ /* 0x000fe200078e00cd */
[----:B------:R-:W4:Y:S01]  /*1320*/  S2R R23, SR_TID.X ;  /* 0x0000000000177919 */ /* 0x000f220000002100 */
[----:B------:R-:W-:Y:S01]  /*1330*/  IMAD.X R27, RZ, RZ, R7, P3 ;  /* 0x000000ffff1b7224 */ /* 0x000fe200018e0607 */
[----:B------:R-:W5:Y:S01]  /*1340*/  LDCU.64 UR14, c[0x0][0x3c8] ;  /* 0x00007900ff0e77ac */ /* 0x000f620008000a00 */
[----:B------:R-:W-:Y:S01]  /*1350*/  IMAD R20, R20, UR17, RZ ;  /* 0x0000001114147c24 */ /* 0x000fe2000f8e02ff */
[----:B------:R-:W-:Y:S01]  /*1360*/  ISETP.NE.AND P4, PT, RZ, UR16, PT ;  /* 0x00000010ff007c0c */ /* 0x000fe2000bf85270 */
[----:B------:R-:W-:Y:S01]  /*1370*/  VIADD R218, R225, UR23 ;  /* 0x00000017e1da7c36 */ /* 0x000fe20008000000 */
[----:B------:R-:W5:Y:S01]  /*1380*/  LDCU.64 UR16, c[0x0][0x550] ;  /* 0x0000aa00ff1077ac */ /* 0x000f620008000a00 */
[----:B------:R-:W-:Y:S01]  /*1390*/  SHF.R.S32.HI R25, RZ, 0x1f, R25 ;  /* 0x0000001fff197819 */ /* 0x000fe20000011419 */
[----:B------:R-:W5:Y:S01]  /*13a0*/  LDC.64 R242, c[0x0][0x420] ;  /* 0x00010800fff27b82 */ /* 0x000f620000000a00 */
[C---:B------:R-:W-:Y:S01]  /*13b0*/  LEA R12, R13.reuse, R12, 0x6 ;  /* 0x0000000c0d0c7211 */ /* 0x040fe200078e30ff */
[----:B------:R-:W-:Y:S01]  /*13c0*/  IMAD R6, R13, 0x40, R6 ;  /* 0x000000400d067824 */ /* 0x000fe200078e0206 */
[----:B------:R-:W-:Y:S01]  /*13d0*/  IADD3.X R21, PT, PT, R21, R22, R25, P1, P0 ;  /* 0x0000001615157210 */ /* 0x000fe20000fe0419 */
[----:B-1----:R-:W-:Y:S01]  /*13e0*/  IMAD R7, R19, UR8, RZ ;  /* 0x0000000813077c24 */ /* 0x002fe2000f8e02ff */
[----:B------:R-:W-:Y:S01]  /*13f0*/  BSSY.RECONVERGENT B1, `(.L_x_171) ;  /* 0x000066e000017945 */ /* 0x000fe20003800200 */
[----:B------:R-:W-:Y:S01]  /*1400*/  IMAD.WIDE.U32 R28, R17, UR8, R14 ;  /* 0x00000008111c7c25 */ /* 0x000fe2000f8e000e */
[----:B---3--:R-:W-:-:S02]  /*1410*/  USHF.L.U64.HI UR26, UR4, 0x5, UR5 ;  /* 0x00000005041a7899 */ /* 0x008fc40008010205 */
[----:B------:R-:W-:Y:S01]  /*1420*/  USHF.L.U32 UR27, UR4, 0x5, URZ ;  /* 0x00000005041b7899 */ /* 0x000fe200080006ff */
[----:B------:R-:W-:Y:S01]  /*1430*/  IMAD R7, R17, UR9, R7 ;  /* 0x0000000911077c24 */ /* 0x000fe2000f8e0207 */
[----:B------:R-:W-:Y:S01]  /*1440*/  IADD3 R28, P3, PT, R18, R28, RZ ;  /* 0x0000001c121c7210 */ /* 0x000fe20007f7e0ff */
[----:B------:R-:W-:Y:S02]  /*1450*/  IMAD R19, R19, UR4, RZ ;  /* 0x0000000413137c24 */ /* 0x000fe4000f8e02ff */
[----:B------:R-:W-:Y:S01]  /*1460*/  IMAD.WIDE.U32 R26, R17, UR4, R26 ;  /* 0x00000004111a7c25 */ /* 0x000fe2000f8e001a */
[----:B------:R-:W-:-:S03]  /*1470*/  IADD3.X R29, PT, PT, R16, R29, R7, P3, !PT ;  /* 0x0000001d101d7210 */ /* 0x000fc60001ffe407 */
[----:B------:R-:W-:Y:S02]  /*1480*/  IMAD R19, R17, UR5, R19 ;  /* 0x0000000511137c24 */ /* 0x000fe4000f8e0213 */
[----:B--2---:R-:W-:Y:S02]  /*1490*/  IMAD.WIDE.U32 R16, R4, UR18, RZ ;  /* 0x0000001204107c25 */ /* 0x004fe4000f8e00ff */
[----:B------:R-:W1:Y:S01]  /*14a0*/  LDC R4, c[0x0][0x508] ;  /* 0x00014200ff047b82 */ /* 0x000e620000000800 */
[----:B----4-:R-:W-:Y:S01]  /*14b0*/  LOP3.LUT R7, R23, 0x1f, RZ, 0xc0, !PT ;  /* 0x0000001f17077812 */ /* 0x010fe200078ec0ff */
[----:B------:R-:W-:Y:S01]  /*14c0*/  IMAD.IADD R27, R27, 0x1, R19 ;  /* 0x000000011b1b7824 */ /* 0x000fe200078e0213 */
[----:B------:R-:W-:Y:S01]  /*14d0*/  SEL R16, R16, RZ, P4 ;  /* 0x000000ff10107207 */ /* 0x000fe20002000000 */
[----:B------:R-:W-:Y:S02]  /*14e0*/  IMAD R5, R5, UR18, R17 ;  /* 0x0000001205057c24 */ /* 0x000fe4000f8e0211 */
[----:B------:R-:W-:-:S02]  /*14f0*/  IMAD R7, R204, R20, R7 ;  /* 0x00000014cc077224 */ /* 0x000fc400078e0207 */
[----:B------:R-:W2:Y:S01]  /*1500*/  LDC.64 R18, c[0x0][0x5e8] ;  /* 0x00017a00ff127b82 */ /* 0x000ea20000000a00 */
[----:B------:R-:W-:Y:S01]  /*1510*/  IMAD.WIDE.U32 R26, R201, UR6, R26 ;  /* 0x00000006c91a7c25 */ /* 0x000fe2000f8e001a */
[----:B------:R-:W-:Y:S02]  /*1520*/  SEL R5, R5, RZ, P4 ;  /* 0x000000ff05057207 */ /* 0x000fe40002000000 */
[----:B------:R-:W-:Y:S01]  /*1530*/  IADD3 R16, P1, P0, R7, R24, R16 ;  /* 0x0000001807107210 */ /* 0x000fe2000783e010 */
[----:B-----5:R-:W-:Y:S01]  /*1540*/  IMAD.WIDE.U32 R28, R201, UR14, R28 ;  /* 0x0000000ec91c7c25 */ /* 0x020fe2000f8e001c */
[----:B------:R-:W-:-:S03]  /*1550*/  SHF.R.S32.HI R7, RZ, 0x1f, R7 ;  /* 0x0000001fff077819 */ /* 0x000fc60000011407 */
[C---:B------:R-:W-:Y:S01]  /*1560*/  IMAD R27, R201.reuse, UR7, R27 ;  /* 0x00000007c91b7c24 */ /* 0x040fe2000f8e021b */
[----:B------:R-:W3:Y:S01]  /*1570*/  LDCU.64 UR6, c[0x0][0x570] ;  /* 0x0000ae00ff0677ac */ /* 0x000ee20008000a00 */
[----:B------:R-:W-:Y:S01]  /*1580*/  IMAD R23, R201, UR15, R29 ;  /* 0x0000000fc9177c24 */ /* 0x000fe2000f8e021d */
[----:B------:R-:W-:Y:S01]  /*1590*/  IADD3.X R7, PT, PT, R7, R21, R5, P1, P0 ;  /* 0x0000001507077210 */ /* 0x000fe20000fe0405 */
[----:B------:R-:W-:Y:S01]  /*15a0*/  IMAD.SHL.U32 R24, R20, 0x40, RZ ;  /* 0x0000004014187824 */ /* 0x000fe200078e00ff */
[----:B------:R-:W4:Y:S01]  /*15b0*/  LDCU.64 UR14, c[0x0][0x380] ;  /* 0x00007000ff0e77ac */ /* 0x000f220008000a00 */
[----:B------:R-:W-:Y:S01]  /*15c0*/  IMAD.WIDE.U32 R20, R206, UR4, R26 ;  /* 0x00000004ce147c25 */ /* 0x000fe2000f8e001a */
[----:B-1----:R-:W-:Y:S02]  /*15d0*/  IADD3 R4, PT, PT, R218, -R4, -R231 ;  /* 0x80000004da047210 */ /* 0x002fe40007ffe8e7 */
[----:B------:R-:W-:Y:S01]  /*15e0*/  MOV R22, R28 ;  /* 0x0000001c00167202 */ /* 0x000fe20000000f00 */
[----:B------:R-:W-:Y:S01]  /*15f0*/  IMAD R5, R206, UR5, R21 ;  /* 0x00000005ce057c24 */ /* 0x000fe2000f8e0215 */
[----:B------:R-:W-:Y:S01]  /*1600*/  SHF.R.S32.HI R17, RZ, 0x1f, R4 ;  /* 0x0000001fff117819 */ /* 0x000fe20000011404 */
[----:B------:R-:W-:Y:S01]  /*1610*/  IMAD.WIDE R242, R6, 0x4, R242 ;  /* 0x0000000406f27825 */ /* 0x000fe200078e02f2 */
[----:B------:R-:W-:-:S02]  /*1620*/  LEA R238, P1, R20, UR16, 0x1 ;  /* 0x0000001014ee7c11 */ /* 0x000fc4000f8208ff */
[----:B------:R-:W-:Y:S01]  /*1630*/  LEA.HI R17, R17, R4, RZ, 0x6 ;  /* 0x0000000411117211 */ /* 0x000fe200078f30ff */
[----:B------:R-:W-:Y:S01]  /*1640*/  IMAD.WIDE.U32 R22, R206, UR8, R22 ;  /* 0x00000008ce167c25 */ /* 0x000fe2000f8e0016 */
[----:B------:R-:W-:Y:S02]  /*1650*/  LEA.HI.X R239, R20, UR17, R5, 0x1, P1 ;  /* 0x0000001114ef7c11 */ /* 0x000fe400088f0c05 */
[----:B------:R-:W-:Y:S01]  /*1660*/  SHF.R.S32.HI R17, RZ, 0x6, R17 ;  /* 0x00000006ff117819 */ /* 0x000fe20000011411 */
[----:B------:R-:W-:Y:S01]  /*1670*/  IMAD R4, R206, UR9, R23 ;  /* 0x00000009ce047c24 */ /* 0x000fe2000f8e0217 */
[----:B------:R-:W-:Y:S01]  /*1680*/  IADD3 R16, P0, PT, R24, R16, RZ ;  /* 0x0000001018107210 */ /* 0x000fe20007f1e0ff */
[----:B--2---:R-:W-:Y:S01]  /*1690*/  IMAD.WIDE R18, R12, 0x4, R18 ;  /* 0x000000040c127825 */ /* 0x004fe200078e0212 */
[----:B------:R-:W-:Y:S01]  /*16a0*/  VIMNMX R219, PT, PT, RZ, R17, !PT ;  /* 0x00000011ffdb7248 */ /* 0x000fe20007fe0100 */
[----:B------:R-:W-:Y:S01]  /*16b0*/  USHF.L.U64.HI UR9, UR8, 0x5, UR9 ;  /* 0x0000000508097899 */ /* 0x000fe20008010209 */
[----:B------:R-:W-:Y:S01]  /*16c0*/  LEA.HI.X.SX32 R7, R24, R7, 0x1, P0 ;  /* 0x0000000718077211 */ /* 0x000fe200000f0eff */
[----:B------:R-:W-:Y:S01]  /*16d0*/  USHF.L.U32 UR8, UR8, 0x5, URZ ;  /* 0x0000000508087899 */ /* 0x000fe200080006ff */
[----:B------:R-:W-:Y:S01]  /*16e0*/  ISETP.GT.AND P1, PT, R230, R219, PT ;  /* 0x000000dbe600720c */ /* 0x000fe20003f24270 */
[----:B------:R-:W-:Y:S01]  /*16f0*/  IMAD.MOV.U32 R222, RZ, RZ, R18 ;  /* 0x000000ffffde7224 */ /* 0x000fe200078e0012 */
[----:B---3--:R-:W-:-:S02]  /*1700*/  LEA R236, P0, R16, UR6, 0x2 ;  /* 0x0000000610ec7c11 */ /* 0x008fc4000f8010ff */
[----:B----4-:R-:W-:Y:S02]  /*1710*/  LEA R240, P3, R22, UR14, 0x1 ;  /* 0x0000000e16f07c11 */ /* 0x010fe4000f8608ff */
[----:B------:R-:W-:Y:S02]  /*1720*/  LEA.HI.X R237, R16, UR7, R7, 0x2, P0 ;  /* 0x0000000710ed7c11 */ /* 0x000fe400080f1407 */
[----:B------:R-:W-:Y:S02]  /*1730*/  IADD3 R5, P0, PT, R206, 0x20, RZ ;  /* 0x00000020ce057810 */ /* 0x000fe40007f1e0ff */
[----:B------:R-:W-:Y:S02]  /*1740*/  LEA.HI.X R241, R22, UR15, R4, 0x1, P3 ;  /* 0x0000000f16f17c11 */ /* 0x000fe400098f0c04 */
[----:B------:R-:W-:Y:S01]  /*1750*/  MOV R221, R19 ;  /* 0x0000001300dd7202 */ /* 0x000fe20000000f00 */
[----:B------:R-:W-:Y:S01]  /*1760*/  IMAD.X R4, RZ, RZ, RZ, P0 ;  /* 0x000000ffff047224 */ /* 0x000fe200000e06ff */
[----:B------:R-:W-:Y:S07]  /*1770*/  @P1 BRA `(.L_x_182) ;  /* 0x0000000400f81947 */ /* 0x000fee0003800000 */
[----:B------:R-:W-:Y:S05]  /*1780*/  @P2 BRA `(.L_x_183) ;  /* 0x00000000002c2947 */ /* 0x000fea0003800000 */
[----:B------:R-:W1:Y:S01]  /*1790*/  LDCU.64 UR8, c[0x0][0x5c0] ;  /* 0x0000b800ff0877ac */ /* 0x000e620008000a00 */
[----:B------:R-:W-:Y:S01]  /*17a0*/  SHF.R.S32.HI R0, RZ, 0x1f, R232 ;  /* 0x0000001fff007819 */ /* 0x000fe200000114e8 */
[----:B------:R-:W2:Y:S04]  /*17b0*/  LDCU.64 UR4, c[0x0][0x5a8] ;  /* 0x0000b500ff0477ac */ /* 0x000ea80008000a00 */
[----:B-1----:R-:W-:Y:S02]  /*17c0*/  IMAD R0, R0, UR8, RZ ;  /* 0x0000000800007c24 */ /* 0x002fe4000f8e02ff */
[----:B------:R-:W-:-:S04]  /*17d0*/  IMAD.WIDE.U32 R6, R232, UR8, RZ ;  /* 0x00000008e8067c25 */ /* 0x000fc8000f8e00ff */
[----:B------:R-:W-:-:S05]  /*17e0*/  IMAD R0, R232, UR9, R0 ;  /* 0x00000009e8007c24 */ /* 0x000fca000f8e0200 */
[----:B------:R-:W-:-:S03]  /*17f0*/  IADD3 R7, PT, PT, R7, R0, RZ ;  /* 0x0000000007077210 */ /* 0x000fc60007ffe0ff */
[----:B--2---:R-:W-:-:S04]  /*1800*/  IMAD.WIDE.U32 R6, R202, UR4, R6 ;  /* 0x00000004ca067c25 */ /* 0x004fc8000f8e0006 */
[----:B------:R-:W-:Y:S01]  /*1810*/  IMAD R0, R202, UR5, R7 ;  /* 0x00000005ca007c24 */ /* 0x000fe2000f8e0207 */
[----:B------:R-:W-:Y:S01]  /*1820*/  MOV R2, R6 ;  /* 0x0000000600027202 */ /* 0x000fe20000000f00 */
[----:B------:R-:W-:Y:S05]  /*1830*/  BRA `(.L_x_184) ;  /* 0x0000000000187947 */ /* 0x000fea0003800000 */
.L_x_183:
[----:B------:R-:W1:Y:S01]  /*1840*/  LDCU.64 UR8, c[0x0][0x5c0] ;  /* 0x0000b800ff0877ac */ /* 0x000e620008000a00 */
[----:B------:R-:W-:-:S05]  /*1850*/  IADD3 R0, PT, PT, R232, R233, RZ ;  /* 0x000000e9e8007210 */ /* 0x000fca0007ffe0ff */
[C---:B-1----:R-:W-:Y:S02]  /*1860*/  IMAD R2, R0.reuse, UR9, RZ ;  /* 0x0000000900027c24 */ /* 0x042fe4000f8e02ff */
[----:B------:R-:W-:-:S05]  /*1870*/  IMAD.WIDE.U32 R6, R0, UR8, RZ ;  /* 0x0000000800067c25 */ /* 0x000fca000f8e00ff */
[----:B------:R-:W-:Y:S02]  /*1880*/  IADD3 R0, PT, PT, R7, R2, RZ ;  /* 0x0000000207007210 */ /* 0x000fe40007ffe0ff */
[----:B------:R-:W-:Y:S02]  /*1890*/  MOV R2, R6 ;  /* 0x0000000600027202 */ /* 0x000fe40000000f00 */
.L_x_184:
        /* <DEDUP_REMOVED lines=10> */
[----:B------:R-:W-:Y:S06]  /*1940*/  BRA `(.L_x_186) ;  /* 0x0000000000147947 */ /* 0x000fec0003800000 */
.L_x_185:
[----:B------:R-:W1:Y:S01]  /*1950*/  LDCU.64 UR6, c[0x0][0x5c8] ;  /* 0x0000b900ff0677ac */ /* 0x000e620008000a00 */
[----:B------:R-:W-:-:S05]  /*1960*/  IADD3 R232, PT, PT, R232, R233, RZ ;  /* 0x000000e9e8e87210 */ /* 0x000fca0007ffe0ff */
[C---:B-1----:R-:W-:Y:S02]  /*1970*/  IMAD R7, R232.reuse, UR7, RZ ;  /* 0x00000007e8077c24 */ /* 0x042fe4000f8e02ff */
[----:B------:R-:W-:-:S05]  /*1980*/  IMAD.WIDE.U32 R8, R232, UR6, RZ ;  /* 0x00000006e8087c25 */ /* 0x000fca000f8e00ff */
[----:B------:R-:W-:Y:S02]  /*1990*/  IADD3 R7, PT, PT, R9, R7, RZ ;  /* 0x0000000709077210 */ /* 0x000fe40007ffe0ff */
.L_x_186:
[----:B------:R-:W-:Y:S01]  /*19a0*/  IMAD.U32 R6, RZ, RZ, UR8 ;  /* 0x00000008ff067e24 */ /* 0x000fe2000f8e00ff */
[----:B------:R-:W1:Y:S01]  /*19b0*/  LDCU.64 UR4, c[0x0][0x5d8] ;  /* 0x0000bb00ff0477ac */ /* 0x000e620008000a00 */
[----:B------:R-:W-:Y:S01]  /*19c0*/  IADD3 R231, PT, PT, R231, -UR23, RZ ;  /* 0x80000017e7e77c10 */ /* 0x000fe2000fffe0ff */
[----:B------:R-:W-:Y:S01]  /*19d0*/  BSSY.RECONVERGENT B0, `(.L_x_187) ;  /* 0x000001a000007945 */ /* 0x000fe20003800200 */
[----:B------:R-:W-:Y:S01]  /*19e0*/  IMAD.WIDE.U32 R10, R6, UR23, R14 ;  /* 0x00000017060a7c25 */ /* 0x000fe2000f8e000e */
[----:B------:R-:W-:Y:S01]  /*19f0*/  UIMAD UR10, UR22, UR8, URZ ;  /* 0x00000008160a72a4 */ /* 0x000fe2000f8e02ff */
[-C--:B------:R-:W-:Y:S02]  /*1a00*/  ISETP.GE.AND P5, PT, R206, R231.reuse, PT ;  /* 0x000000e7ce00720c */ /* 0x080fe40003fa6270 */
[----:B------:R-:W-:Y:S01]  /*1a10*/  ISETP.GE.AND P4, PT, R207, R231, PT ;  /* 0x000000e7cf00720c */ /* 0x000fe20003f86270 */
[----:B------:R-:W-:Y:S01]  /*1a20*/  UIMAD UR10, UR23, UR9, UR10 ;  /* 0x00000009170a72a4 */ /* 0x000fe2000f8e020a */
[----:B------:R-:W-:-:S05]  /*1a30*/  IADD3 R10, P0, PT, R2, R10, RZ ;  /* 0x0000000a020a7210 */ /* 0x000fca0007f1e0ff */
[----:B------:R-:W-:Y:S01]  /*1a40*/  IADD3.X R11, PT, PT, R0, UR10, R11, P0, !PT ;  /* 0x0000000a000b7c10 */ /* 0x000fe200087fe40b */
[----:B------:R-:W-:Y:S02]  /*1a50*/  IMAD.U32 R0, RZ, RZ, UR6 ;  /* 0x00000006ff007e24 */ /* 0x000fe4000f8e00ff */
[----:B-1----:R-:W-:-:S04]  /*1a60*/  IMAD.WIDE.U32 R10, R201, UR4, R10 ;  /* 0x00000004c90a7c25 */ /* 0x002fc8000f8e000a */
[----:B------:R-:W-:Y:S01]  /*1a70*/  IMAD R2, R201, UR5, R11 ;  /* 0x00000005c9027c24 */ /* 0x000fe2000f8e020b */
[----:B------:R-:W-:Y:S06]  /*1a80*/  @P5 BRA `(.L_x_188) ;  /* 0x0000000000385947 */ /* 0x000fec0003800000 */
[----:B------:R-:W1:Y:S01]  /*1a90*/  LDCU UR10, c[0x0][0x440] ;  /* 0x00008800ff0a77ac */ /* 0x000e620008000800 */
[----:B------:R-:W-:Y:S02]  /*1aa0*/  IMAD.MOV.U32 R12, RZ, RZ, R10 ;  /* 0x000000ffff0c7224 */ /* 0x000fe400078e000a */
[----:B------:R-:W-:Y:S01]  /*1ab0*/  IMAD.MOV.U32 R13, RZ, RZ, R2 ;  /* 0x000000ffff0d7224 */ /* 0x000fe200078e0002 */
[----:B------:R-:W2:Y:S01]  /*1ac0*/  LDCU.64 UR4, c[0x0][0x560] ;  /* 0x0000ac00ff0477ac */ /* 0x000ea20008000a00 */
[----:B------:R-:W-:-:S04]  /*1ad0*/  IMAD.WIDE.U32 R16, R206, UR8, R12 ;  /* 0x00000008ce107c25 */ /* 0x000fc8000f8e000c */
[----:B------:R-:W-:Y:S01]  /*1ae0*/  IMAD R6, R206, UR9, R17 ;  /* 0x00000009ce067c24 */ /* 0x000fe2000f8e0211 */
[----:B-1----:R-:W-:Y:S02]  /*1af0*/  ISETP.GE.AND P3, PT, R205, UR10, PT ;  /* 0x0000000acd007c0c */ /* 0x002fe4000bf66270 */
[----:B------:R-:W-:Y:S02]  /*1b00*/  ISETP.GE.AND P2, PT, R211, UR10, PT ;  /* 0x0000000ad3007c0c */ /* 0x000fe4000bf46270 */
[----:B------:R-:W-:Y:S02]  /*1b10*/  ISETP.GE.AND P1, PT, R210, UR10, PT ;  /* 0x0000000ad2007c0c */ /* 0x000fe4000bf26270 */
[----:B--2---:R-:W-:-:S04]  /*1b20*/  LEA R12, P0, R16, UR4, 0x1 ;  /* 0x00000004100c7c11 */ /* 0x004fc8000f8008ff */
[----:B------:R-:W-:-:S05]  /*1b30*/  LEA.HI.X R13, R16, UR5, R6, 0x1, P0 ;  /* 0x00000005100d7c11 */ /* 0x000fca00080f0c06 */
[----:B------:R1:W-:Y:S04]  /*1b40*/  @!P3 STG.E.128 desc[UR20][R12.64], RZ ;  /* 0x000000ff0c00b986 */ /* 0x0003e8000c101d14 */
[----:B------:R1:W-:Y:S04]  /*1b50*/  @!P2 STG.E.128 desc[UR20][R12.64+0x80], RZ ;  /* 0x000080ff0c00a986 */ /* 0x0003e8000c101d14 */
[----:B------:R1:W-:Y:S02]  /*1b60*/  @!P1 STG.E.128 desc[UR20][R12.64+0x100], RZ ;  /* 0x000100ff0c009986 */ /* 0x0003e4000c101d14 */
.L_x_188:
[----:B------:R-:W-:Y:S05]  /*1b70*/  BSYNC.RECONVERGENT B0 ;  /* 0x0000000000007941 */ /* 0x000fea0003800200 */
.L_x_187:
[----:B------:R-:W-:Y:S04]  /*1b80*/  BSSY.RECONVERGENT B0, `(.L_x_189) ;  /* 0x0000011000007945 */ /* 0x000fe80003800200 */
[----:B------:R-:W-:Y:S05]  /*1b90*/  @P4 BRA `(.L_x_190) ;  /* 0x00000000003c4947 */ /* 0x000fea0003800000 */
[----:B------:R-:W2:Y:S01]  /*1ba0*/  LDCU UR10, c[0x0][0x440] ;  /* 0x00008800ff0a77ac */ /* 0x000ea20008000800 */
[----:B------:R-:W-:Y:S02]  /*1bb0*/  IMAD R6, R4, UR8, RZ ;  /* 0x0000000804067c24 */ /* 0x000fe4000f8e02ff */
[----:B------:R-:W-:Y:S01]  /*1bc0*/  IMAD.MOV.U32 R11, RZ, RZ, R2 ;  /* 0x000000ffff0b7224 */ /* 0x000fe200078e0002 */
[----:B------:R-:W1:Y:S01]  /*1bd0*/  LDCU.64 UR4, c[0x0][0x560] ;  /* 0x0000ac00ff0477ac */ /* 0x000e620008000a00 */
[C---:B------:R-:W-:Y:S02]  /*1be0*/  IMAD R6, R5.reuse, UR9, R6 ;  /* 0x0000000905067c24 */ /* 0x040fe4000f8e0206 */
[----:B------:R-:W-:-:S04]  /*1bf0*/  IMAD.WIDE.U32 R10, R5, UR8, R10 ;  /* 0x00000008050a7c25 */ /* 0x000fc8000f8e000a */
[----:B------:R-:W-:Y:S01]  /*1c00*/  IMAD.IADD R6, R11, 0x1, R6 ;  /* 0x000000010b067824 */ /* 0x000fe200078e0206 */
[----:B--2---:R-:W-:Y:S02]  /*1c10*/  ISETP.GE.AND P2, PT, R205, UR10, PT ;  /* 0x0000000acd007c0c */ /* 0x004fe4000bf46270 */
[----:B------:R-:W-:Y:S02]  /*1c20*/  ISETP.GE.AND P1, PT, R211, UR10, PT ;  /* 0x0000000ad3007c0c */ /* 0x000fe4000bf26270 */
[----:B------:R-:W-:Y:S02]  /*1c30*/  ISETP.GE.AND P0, PT, R210, UR10, PT ;  /* 0x0000000ad2007c0c */ /* 0x000fe4000bf06270 */
[----:B-1----:R-:W-:-:S04]  /*1c40*/  LEA R12, P3, R10, UR4, 0x1 ;  /* 0x000000040a0c7c11 */ /* 0x002fc8000f8608ff */
[----:B------:R-:W-:-:S05]  /*1c50*/  LEA.HI.X R13, R10, UR5, R6, 0x1, P3 ;  /* 0x000000050a0d7c11 */ /* 0x000fca00098f0c06 */
[----:B------:R2:W-:Y:S04]  /*1c60*/  @!P2 STG.E.128 desc[UR20][R12.64], RZ ;  /* 0x000000ff0c00a986 */ /* 0x0005e8000c101d14 */
[----:B------:R2:W-:Y:S04]  /*1c70*/  @!P1 STG.E.128 desc[UR20][R12.64+0x80], RZ ;  /* 0x000080ff0c009986 */ /* 0x0005e8000c101d14 */
[----:B------:R2:W-:Y:S02]  /*1c80*/  @!P0 STG.E.128 desc[UR20][R12.64+0x100], RZ ;  /* 0x000100ff0c008986 */ /* 0x0005e4000c101d14 */
.L_x_190:
[----:B------:R-:W-:Y:S05]  /*1c90*/  BSYNC.RECONVERGENT B0 ;  /* 0x0000000000007941 */ /* 0x000fea0003800200 */
.L_x_189:
[----:B------:R-:W3:Y:S01]  /*1ca0*/  LDCU.64 UR4, c[0x0][0x5e0] ;  /* 0x0000bc00ff0477ac */ /* 0x000ee20008000a00 */
[----:B------:R-:W-:Y:S01]  /*1cb0*/  IMAD.WIDE.U32 R10, R0, UR23, R14 ;  /* 0x00000017000a7c25 */ /* 0x000fe2000f8e000e */
[----:B------:R-:W-:Y:S01]  /*1cc0*/  BSSY.RECONVERGENT B0, `(.L_x_191) ;  /* 0x0000016000007945 */ /* 0x000fe20003800200 */
[----:B------:R-:W-:Y:S01]  /*1cd0*/  UIMAD UR22, UR22, UR6, URZ ;  /* 0x00000006161672a4 */ /* 0x000fe2000f8e02ff */
[----:B------:R-:W-:-:S03]  /*1ce0*/  IADD3 R8, P0, PT, R8, R10, RZ ;  /* 0x0000000a08087210 */ /* 0x000fc60007f1e0ff */
[----:B------:R-:W-:-:S06]  /*1cf0*/  UIMAD UR22, UR23, UR7, UR22 ;  /* 0x00000007171672a4 */ /* 0x000fcc000f8e0216 */
[----:B------:R-:W-:-:S03]  /*1d00*/  IADD3.X R9, PT, PT, R7, UR22, R11, P0, !PT ;  /* 0x0000001607097c10 */ /* 0x000fc600087fe40b */
[----:B---3--:R-:W-:-:S04]  /*1d10*/  IMAD.WIDE.U32 R8, R201, UR4, R8 ;  /* 0x00000004c9087c25 */ /* 0x008fc8000f8e0008 */
        /* <DEDUP_REMOVED lines=13> */
[----:B------:R3:W-:Y:S04]  /*1df0*/  @!P2 STG.E.128 desc[UR20][R6.64], RZ ;  /* 0x000000ff0600a986 */ /* 0x0007e8000c101d14 */
[----:B------:R3:W-:Y:S04]  /*1e00*/  @!P1 STG.E.128 desc[UR20][R6.64+0x80], RZ ;  /* 0x000080ff06009986 */ /* 0x0007e8000c101d14 */
[----:B------:R3:W-:Y:S02]  /*1e10*/  @!P0 STG.E.128 desc[UR20][R6.64+0x100], RZ ;  /* 0x000100ff06008986 */ /* 0x0007e4000c101d14 */
.L_x_192:
[----:B------:R-:W-:Y:S05]  /*1e20*/  BSYNC.RECONVERGENT B0 ;  /* 0x0000000000007941 */ /* 0x000fea0003800200 */
.L_x_191:
        /* <DEDUP_REMOVED lines=11> */
[----:B---3--:R-:W-:-:S04]  /*1ee0*/  LEA R8, P2, R6, UR4, 0x1 ;  /* 0x0000000406087c11 */ /* 0x008fc8000f8408ff */
[----:B------:R-:W-:-:S05]  /*1ef0*/  LEA.HI.X R9, R6, UR5, R4, 0x1, P2 ;  /* 0x0000000506097c11 */ /* 0x000fca00090f0c04 */
[----:B------:R3:W-:Y:S04]  /*1f00*/  @!P1 STG.E.128 desc[UR20][R8.64], RZ ;  /* 0x000000ff08009986 */ /* 0x0007e8000c101d14 */
[----:B------:R3:W-:Y:S01]  /*1f10*/  @!P0 STG.E.128 desc[UR20][R8.64+0x80], RZ ;  /* 0x000080ff08008986 */ /* 0x0007e2000c101d14 */
[----:B------:R-:W-:-:S13]  /*1f20*/  ISETP.GE.AND P0, PT, R210, UR8, PT ;  /* 0x00000008d2007c0c */ /* 0x000fda000bf06270 */
[----:B------:R-:W-:Y:S05]  /*1f30*/  @P0 BRA `(.L_x_193) ;  /* 0x0000005800e40947 */ /* 0x000fea0003800000 */
[----:B------:R4:W-:Y:S01]  /*1f40*/  STG.E.128 desc[UR20][R8.64+0x100], RZ ;  /* 0x000100ff08007986 */ /* 0x0009e2000c101d14 */
[----:B------:R-:W-:Y:S05]  /*1f50*/  BRA `(.L_x_193) ;  /* 0x0000005800dc7947 */ /* 0x000fea0003800000 */
.L_x_182:
[C---:B------:R-:W-:Y:S01]  /*1f60*/  LOP3.LUT R6, R13.reuse, 0x80000001, RZ, 0xc0, !PT ;  /* 0x800000010d067812 */ /* 0x040fe200078ec0ff */
[----:B------:R-:W-:Y:S01]  /*1f70*/  IMAD R13, R13, -0x40, R225 ;  /* 0xffffffc00d0d7824 */ /* 0x000fe200078e02e1 */
[----:B------:R-:W-:Y:S02]  /*1f80*/  @P4 BAR.SYNC.DEFER_BLOCKING 0x0 ;  /* 0x0000000000004b1d */ /* 0x000fe40000010000 */
[----:B------:R-:W-:Y:S02]  /*1f90*/  ISETP.NE.AND P0, PT, R6, 0x1, PT ;  /* 0x000000010600780c */ /* 0x000fe40003f05270 */
[----:B------:R-:W-:Y:S02]  /*1fa0*/  ISETP.GE.AND P4, PT, R206, R13, PT ;  /* 0x0000000dce00720c */ /* 0x000fe40003f86270 */
[----:B------:R-:W-:Y:S01]  /*1fb0*/  BSSY.RECONVERGENT B0, `(.L_x_194) ;  /* 0x000001c000007945 */ /* 0x000fe20003800200 */
[----:B------:R-:W-:-:S10]  /*1fc0*/  SEL R188, RZ, 0x6000, P0 ;  /* 0x00006000ffbc7807 */ /* 0x000fd40000000000 */
[----:B------:R-:W-:Y:S05]  /*1fd0*/  @P4 BRA `(.L_x_195) ;  /* 0x0000000000584947 */ /* 0x000fea0003800000 */
[----:B------:R-:W1:Y:S02]  /*1fe0*/  LDCU UR4, c[0x0][0x440] ;  /* 0x00008800ff0477ac */ /* 0x000e640008000800 */
[----:B-1----:R-:W-:Y:S02]  /*1ff0*/  ISETP.GE.AND P1, PT, R205, UR4, PT ;  /* 0x00000004cd007c0c */ /* 0x002fe4000bf26270 */
        /* <DEDUP_REMOVED lines=18> */
.L_x_196:
[----:B------:R2:W-:Y:S01]  /*2120*/  STS.128 [R214+0x10000], RZ ;  /* 0x010000ffd6007388 */ /* 0x0005e20000000c00 */
[----:B------:R-:W-:Y:S05]  /*2130*/  BRA `(.L_x_197) ;  /* 0x00000000000c7947 */ /* 0x000fea0003800000 */
.L_x_195:
[----:B------:R1:W-:Y:S04]  /*2140*/  STS.128 [R214+0xc000], RZ ;  /* 0x00c000ffd6007388 */ /* 0x0003e80000000c00 */
[----:B------:R1:W-:Y:S04]  /*2150*/  STS.128 [R214+0xe000], RZ ;  /* 0x00e000ffd6007388 */ /* 0x0003e80000000c00 */
[----:B------:R1:W-:Y:S02]  /*2160*/  STS.128 [R214+0x10000], RZ ;  /* 0x010000ffd6007388 */ /* 0x0003e40000000c00 */
.L_x_197:
[----:B------:R-:W-:Y:S05]  /*2170*/  BSYNC.RECONVERGENT B0 ;  /* 0x0000000000007941 */ /* 0x000fea0003800200 */
.L_x_194:
[----:B------:R-:W-:Y:S01]  /*2180*/  ISETP.GE.AND P3, PT, R207, R13, PT ;  /* 0x0000000dcf00720c */ /* 0x000fe20003f66270 */
[----:B------:R-:W-:-:S12]  /*2190*/  BSSY.RECONVERGENT B0, `(.L_x_198) ;  /* 0x000001f000007945 */ /* 0x000fd80003800200 */
[----:B------:R4:W-:Y:S04]  /*21a0*/  @P3 STS.128 [R214+0xd000], RZ ;  /* 0x00d000ffd6003388 */ /* 0x0009e80000000c00 */
[----:B------:R4:W-:Y:S04]  /*21b0*/  @P3 STS.128 [R214+0xf000], RZ ;  /* 0x00f000ffd6003388 */ /* 0x0009e80000000c00 */
[----:B------:R4:W-:Y:S01]  /*21c0*/  @P3 STS.128 [R214+0x11000], RZ ;  /* 0x011000ffd6003388 */ /* 0x0009e20000000c00 */
[----:B------:R-:W-:Y:S05]  /*21d0*/  @P3 BRA `(.L_x_199) ;  /* 0x0000000000683947 */ /* 0x000fea0003800000 */
[----:B------:R-:W5:Y:S01]  /*21e0*/  LDCU UR4, c[0x0][0x440] ;  /* 0x00008800ff0477ac */ /* 0x000f620008000800 */
[----:B------:R-:W-:Y:S02]  /*21f0*/  IMAD.U32 R12, RZ, RZ, UR27 ;  /* 0x0000001bff0c7e24 */ /* 0x000fe4000f8e00ff */
        /* <DEDUP_REMOVED lines=23> */
.L_x_200:
[----:B------:R1:W-:Y:S02]  /*2370*/  STS.128 [R214+0x11000], RZ ;  /* 0x011000ffd6007388 */ /* 0x0003e40000000c00 */
.L_x_199:
[----:B------:R-:W-:Y:S05]  /*2380*/  BSYNC.RECONVERGENT B0 ;  /* 0x0000000000007941 */ /* 0x000fea0003800200 */
.L_x_198:
[----:B------:R-:W-:Y:S01]  /*2390*/  BSSY.RECONVERGENT B0, `(.L_x_201) ;  /* 0x000001c000007945 */ /* 0x000fe20003800200 */
[----:B------:R-:W-:-:S03]  /*23a0*/  IADD3 R228, PT, PT, R214, R188, RZ ;  /* 0x000000bcd6e47210 */ /* 0x000fc60007ffe0ff */
[----:B------:R-:W-:Y:S05]  /*23b0*/  @P4 BRA `(.L_x_202) ;  /* 0x0000000000584947 */ /* 0x000fea0003800000 */
[----:B------:R-:W5:Y:S02]  /*23c0*/  LDCU UR4, c[0x0][0x440] ;  /* 0x00008800ff0477ac */ /* 0x000f640008000800 */
[----:B-----5:R-:W-:Y:S02]  /*23d0*/  ISETP.GE.AND P1, PT, R205, UR4, PT ;  /* 0x00000004cd007c0c */ /* 0x020fe4000bf26270 */
[----:B------:R-:W-:-:S11]  /*23e0*/  ISETP.GE.AND P0, PT, R211, UR4, PT ;  /* 0x00000004d3007c0c */ /* 0x000fd6000bf06270 */
        /* <DEDUP_REMOVED lines=17> */
.L_x_203:
[----:B------:R1:W-:Y:S01]  /*2500*/  STS.128 [R228+0x4000], RZ ;  /* 0x004000ffe4007388 */ /* 0x0003e20000000c00 */
[----:B------:R-:W-:Y:S05]  /*2510*/  BRA `(.L_x_204) ;  /* 0x00000000000c7947 */ /* 0x000fea0003800000 */
.L_x_202:
[----:B------:R1:W-:Y:S04]  /*2520*/  STS.128 [R228], RZ ;  /* 0x000000ffe4007388 */ /* 0x0003e80000000c00 */
[----:B------:R1:W-:Y:S04]  /*2530*/  STS.128 [R228+0x2000], RZ ;  /* 0x002000ffe4007388 */ /* 0x0003e80000000c00 */
[----:B------:R1:W-:Y:S02]  /*2540*/  STS.128 [R228+0x4000], RZ ;  /* 0x004000ffe4007388 */ /* 0x0003e40000000c00 */
.L_x_204:
[----:B------:R-:W-:Y:S05]  /*2550*/  BSYNC.RECONVERGENT B0 ;  /* 0x0000000000007941 */ /* 0x000fea0003800200 */
.L_x_201:
[----:B------:R1:W-:Y:S01]  /*2560*/  @P3 STS.128 [R228+0x1000], RZ ;  /* 0x001000ffe4003388 */ /* 0x0003e20000000c00 */
[----:B------:R-:W-:Y:S03]  /*2570*/  BSSY.RECONVERGENT B0, `(.L_x_205) ;  /* 0x000001e000007945 */ /* 0x000fe60003800200 */
[----:B------:R1:W-:Y:S04]  /*2580*/  @P3 STS.128 [R228+0x3000], RZ ;  /* 0x003000ffe4003388 */ /* 0x0003e80000000c00 */
[----:B------:R1:W-:Y:S01]  /*2590*/  @P3 STS.128 [R228+0x5000], RZ ;  /* 0x005000ffe4003388 */ /* 0x0003e20000000c00 */
[----:B------:R-:W-:Y:S05]  /*25a0*/  @P3 BRA `(.L_x_206) ;  /* 0x0000000000683947 */ /* 0x000fea0003800000 */
[----:B------:R-:W5:Y:S01]  /*25b0*/  LDCU UR4, c[0x0][0x440] ;  /* 0x00008800ff0477ac */ /* 0x000f620008000800 */
[----:B------:R-:W-:Y:S02]  /*25c0*/  IMAD.U32 R12, RZ, RZ, UR8 ;  /* 0x00000008ff0c7e24 */ /* 0x000fe4000f8e00ff */
[----:B------:R-:W-:Y:S02]  /*25d0*/  IMAD.U32 R7, RZ, RZ, UR8 ;  /* 0x00000008ff077e24 */ /* 0x000fe4000f8e00ff */
[----:B------:R-:W-:Y:S01]  /*25e0*/  IMAD.U32 R6, RZ, RZ, UR9 ;  /* 0x00000009ff067e24 */ /* 0x000fe2000f8e00ff */
[----:B-1----:R-:W-:-:S04]  /*25f0*/  LEA R16, P2, R12, R240, 0x1 ;  /* 0x000000f00c107211 */ /* 0x002fc800078408ff */
        /* <DEDUP_REMOVED lines=20> */
.L_x_207:
[----:B------:R1:W-:Y:S02]  /*2740*/  STS.128 [R228+0x5000], RZ ;  /* 0x005000ffe4007388 */ /* 0x0003e40000000c00 */
.L_x_206:
[----:B------:R-:W-:Y:S05]  /*2750*/  BSYNC.RECONVERGENT B0 ;  /* 0x0000000000007941 */ /* 0x000fea0003800200 */
.L_x_205:
[C---:B------:R-:W-:Y:S01]  /*2760*/  VIADD R6, R203.reuse, 0x8 ;  /* 0x00000008cb067836 */ /* 0x040fe20000000000 */
[CC--:B------:R-:W-:Y:S01]  /*2770*/  ISETP.GE.AND P1, PT, R203.reuse, R13.reuse, PT ;  /* 0x0000000dcb00720c */ /* 0x0c0fe20003f26270 */
[----:B------:R-:W-:Y:S01]  /*2780*/  IMAD.MOV.U32 R227, RZ, RZ, 0x7f800000 ;  /* 0x7f800000ffe37424 */ /* 0x000fe200078e00ff */
[----:B------:R-:W-:Y:S01]  /*2790*/  MOV R226, 0x7f800000 ;  /* 0x7f80000000e27802 */ /* 0x000fe20000000f00 */
[----:B------:R-:W2:Y:S01]  /*27a0*/  LDCU.64 UR4, c[0x0][0x3d0] ;  /* 0x00007a00ff0477ac */ /* 0x000ea20008000a00 */
[----:B------:R-:W-:Y:S01]  /*27b0*/  ISETP.GE.AND P0, PT, R6, R13, PT ;  /* 0x0000000d0600720c */ /* 0x000fe20003f06270 */
[----:B------:R-:W-:Y:S01]  /*27c0*/  IMAD.WIDE.U32 R6, R203, 0x4, R242 ;  /* 0x00000004cb067825 */ /* 0x000fe200078e00f2 */
[----:B------:R-:W-:Y:S01]  /*27d0*/  IADD3 R217, PT, PT, R231, -UR23, RZ ;  /* 0x80000017e7d97c10 */ /* 0x000fe2000fffe0ff */
[----:B------:R-:W-:-:S06]  /*27e0*/  UIMAD UR6, UR22, UR12, URZ ;  /* 0x0000000c160672a4 */ /* 0x000fcc000f8e02ff */
[----:B------:R-:W5:Y:S04]  /*27f0*/  @!P1 LDG.E R227, desc[UR20][R6.64] ;  /* 0x0000001406e39981 */ /* 0x000f68000c1e1900 */
[----:B------:R3:W5:Y:S01]  /*2800*/  @!P0 LDG.E R226, desc[UR20][R6.64+0x20] ;  /* 0x0000201406e28981 */ /* 0x000762000c1e1900 */
[----:B------:R-:W-:Y:S01]  /*2810*/  UIMAD UR6, UR23, UR13, UR6 ;  /* 0x0000000d170672a4 */ /* 0x000fe2000f8e0206 */
[----:B------:R-:W-:Y:S01]  /*2820*/  ISETP.GE.AND P4, PT, R206, R217, PT ;  /* 0x000000d9ce00720c */ /* 0x000fe20003f86270 */
[----:B------:R-:W-:Y:S01]  /*2830*/  BSSY.RECONVERGENT B0, `(.L_x_208) ;  /* 0x000002a000007945 */ /* 0x000fe20003800200 */
[----:B---3--:R-:W-:-:S04]  /*2840*/  IMAD.U32 R6, RZ, RZ, UR12 ;  /* 0x0000000cff067e24 */ /* 0x008fc8000f8e00ff */
[----:B------:R-:W-:-:S03]  /*2850*/  IMAD.WIDE.U32 R6, R6, UR23, R14 ;  /* 0x0000001706067c25 */ /* 0x000fc6000f8e000e */
[----:B------:R-:W-:Y:S01]  /*2860*/  IADD3 R12, P0, PT, R11, R6, RZ ;  /* 0x000000060b0c7210 */ /* 0x000fe20007f1e0ff */
[----:B--2---:R-:W-:-:S03]  /*2870*/  IMAD R6, R0, UR4, RZ ;  /* 0x0000000400067c24 */ /* 0x004fc6000f8e02ff */
[----:B------:R-:W-:Y:S01]  /*2880*/  IADD3.X R13, PT, PT, R10, UR6, R7, P0, !PT ;  /* 0x000000060a0d7c10 */ /* 0x000fe200087fe407 */
[C---:B------:R-:W-:Y:S02]  /*2890*/  IMAD R6, R2.reuse, UR5, R6 ;  /* 0x0000000502067c24 */ /* 0x040fe4000f8e0206 */
[----:B------:R-:W-:-:S05]  /*28a0*/  IMAD.WIDE.U32 R10, R2, UR4, R12 ;  /* 0x00000004020a7c25 */ /* 0x000fca000f8e000c */
[----:B------:R-:W-:Y:S01]  /*28b0*/  IADD3 R6, PT, PT, R11, R6, RZ ;  /* 0x000000060b067210 */ /* 0x000fe20007ffe0ff */
[----:B------:R-:W-:Y:S06]  /*28c0*/  @P4 BRA `(.L_x_209) ;  /* 0x0000000000744947 */ /* 0x000fec0003800000 */
[----:B------:R-:W2:Y:S01]  /*28d0*/  LDCU UR6, c[0x0][0x440] ;  /* 0x00008800ff0677ac */ /* 0x000ea20008000800 */
[----:B------:R-:W-:Y:S02]  /*28e0*/  IMAD.MOV.U32 R12, RZ, RZ, R10 ;  /* 0x000000ffff0c7224 */ /* 0x000fe400078e000a */
[----:B------:R-:W-:Y:S01]  /*28f0*/  IMAD.MOV.U32 R13, RZ, RZ, R6 ;  /* 0x000000ffff0d7224 */ /* 0x000fe200078e0006 */
[----:B------:R-:W3:Y:S01]  /*2900*/  LDCU.64 UR4, c[0x0][0x388] ;  /* 0x00007100ff0477ac */ /* 0x000ee20008000a00 */
[----:B-1----:R-:W-:-:S04]  /*2910*/  IMAD.WIDE.U32 R16, R206, UR12, R12 ;  /* 0x0000000cce107c25 */ /* 0x002fc8000f8e000c */
        /* <DEDUP_REMOVED lines=22> */
.L_x_210:
[----:B------:R3:W-:Y:S01]  /*2a80*/  STS.128 [R214+0x16000], RZ ;  /* 0x016000ffd6007388 */ /* 0x0007e20000000c00 */
[----:B------:R-:W-:Y:S05]  /*2a90*/  BRA `(.L_x_211) ;  /* 0x00000000000c7947 */ /* 0x000fea0003800000 */
.L_x_209:
[----:B------:R2:W-:Y:S04]  /*2aa0*/  STS.128 [R214+0x12000], RZ ;  /* 0x012000ffd6007388 */ /* 0x0005e80000000c00 */
[----:B------:R2:W-:Y:S04]  /*2ab0*/  STS.128 [R214+0x14000], RZ ;  /* 0x014000ffd6007388 */ /* 0x0005e80000000c00 */
[----:B------:R2:W-:Y:S02]  /*2ac0*/  STS.128 [R214+0x16000], RZ ;  /* 0x016000ffd6007388 */ /* 0x0005e40000000c00 */
.L_x_211:
[----:B------:R-:W-:Y:S05]  /*2ad0*/  BSYNC.RECONVERGENT B0 ;  /* 0x0000000000007941 */ /* 0x000fea0003800200 */
.L_x_208:
[----:B------:R-:W-:Y:S01]  /*2ae0*/  ISETP.GE.AND P3, PT, R207, R217, PT ;  /* 0x000000d9cf00720c */ /* 0x000fe20003f66270 */
[----:B------:R-:W-:-:S12]  /*2af0*/  BSSY.RECONVERGENT B0, `(.L_x_212) ;  /* 0x0000022000007945 */ /* 0x000fd80003800200 */
[----:B------:R1:W-:Y:S04]  /*2b00*/  @P3 STS.128 [R214+0x13000], RZ ;  /* 0x013000ffd6003388 */ /* 0x0003e80000000c00 */
[----:B------:R1:W-:Y:S04]  /*2b10*/  @P3 STS.128 [R214+0x15000], RZ ;  /* 0x015000ffd6003388 */ /* 0x0003e80000000c00 */
[----:B------:R1:W-:Y:S01]  /*2b20*/  @P3 STS.128 [R214+0x17000], RZ ;  /* 0x017000ffd6003388 */ /* 0x0003e20000000c00 */
[----:B------:R-:W-:Y:S05]  /*2b30*/  @P3 BRA `(.L_x_213) ;  /* 0x0000000000743947 */ /* 0x000fea0003800000 */
[----:B------:R-:W2:Y:S01]  /*2b40*/  LDCU UR6, c[0x0][0x440] ;  /* 0x00008800ff0677ac */ /* 0x000ea20008000800 */
[----:B------:R-:W-:Y:S02]  /*2b50*/  IMAD R7, R4, UR12, RZ ;  /* 0x0000000c04077c24 */ /* 0x000fe4000f8e02ff */
[----:B------:R-:W-:Y:S01]  /*2b60*/  IMAD.MOV.U32 R11, RZ, RZ, R6 ;  /* 0x000000ffff0b7224 */ /* 0x000fe200078e0006 */
[----:B------:R-:W3:Y:S01]  /*2b70*/  LDCU.64 UR4, c[0x0][0x388] ;  /* 0x00007100ff0477ac */ /* 0x000ee20008000a00 */
[C---:B------:R-:W-:Y:S02]  /*2b80*/  IMAD R7, R5.reuse, UR13, R7 ;  /* 0x0000000d05077c24 */ /* 0x040fe4000f8e0207 */
[----:B------:R-:W-:-:S04]  /*2b90*/  IMAD.WIDE.U32 R10, R5, UR12, R10 ;  /* 0x0000000c050a7c25 */ /* 0x000fc8000f8e000a */
[----:B------:R-:W-:Y:S01]  /*2ba0*/  IMAD.IADD R7, R11, 0x1, R7 ;  /* 0x000000010b077824 */ /* 0x000fe200078e0207 */
        /* <DEDUP_REMOVED lines=21> */
.L_x_214:
[----:B------:R3:W-:Y:S02]  /*2d00*/  STS.128 [R214+0x17000], RZ ;  /* 0x017000ffd6007388 */ /* 0x0007e40000000c00 */
.L_x_213:
[----:B------:R-:W-:Y:S05]  /*2d10*/  BSYNC.RECONVERGENT B0 ;  /* 0x0000000000007941 */ /* 0x000fea0003800200 */
.L_x_212:
[----:B------:R-:W4:Y:S01]  /*2d20*/  LDCU.64 UR4, c[0x0][0x3d8] ;  /* 0x00007b00ff0477ac */ /* 0x000f220008000a00 */
[----:B--23--:R-:W-:Y:S01]  /*2d30*/  MOV R6, UR10 ;  /* 0x0000000a00067c02 */ /* 0x00cfe20008000f00 */
[----:B------:R-:W-:Y:S01]  /*2d40*/  BSSY.RECONVERGENT B0, `(.L_x_215) ;  /* 0x000002b000007945 */ /* 0x000fe20003800200 */
[----:B------:R-:W-:-:S03]  /*2d50*/  UIMAD UR6, UR22, UR10, URZ ;  /* 0x0000000a160672a4 */ /* 0x000fc6000f8e02ff */
[----:B------:R-:W-:Y:S01]  /*2d60*/  IMAD.WIDE.U32 R6, R6, UR23, R14 ;  /* 0x0000001706067c25 */ /* 0x000fe2000f8e000e */
[----:B------:R-:W-:Y:S02]  /*2d70*/  UIMAD UR6, UR23, UR11, UR6 ;  /* 0x0000000b170672a4 */ /* 0x000fe4000f8e0206 */
[----:B------:R-:W-:-:S04]  /*2d80*/  IADD3 R6, P0, PT, R9, R6, RZ ;  /* 0x0000000609067210 */ /* 0x000fc80007f1e0ff */
[----:B------:R-:W-:Y:S01]  /*2d90*/  IADD3.X R7, PT, PT, R8, UR6, R7, P0, !PT ;  /* 0x0000000608077c10 */ /* 0x000fe200087fe407 */
[----:B----4-:R-:W-:Y:S02]  /*2da0*/  IMAD R0, R0, UR4, RZ ;  /* 0x0000000400007c24 */ /* 0x010fe4000f8e02ff */
[----:B------:R-:W-:-:S04]  /*2db0*/  IMAD.WIDE.U32 R6, R2, UR4, R6 ;  /* 0x0000000402067c25 */ /* 0x000fc8000f8e0006 */
[----:B------:R-:W-:-:S05]  /*2dc0*/  IMAD R0, R2, UR5, R0 ;  /* 0x0000000502007c24 */ /* 0x000fca000f8e0200 */
[----:B------:R-:W-:Y:S01]  /*2dd0*/  IADD3 R0, PT, PT, R7, R0, RZ ;  /* 0x0000000007007210 */ /* 0x000fe20007ffe0ff */
        /* <DEDUP_REMOVED lines=28> */
.L_x_217:
[----:B------:R4:W-:Y:S01]  /*2fa0*/  STS.128 [R214+0x1c000], RZ ;  /* 0x01c000ffd6007388 */ /* 0x0009e20000000c00 */
[----:B------:R-:W-:Y:S05]  /*2fb0*/  BRA `(.L_x_218) ;  /* 0x00000000000c7947 */ /* 0x000fea0003800000 */
.L_x_216:
[----:B------:R2:W-:Y:S04]  /*2fc0*/  STS.128 [R214+0x18000], RZ ;  /* 0x018000ffd6007388 */ /* 0x0005e80000000c00 */
[----:B------:R2:W-:Y:S04]  /*2fd0*/  STS.128 [R214+0x1a000], RZ ;  /* 0x01a000ffd6007388 */ /* 0x0005e80000000c00 */
[----:B------:R2:W-:Y:S02]  /*2fe0*/  STS.128 [R214+0x1c000], RZ ;  /* 0x01c000ffd6007388 */ /* 0x0005e40000000c00 */
.L_x_218:
[----:B------:R-:W-:Y:S05]  /*2ff0*/  BSYNC.RECONVERGENT B0 ;  /* 0x0000000000007941 */ /* 0x000fea0003800200 */
.L_x_215:
[----:B------:R1:W-:Y:S01]  /*3000*/  @P3 STS.128 [R214+0x19000], RZ ;  /* 0x019000ffd6003388 */ /* 0x0003e20000000c00 */
[----:B------:R-:W-:Y:S03]  /*3010*/  BSSY.RECONVERGENT B0, `(.L_x_219) ;  /* 0x0000021000007945 */ /* 0x000fe60003800200 */
[----:B------:R1:W-:Y:S04]  /*3020*/  @P3 STS.128 [R214+0x1b000], RZ ;  /* 0x01b000ffd6003388 */ /* 0x0003e80000000c00 */
[----:B------:R1:W-:Y:S01]  /*3030*/  @P3 STS.128 [R214+0x1d000], RZ ;  /* 0x01d000ffd6003388 */ /* 0x0003e20000000c00 */
[----:B------:R-:W-:Y:S05]  /*3040*/  @P3 BRA `(.L_x_220) ;  /* 0x0000000000743947 */ /* 0x000fea0003800000 */
[----:B------:R-:W4:Y:S01]  /*3050*/  LDCU UR6, c[0x0][0x440] ;  /* 0x00008800ff0677ac */ /* 0x000f220008000800 */
[----:B------:R-:W-:Y:S02]  /*3060*/  IMAD R4, R4, UR10, RZ ;  /* 0x0000000a04047c24 */ /* 0x000fe4000f8e02ff */
[----:B------:R-:W-:Y:S01]  /*3070*/  IMAD.MOV.U32 R7, RZ, RZ, R0 ;  /* 0x000000ffff077224 */ /* 0x000fe200078e0000 */
[----:B------:R-:W2:Y:S01]  /*3080*/  LDCU.64 UR4, c[0x0][0x390] ;  /* 0x00007200ff0477ac */ /* 0x000ea20008000a00 */
[C---:B------:R-:W-:Y:S02]  /*3090*/  IMAD R4, R5.reuse, UR11, R4 ;  /* 0x0000000b05047c24 */ /* 0x040fe4000f8e0204 */
[----:B------:R-:W-:-:S04]  /*30a0*/  IMAD.WIDE.U32 R6, R5, UR10, R6 ;  /* 0x0000000a05067c25 */ /* 0x000fc8000f8e0006 */
[----:B------:R-:W-:Y:S01]  /*30b0*/  IMAD.IADD R4, R7, 0x1, R4 ;  /* 0x0000000107047824 */ /* 0x000fe200078e0204 */
[----:B----4-:R-:W-:Y:S02]  /*30c0*/  ISETP.GE.AND P1, PT, R205, UR6, PT ;  /* 0x00000006cd007c0c */ /* 0x010fe4000bf26270 */
[----:B------:R-:W-:Y:S02]  /*30d0*/  ISETP.GE.AND P0, PT, R211, UR6, PT ;  /* 0x00000006d3007c0c */ /* 0x000fe4000bf06270 */
[----:B--23--:R-:W-:-:S04]  /*30e0*/  LEA R8, P2, R6, UR4, 0x1 ;  /* 0x0000000406087c11 */ /* 0x00cfc8000f8408ff */
        /* <DEDUP_REMOVED lines=18> */
.L_x_221:
[----:B------:R3:W-:Y:S02]  /*3210*/  STS.128 [R214+0x1d000], RZ ;  /* 0x01d000ffd6007388 */ /* 0x0007e40000000c00 */
.L_x_220:
[----:B------:R-:W-:Y:S05]  /*3220*/  BSYNC.RECONVERGENT B0 ;  /* 0x0000000000007941 */ /* 0x000fea0003800200 */
.L_x_219:
[----:B------:R-:W0:Y:S01]  /*3230*/  LDGDEPBAR ;  /* 0x00000000000079af */ /* 0x000e220000000000 */
[----:B------:R-:W1:Y:S01]  /*3240*/  LDC R216, c[0x0][0x44c] ;  /* 0x00011300ffd87b82 */ /* 0x000e620000000800 */
[----:B------:R-:W2:Y:S01]  /*3250*/  LDCU UR5, c[0x0][0x3b0] ;  /* 0x00007600ff0577ac */ /* 0x000ea20008000800 */
[--C-:B------:R-:W-:Y:S01]  /*3260*/  IADD3 R0, PT, PT, R229, R203, R231.reuse ;  /* 0x000000cbe5007210 */ /* 0x100fe20007ffe0e7 */
[--C-:B------:R-:W-:Y:S01]  /*3270*/  IMAD.IADD R189, R197, 0x1, R188.reuse ;  /* 0x00000001c5bd7824 */ /* 0x100fe200078e02bc */
[----:B------:R-:W-:Y:S01]  /*3280*/  IADD3 R218, PT, PT, R218, 0x40, -R231 ;  /* 0x00000040dada7810 */ /* 0x000fe20007ffe8e7 */
[----:B------:R-:W4:Y:S01]  /*3290*/  LDCU UR4, c[0x0][0x590] ;  /* 0x0000b200ff0477ac */ /* 0x000f220008000800 */
[----:B------:R-:W-:Y:S01]  /*32a0*/  IMAD.IADD R188, R196, 0x1, R188 ;  /* 0x00000001c4bc7824 */ /* 0x000fe200078e02bc */
[----:B------:R-:W-:Y:S01]  /*32b0*/  CS2R R142, SRZ ;  /* 0x00000000008e7805 */ /* 0x000fe2000001ff00 */
[----:B------:R-:W-:Y:S01]  /*32c0*/  IMAD.IADD R225, R0, 0x1, -R225 ;  /* 0x0000000100e17824 */ /* 0x000fe200078e0ae1 */
[----:B------:R-:W-:Y:S01]  /*32d0*/  CS2R R140, SRZ ;  /* 0x00000000008c7805 */ /* 0x000fe2000001ff00 */
[----:B------:R-:W-:Y:S01]  /*32e0*/  IMAD.IADD R0, R195, 0x1, R193 ;  /* 0x00000001c3007824 */ /* 0x000fe200078e02c1 */
[----:B------:R-:W-:Y:S01]  /*32f0*/  CS2R R146, SRZ ;  /* 0x0000000000927805 */ /* 0x000fe2000001ff00 */
[----:B------:R-:W-:Y:S01]  /*3300*/  IMAD.MOV.U32 R224, RZ, RZ, R228 ;  /* 0x000000ffffe07224 */ /* 0x000fe200078e00e4 */
[----:B------:R-:W-:Y:S01]  /*3310*/  CS2R R144, SRZ ;  /* 0x0000000000907805 */ /* 0x000fe2000001ff00 */
[--C-:B------:R-:W-:Y:S01]  /*3320*/  IMAD.IADD R199, R193, 0x1, R187.reuse ;  /* 0x00000001c1c77824 */ /* 0x100fe200078e02bb */
[----:B------:R-:W-:Y:S01]  /*3330*/  CS2R R138, SRZ ;  /* 0x00000000008a7805 */ /* 0x000fe2000001ff00 */
[--C-:B------:R-:W-:Y:S01]  /*3340*/  IMAD.IADD R185, R194, 0x1, R187.reuse ;  /* 0x00000001c2b97824 */ /* 0x100fe200078e02bb */
[----:B------:R-:W-:Y:S01]  /*3350*/  CS2R R136, SRZ ;  /* 0x0000000000887805 */ /* 0x000fe2000001ff00 */
[----:B------:R-:W-:Y:S01]  /*3360*/  IMAD.IADD R186, R197, 0x1, R187 ;  /* 0x00000001c5ba7824 */ /* 0x000fe200078e02bb */
[----:B------:R-:W-:Y:S01]  /*3370*/  CS2R R134, SRZ ;  /* 0x0000000000867805 */ /* 0x000fe2000001ff00 */
[----:B------:R-:W-:Y:S01]  /*3380*/  IMAD.IADD R2, R187, 0x1, R3 ;  /* 0x00000001bb027824 */ /* 0x000fe200078e0203 */
[----:B------:R-:W-:Y:S01]  /*3390*/  CS2R R132, SRZ ;  /* 0x0000000000847805 */ /* 0x000fe2000001ff00 */
[----:B------:R-:W-:Y:S01]  /*33a0*/  IMAD.IADD R184, R190, 0x1, R187 ;  /* 0x00000001beb87824 */ /* 0x000fe200078e02bb */
        /* <DEDUP_REMOVED lines=40> */
[----:B------:R-:W-:Y:S01]  /*3630*/  IMAD.IADD R198, R0, 0x1, R187 ;  /* 0x0000000100c67824 */ /* 0x000fe200078e02bb */
[----:B------:R-:W-:Y:S01]  /*3640*/  UIADD3 UR10, UPT, UPT, UR23, 0x40, URZ ;  /* 0x00000040170a7890 */ /* 0x000fe2000fffe0ff */
[----:B------:R-:W1:Y:S01]  /*3650*/  LDCU UR6, c[0x0][0x440] ;  /* 0x00008800ff0677ac */ /* 0x000e620008000800 */
[----:B------:R-:W1:Y:S01]  /*3660*/  LDCU UR7, c[0x0][0x3e0] ;  /* 0x00007c00ff0777ac */ /* 0x000e620008000800 */
[----:B------:R-:W1:Y:S01]  /*3670*/  LDCU UR11, c[0x0][0x45c] ;  /* 0x00008b80ff0b77ac */ /* 0x000e620008000800 */
[----:B--2---:R-:W-:-:S02]  /*3680*/  USHF.L.U32 UR5, UR5, 0x6, URZ ;  /* 0x0000000605057899 */ /* 0x004fc400080006ff */
[----:B----4-:R-:W-:-:S12]  /*3690*/  USHF.L.U32 UR4, UR4, 0x6, URZ ;  /* 0x0000000604047899 */ /* 0x010fd800080006ff */
.L_x_224:
[----:B------:R-:W0:Y:S01]  /*36a0*/  LDGDEPBAR ;  /* 0x00000000000079af */ /* 0x000e220000000000 */
[----:B------:R-:W-:Y:S01]  /*36b0*/  IMAD.IADD R150, R189, 0x1, R187 ;  /* 0x00000001bd967824 */ /* 0x000fe200078e02bb */
[----:B-----5:R-:W-:Y:S01]  /*36c0*/  FSETP.NEU.FTZ.AND P1, PT, R227, -INF , PT ;  /* 0xff800000e300780b */ /* 0x020fe20003f3d000 */
[----:B------:R-:W-:Y:S01]  /*36d0*/  IMAD.IADD R149, R195, 0x1, R189 ;  /* 0x00000001c3957824 */ /* 0x000fe200078e02bd */
[----:B------:R-:W-:Y:S01]  /*36e0*/  FSETP.NEU.FTZ.AND P0, PT, R226, -INF , PT ;  /* 0xff800000e200780b */ /* 0x000fe20003f1d000 */
[----:B------:R-:W-:Y:S01]  /*36f0*/  IMAD.MOV.U32 R223, RZ, RZ, R221 ;  /* 0x000000ffffdf7224 */ /* 0x000fe200078e00dd */
[----:B------:R-:W-:Y:S01]  /*3700*/  IADD3 R229, PT, PT, R229, -0x40, RZ ;  /* 0xffffffc0e5e57810 */ /* 0x000fe20007ffe0ff */
[----:B------:R-:W-:Y:S01]  /*3710*/  IMAD.IADD R148, R187, 0x1, R149 ;  /* 0x00000001bb947824 */ /* 0x000fe200078e0295 */
[----:B------:R-:W-:Y:S02]  /*3720*/  IADD3 R230, PT, PT, R230, -0x1, RZ ;  /* 0xffffffffe6e67810 */ /* 0x000fe40007ffe0ff */
[----:B------:R-:W-:Y:S04]  /*3730*/  ISETP.GE.AND P6, PT, R229, R218, PT ;  /* 0x000000dae500720c */ /* 0x000fe80003fc6270 */
[----:B------:R-:W-:Y:S01]  /*3740*/  ISETP.GT.AND P6, PT, R231, UR10, P6 ;  /* 0x0000000ae7007c0c */ /* 0x000fe2000b7c4270 */
[----:B------:R-:W-:Y:S04]  /*3750*/  DEPBAR.LE SB0, 0x0 ;  /* 0x000080000000791a */ /* 0x000fe80000000000 */
[----:B------:R-:W-:Y:S06]  /*3760*/  BAR.SYNC.DEFER_BLOCKING 0x0 ;  /* 0x0000000000007b1d */ /* 0x000fec0000010000 */
[----:B-1----:R-:W-:Y:S05]  /*3770*/  LDSM.16.M88.4 R16, [R189] ;  /* 0x00000000bd10783b */ /* 0x002fea0000000200 */
[----:B---3--:R-:W1:Y:S05]  /*3780*/  LDSM.16.M88.4 R8, [R193] ;  /* 0x00000000c108783b */ /* 0x008e6a0000000200 */
[----:B------:R-:W2:Y:S05]  /*3790*/  LDSM.16.M88.4 R68, [R193+0x800] ;  /* 0x00080000c144783b */ /* 0x000eaa0000000200 */
[----:B------:R-:W-:Y:S05]  /*37a0*/  LDSM.16.M88.4 R72, [R150] ;  /* 0x000000009648783b */ /* 0x000fea0000000200 */
[----:B------:R-:W3:Y:S05]  /*37b0*/  LDSM.16.M88.4 R76, [R199] ;  /* 0x00000000c74c783b */ /* 0x000eea0000000200 */
[----:B------:R-:W4:Y:S05]  /*37c0*/  LDSM.16.M88.4 R80, [R199+0x800] ;  /* 0x00080000c750783b */ /* 0x000f2a0000000200 */
[----:B------:R-:W-:Y:S05]  /*37d0*/  LDSM.16.M88.4 R84, [R149] ;  /* 0x000000009554783b */ /* 0x000fea0000000200 */
[----:B------:R-:W4:Y:S05]  /*37e0*/  LDSM.16.M88.4 R88, [R0] ;  /* 0x000000000058783b */ /* 0x000f2a0000000200 */
[----:B------:R-:W-:Y:S01]  /*37f0*/  LDSM.16.M88.4 R92, [R148] ;  /* 0x00000000945c783b */ /* 0x000fe20000000200 */
[C---:B-1----:R-:W-:Y:S04]  /*3800*/  HMMA.16816.F32.BF16 R4, R16.reuse, R8, RZ ;  /* 0x000000081004723c */ /* 0x042fe800000418ff */
[----:B------:R-:W-:Y:S04]  /*3810*/  LDSM.16.M88.4 R96, [R198] ;  /* 0x00000000c660783b */ /* 0x000fe80000000200 */
        /* <DEDUP_REMOVED lines=11> */
[C---:B------:R-:W-:Y:S08]  /*38d0*/  HMMA.16816.F32.BF16 R4, R84.reuse, R88, R4 ;  /* 0x000000585404723c */ /* 0x040ff00000041804 */
        /* <DEDUP_REMOVED lines=12> */
[----:B------:R-:W2:Y:S02]  /*39a0*/  LDSM.16.M88.4 R92, [R149+0x2000] ;  /* 0x00200000955c783b */ /* 0x000ea40000000200 */
        /* <DEDUP_REMOVED lines=14> */
[C---:B------:R-:W-:Y:S01]  /*3a90*/  HMMA.16816.F32.BF16 R4, R92.reuse, R96, R4 ;  /* 0x000000605c04723c */ /* 0x040fe20000041804 */
[----:B------:R-:W4:Y:S07]  /*3aa0*/  @!P6 S2R R96, SR_TID.X ;  /* 0x000000000060e919 */ /* 0x000f2e0000002100 */
[C---:B------:R-:W-:Y:S08]  /*3ab0*/  HMMA.16816.F32.BF16 R8, R92.reuse, R98, R8 ;  /* 0x000000625c08723c */ /* 0x040ff00000041808 */
[C---:B-1----:R-:W-:Y:S08]  /*3ac0*/  HMMA.16816.F32.BF16 R12, R92.reuse, R68, R12 ;  /* 0x000000445c0c723c */ /* 0x042ff0000004180c */
[----:B------:R-:W-:Y:S01]  /*3ad0*/  HMMA.16816.F32.BF16 R16, R92, R70, R16 ;  /* 0x000000465c10723c */ /* 0x000fe20000041810 */
[----:B------:R-:W1:Y:S05]  /*3ae0*/  LDSM.16.M88.4 R68, [R193+0x4800] ;  /* 0x00480000c144783b */ /* 0x000e6a0000000200 */
[----:B------:R-:W-:Y:S02]  /*3af0*/  LDSM.16.M88.4 R92, [R199+0x4000] ;  /* 0x00400000c75c783b */ /* 0x000fe40000000200 */
[C---:B---3--:R-:W-:Y:S08]  /*3b00*/  HMMA.16816.F32.BF16 R4, R76.reuse, R80, R4 ;  /* 0x000000504c04723c */ /* 0x048ff00000041804 */
[C---:B------:R-:W-:Y:S01]  /*3b10*/  HMMA.16816.F32.BF16 R8, R76.reuse, R82, R8 ;  /* 0x000000524c08723c */ /* 0x040fe20000041808 */
[----:B------:R-:W3:Y:S07]  /*3b20*/  LDSM.16.M88.4 R80, [R150+0x4000] ;  /* 0x004000009650783b */ /* 0x000eee0000000200 */
[C---:B--2---:R-:W-:Y:S08]  /*3b30*/  HMMA.16816.F32.BF16 R12, R76.reuse, R72, R12 ;  /* 0x000000484c0c723c */ /* 0x044ff0000004180c */
[----:B------:R-:W-:Y:S01]  /*3b40*/  HMMA.16816.F32.BF16 R16, R76, R74, R16 ;  /* 0x0000004a4c10723c */ /* 0x000fe20000041810 */
[----:B------:R2:W3:Y:S05]  /*3b50*/  LDSM.16.M88.4 R72, [R199+0x4800] ;  /* 0x00480000c748783b */ /* 0x0004ea0000000200 */
[----:B------:R-:W-:Y:S02]  /*3b60*/  LDSM.16.M88.4 R76, [R149+0x4000] ;  /* 0x00400000954c783b */ /* 0x000fe40000000200 */
[C---:B----4-:R-:W-:Y:S08]  /*3b70*/  HMMA.16816.F32.BF16 R4, R84.reuse, R88, R4 ;  /* 0x000000585404723c */ /* 0x050ff00000041804 */
[C---:B------:R-:W-:Y:S01]  /*3b80*/  HMMA.16816.F32.BF16 R8, R84.reuse, R90, R8 ;  /* 0x0000005a5408723c */ /* 0x040fe20000041808 */
[----:B------:R-:W4:Y:S07]  /*3b90*/  LDSM.16.M88.4 R88, [R0+0x4000] ;  /* 0x004000000058783b */ /* 0x000f2e0000000200 */
[C---:B-1----:R-:W-:Y:S03]  /*3ba0*/  HMMA.16816.F32.BF16 R12, R84.reuse, R68, R12 ;  /* 0x00000044540c723c */ /* 0x042fe6000004180c */
[----:B--2---:R-:W-:Y:S05]  /*3bb0*/  IADD3 R199, PT, PT, R193, R187, RZ ;  /* 0x000000bbc1c77210 */ /* 0x004fea0007ffe0ff */
[----:B------:R-:W-:Y:S01]  /*3bc0*/  HMMA.16816.F32.BF16 R16, R84, R70, R16 ;  /* 0x000000465410723c */ /* 0x000fe20000041810 */
[----:B------:R-:W1:Y:S05]  /*3bd0*/  LDSM.16.M88.4 R68, [R0+0x4800] ;  /* 0x004800000044783b */ /* 0x000e6a0000000200 */
[----:B------:R-:W-:Y:S02]  /*3be0*/  LDSM.16.M88.4 R84, [R148+0x4000] ;  /* 0x004000009454783b */ /* 0x000fe40000000200 */
[C---:B---3--:R-:W-:Y:S08]  /*3bf0*/  HMMA.16816.F32.BF16 R4, R80.reuse, R92, R4 ;  /* 0x0000005c5004723c */ /* 0x048ff00000041804 */
[C---:B------:R-:W-:Y:S01]  /*3c00*/  HMMA.16816.F32.BF16 R8, R80.reuse, R94, R8 ;  /* 0x0000005e5008723c */ /* 0x040fe20000041808 */
[----:B------:R-:W2:Y:S07]  /*3c10*/  LDSM.16.M88.4 R92, [R198+0x4000] ;  /* 0x00400000c65c783b */ /* 0x000eae0000000200 */
[C---:B------:R-:W-:Y:S01]  /*3c20*/  HMMA.16816.F32.BF16 R12, R80.reuse, R72, R12 ;  /* 0x00000048500c723c */ /* 0x040fe2000004180c */
[----:B------:R-:W-:Y:S02]  /*3c30*/  IMAD.U32 R73, RZ, RZ, UR19 ;  /* 0x00000013ff497e24 */ /* 0x000fe4000f8e00ff */
[----:B------:R-:W-:Y:S01]  /*3c40*/  @!P6 IMAD.SHL.U32 R72, R96, 0x2, RZ ;  /* 0x000000026048e824 */ /* 0x000fe200078e00ff */
[----:B------:R-:W-:Y:S04]  /*3c50*/  @!P6 SHF.R.U32.HI R96, RZ, 0x2, R96 ;  /* 0x00000002ff60e819 */ /* 0x000fe80000011660 */
[----:B------:R-:W-:Y:S03]  /*3c60*/  HMMA.16816.F32.BF16 R16, R80, R74, R16 ;  /* 0x0000004a5010723c */ /* 0x000fe60000041810 */
[--C-:B------:R-:W-:Y:S02]  /*3c70*/  @!P6 VIADDMNMX R74, R225, 0xffffffc1, R231.reuse, PT ;  /* 0xffffffc1e14ae846 */ /* 0x100fe400038001e7 */
[----:B------:R-:W-:Y:S03]  /*3c80*/  @!P6 LOP3.LUT R72, R72, 0x6, RZ, 0xc0, !PT ;  /* 0x000000064848e812 */ /* 0x000fe600078ec0ff */
[C---:B----4-:R-:W-:Y:S05]  /*3c90*/  HMMA.16816.F32.BF16 R4, R76.reuse, R88, R4 ;  /* 0x000000584c04723c */ /* 0x050fea0000041804 */
[----:B------:R-:W-:Y:S03]  /*3ca0*/  @!P6 LOP3.LUT R72, R72, 0xe0, R96, 0xf8, !PT ;  /* 0x000000e04848e812 */ /* 0x000fe600078ef860 */
[C---:B------:R-:W-:Y:S03]  /*3cb0*/  HMMA.16816.F32.BF16 R8, R76.reuse, R90, R8 ;  /* 0x0000005a4c08723c */ /* 0x040fe60000041808 */
[----:B------:R-:W-:Y:S02]  /*3cc0*/  @!P6 LEA R72, R73, R72, 0x6 ;  /* 0x000000484948e211 */ /* 0x000fe400078e30ff */
[----:B------:R-:W-:Y:S03]  /*3cd0*/  @!P6 VIADDMNMX R73, R225, 0xffffffc9, R231, PT ;  /* 0xffffffc9e149e846 */ /* 0x000fe600038001e7 */
[C---:B-1----:R-:W-:Y:S03]  /*3ce0*/  HMMA.16816.F32.BF16 R12, R76.reuse, R68, R12 ;  /* 0x000000444c0c723c */ /* 0x042fe6000004180c */
[C---:B------:R-:W-:Y:S05]  /*3cf0*/  @!P6 VIADD R75, R72.reuse, 0x1 ;  /* 0x00000001484be836 */ /* 0x040fea0000000000 */
[----:B------:R-:W-:Y:S01]  /*3d00*/  HMMA.16816.F32.BF16 R16, R76, R70, R16 ;  /* 0x000000464c10723c */ /* 0x000fe20000041810 */
[----:B------:R1:W3:Y:S02]  /*3d10*/  LDSM.16.M88.4 R68, [R198+0x4800] ;  /* 0x00480000c644783b */ /* 0x0002e40000000200 */
[CC--:B------:R-:W-:Y:S01]  /*3d20*/  @!P6 ISETP.GE.AND P5, PT, R75.reuse, R74.reuse, PT ;  /* 0x0000004a4b00e20c */ /* 0x0c0fe20003fa6270 */
[C---:B------:R-:W-:Y:S01]  /*3d30*/  @!P6 VIADD R77, R72.reuse, 0x8 ;  /* 0x00000008484de836 */ /* 0x040fe20000000000 */
[-C--:B------:R-:W-:Y:S01]  /*3d40*/  @!P6 ISETP.GE.AND P3, PT, R75, R73.reuse, PT ;  /* 0x000000494b00e20c */ /* 0x080fe20003f66270 */
[----:B------:R-:W-:Y:S01]  /*3d50*/  FMUL.FTZ R76, R227, 1.4426950216293334961 ;  /* 0x3fb8aa3be34c7820 */ /* 0x000fe20000410000 */
[----:B------:R-:W-:Y:S01]  /*3d60*/  @!P6 IADD3 R78, PT, PT, R72, 0x9, RZ ;  /* 0x00000009484ee810 */ /* 0x000fe20007ffe0ff */
[C---:B--2---:R-:W-:Y:S05]  /*3d70*/  HMMA.16816.F32.BF16 R4, R84.reuse, R92, R4 ;  /* 0x0000005c5404723c */ /* 0x044fea0000041804 */
[CC--:B------:R-:W-:Y:S01]  /*3d80*/  @!P6 ISETP.GE.AND P4, PT, R77.reuse, R74.reuse, PT ;  /* 0x0000004a4d00e20c */ /* 0x0c0fe20003f86270 */
[----:B------:R-:W-:Y:S01]  /*3d90*/  FMUL.FTZ R75, R226, 1.4426950216293334961 ;  /* 0x3fb8aa3be24b7820 */ /* 0x000fe20000410000 */
[-C--:B------:R-:W-:Y:S01]  /*3da0*/  @!P6 ISETP.GE.AND P2, PT, R77, R73.reuse, PT ;  /* 0x000000494d00e20c */ /* 0x080fe20003f46270 */
[C---:B------:R-:W-:Y:S03]  /*3db0*/  HMMA.16816.F32.BF16 R8, R84.reuse, R94, R8 ;  /* 0x0000005e5408723c */ /* 0x040fe60000041808 */
[----:B------:R-:W-:Y:S01]  /*3dc0*/  FSEL R76, R76, RZ, P1 ;  /* 0x000000ff4c4c7208 */ /* 0x000fe20000800000 */
[C---:B------:R-:W-:Y:S01]  /*3dd0*/  @!P6 VIADD R77, R72.reuse, 0x10 ;  /* 0x00000010484de836 */ /* 0x040fe20000000000 */
[-C--:B------:R-:W-:Y:S02]  /*3de0*/  @!P6 ISETP.GE.AND P1, PT, R72, R74.reuse, PT ;  /* 0x0000004a4800e20c */ /* 0x080fe40003f26270 */
[----:B------:R-:W-:Y:S01]  /*3df0*/  FSEL R75, R75, RZ, P0 ;  /* 0x000000ff4b4b7208 */ /* 0x000fe20000000000 */
[----:B-1----:R-:W-:Y:S01]  /*3e00*/  IMAD.IADD R198, R0, 0x1, R187 ;  /* 0x0000000100c67824 */ /* 0x002fe200078e02bb */
[-C--:B------:R-:W-:Y:S02]  /*3e10*/  @!P6 ISETP.GE.AND P0, PT, R72, R73.reuse, PT ;  /* 0x000000494800e20c */ /* 0x080fe40003f06270 */
[----:B------:R-:W-:Y:S02]  /*3e20*/  @!P6 FSEL R4, R4, -INF , !P1 ;  /* 0xff8000000404e808 */ /* 0x000fe40004800000 */
[-C--:B------:R-:W-:Y:S02]  /*3e30*/  @!P6 ISETP.GE.AND P1, PT, R78, R74.reuse, PT ;  /* 0x0000004a4e00e20c */ /* 0x080fe40003f26270 */
[----:B------:R-:W-:Y:S01]  /*3e40*/  @!P6 FSEL R5, R5, -INF , !P5 ;  /* 0xff8000000505e808 */ /* 0x000fe20006800000 */
[--C-:B------:R-:W-:Y:S01]  /*3e50*/  FFMA.FTZ R148, R4, UR11, -R76.reuse ;  /* 0x0000000b04947c23 */ /* 0x100fe2000801084c */
[----:B------:R-:W-:Y:S01]  /*3e60*/  @!P6 FSEL R6, R6, -INF , !P0 ;  /* 0xff8000000606e808 */ /* 0x000fe20004000000 */
[----:B------:R-:W-:Y:S01]  /*3e70*/  @!P6 VIADD R4, R72, 0x11 ;  /* 0x000000114804e836 */ /* 0x000fe20000000000 */
[----:B------:R-:W-:Y:S01]  /*3e80*/  @!P6 FSEL R7, R7, -INF , !P3 ;  /* 0xff8000000707e808 */ /* 0x000fe20005800000 */
[--C-:B------:R-:W-:Y:S01]  /*3e90*/  FFMA.FTZ R149, R5, UR11, -R76.reuse ;  /* 0x0000000b05957c23 */ /* 0x100fe2000801084c */
[-C--:B------:R-:W-:Y:S01]  /*3ea0*/  @!P6 ISETP.GE.AND P5, PT, R78, R73.reuse, PT ;  /* 0x000000494e00e20c */ /* 0x080fe20003fa6270 */
[--C-:B------:R-:W-:Y:S01]  /*3eb0*/  FFMA.FTZ R150, R6, UR11, -R75.reuse ;  /* 0x0000000b06967c23 */ /* 0x100fe2000801084b */
[-C--:B------:R-:W-:Y:S01]  /*3ec0*/  @!P6 ISETP.GE.AND P0, PT, R77, R74.reuse, PT ;  /* 0x0000004a4d00e20c */ /* 0x080fe20003f06270 */
[--C-:B------:R-:W-:Y:S01]  /*3ed0*/  FFMA.FTZ R151, R7, UR11, -R75.reuse ;  /* 0x0000000b07977c23 */ /* 0x100fe2000801084b */
[C---:B---3--:R-:W-:Y:S01]  /*3ee0*/  HMMA.16816.F32.BF16 R12, R84.reuse, R68, R12 ;  /* 0x00000044540c723c */ /* 0x048fe2000004180c */
[----:B------:R-:W-:Y:S02]  /*3ef0*/  MUFU.EX2 R148, R148 ;  /* 0x0000009400947308 */ /* 0x000fe40000000800 */
[----:B------:R-:W-:Y:S02]  /*3f00*/  @!P6 FSEL R8, R8, -INF , !P4 ;  /* 0xff8000000808e808 */ /* 0x000fe40006000000 */
[----:B------:R-:W-:Y:S06]  /*3f10*/  @!P6 FSEL R9, R9, -INF , !P1 ;  /* 0xff8000000909e808 */ /* 0x000fec0004800000 */
[----:B------:R-:W1:Y:S01]  /*3f20*/  MUFU.EX2 R149, R149 ;  /* 0x0000009500957308 */ /* 0x000e620000000800 */
[----:B------:R-:W-:Y:S01]  /*3f30*/  @!P6 ISETP.GE.AND P4, PT, R4, R74, PT ;  /* 0x0000004a0400e20c */ /* 0x000fe20003f86270 */
[----:B------:R-:W-:Y:S08]  /*3f40*/  HMMA.16816.F32.BF16 R16, R84, R70, R16 ;  /* 0x000000465410723c */ /* 0x000ff00000041810 */
[----:B------:R-:W-:Y:S01]  /*3f50*/  MUFU.EX2 R150, R150 ;  /* 0x0000009600967308 */ /* 0x000fe20000000800 */
[--C-:B------:R-:W-:Y:S01]  /*3f60*/  FFMA.FTZ R152, R8, UR11, -R76.reuse ;  /* 0x0000000b08987c23 */ /* 0x100fe2000801084c */
[--C-:B------:R-:W-:Y:S01]  /*3f70*/  FFMA.FTZ R154, R9, UR11, -R76.reuse ;  /* 0x0000000b099a7c23 */ /* 0x100fe2000801084c */
[-C--:B------:R-:W-:Y:S07]  /*3f80*/  @!P6 ISETP.GE.AND P1, PT, R4, R73.reuse, PT ;  /* 0x000000490400e20c */ /* 0x080fee0003f26270 */
[----:B------:R-:W2:Y:S01]  /*3f90*/  MUFU.EX2 R151, R151 ;  /* 0x0000009700977308 */ /* 0x000ea20000000800 */
[C---:B------:R-:W-:Y:S01]  /*3fa0*/  @!P6 IADD3 R4, PT, PT, R72.reuse, 0x18, RZ ;  /* 0x000000184804e810 */ /* 0x040fe20007ffe0ff */
[----:B------:R-:W-:Y:S01]  /*3fb0*/  @!P6 VIADD R72, R72, 0x19 ;  /* 0x000000194848e836 */ /* 0x000fe20000000000 */
[-C--:B------:R-:W-:Y:S07]  /*3fc0*/  @!P6 ISETP.GE.AND P3, PT, R77, R73.reuse, PT ;  /* 0x000000494d00e20c */ /* 0x080fee0003f66270 */
[----:B------:R-:W-:Y:S01]  /*3fd0*/  MUFU.EX2 R152, R152 ;  /* 0x0000009800987308 */ /* 0x000fe20000000800 */
[----:B------:R-:W-:Y:S02]  /*3fe0*/  @!P6 FSEL R11, R11, -INF , !P5 ;  /* 0xff8000000b0be808 */ /* 0x000fe40006800000 */
[----:B-1----:R-:W-:Y:S07]  /*3ff0*/  F2FP.BF16.F32.PACK_AB R8, R149, R148 ;  /* 0x000000949508723e */ /* 0x002fee00000010ff */
[----:B------:R-:W1:Y:S01]  /*4000*/  MUFU.EX2 R154, R154 ;  /* 0x0000009a009a7308 */ /* 0x000e620000000800 */
[----:B------:R-:W-:Y:S01]  /*4010*/  @!P6 FSEL R10, R10, -INF , !P2 ;  /* 0xff8000000a0ae808 */ /* 0x000fe20005000000 */
[--C-:B------:R-:W-:Y:S01]  /*4020*/  FFMA.FTZ R155, R11, UR11, -R75.reuse ;  /* 0x0000000b0b9b7c23 */ /* 0x100fe2000801084b */
[----:B------:R-:W-:Y:S01]  /*4030*/  @!P6 FSEL R12, R12, -INF , !P0 ;  /* 0xff8000000c0ce808 */ /* 0x000fe20004000000 */
[----:B------:R3:W-:Y:S01]  /*4040*/  STS [R213], R8 ;  /* 0x00000008d5007388 */ /* 0x0007e20000000800 */
[----:B------:R-:W-:Y:S01]  /*4050*/  @!P6 ISETP.GE.AND P0, PT, R4, R74, PT ;  /* 0x0000004a0400e20c */ /* 0x000fe20003f06270 */
[--C-:B------:R-:W-:Y:S01]  /*4060*/  FFMA.FTZ R153, R10, UR11, -R75.reuse ;  /* 0x0000000b0a997c23 */ /* 0x100fe2000801084b */
[----:B--2---:R-:W-:Y:S01]  /*4070*/  F2FP.BF16.F32.PACK_AB R7, R151, R150 ;  /* 0x000000969707723e */ /* 0x004fe200000010ff */
[--C-:B------:R-:W-:Y:S01]  /*4080*/  FFMA.FTZ R156, R12, UR11, -R76.reuse ;  /* 0x0000000b0c9c7c23 */ /* 0x100fe2000801084c */
[----:B------:R-:W-:Y:S01]  /*4090*/  @!P6 FSEL R15, R15, -INF , !P1 ;  /* 0xff8000000f0fe808 */ /* 0x000fe20004800000 */
[----:B------:R-:W-:Y:S01]  /*40a0*/  MUFU.EX2 R155, R155 ;  /* 0x0000009b009b7308 */ /* 0x000fe20000000800 */
[-C--:B------:R-:W-:Y:S01]  /*40b0*/  @!P6 ISETP.GE.AND P1, PT, R4, R73.reuse, PT ;  /* 0x000000490400e20c */ /* 0x080fe20003f26270 */
[----:B------:R2:W-:Y:S01]  /*40c0*/  STS [R213+0x400], R7 ;  /* 0x00040007d5007388 */ /* 0x0005e20000000800 */
[----:B------:R-:W-:Y:S01]  /*40d0*/  @!P6 FSEL R13, R13, -INF , !P4 ;  /* 0xff8000000d0de808 */ /* 0x000fe20006000000 */
[--C-:B------:R-:W-:Y:S01]  /*40e0*/  FFMA.FTZ R159, R15, UR11, -R75.reuse ;  /* 0x0000000b0f9f7c23 */ /* 0x100fe2000801084b */
[----:B-1----:R-:W-:Y:S05]  /*40f0*/  F2FP.BF16.F32.PACK_AB R6, R154, R152 ;  /* 0x000000989a06723e */ /* 0x002fea00000010ff */
[----:B------:R-:W1:Y:S01]  /*4100*/  MUFU.EX2 R153, R153 ;  /* 0x0000009900997308 */ /* 0x000e620000000800 */
[----:B------:R-:W-:Y:S01]  /*4110*/  @!P6 FSEL R14, R14, -INF , !P3 ;  /* 0xff8000000e0ee808 */ /* 0x000fe20005800000 */
[--C-:B------:R-:W-:Y:S01]  /*4120*/  FFMA.FTZ R157, R13, UR11, -R76.reuse ;  /* 0x0000000b0d9d7c23 */ /* 0x100fe2000801084c */
[----:B------:R-:W-:Y:S01]  /*4130*/  @!P6 FSEL R16, R16, -INF , !P0 ;  /* 0xff8000001010e808 */ /* 0x000fe20004000000 */
[----:B------:R4:W-:Y:S01]  /*4140*/  STS [R234], R6 ;  /* 0x00000006ea007388 */ /* 0x0009e20000000800 */
[----:B------:R-:W-:Y:S01]  /*4150*/  @!P6 ISETP.GE.AND P2, PT, R72, R74, PT ;  /* 0x0000004a4800e20c */ /* 0x000fe20003f46270 */
[--C-:B------:R-:W-:Y:S01]  /*4160*/  FFMA.FTZ R158, R14, UR11, -R75.reuse ;  /* 0x0000000b0e9e7c23 */ /* 0x100fe2000801084b */
[----:B------:R-:W-:Y:S01]  /*4170*/  @!P6 ISETP.GE.AND P0, PT, R72, R73, PT ;  /* 0x000000494800e20c */ /* 0x000fe20003f06270 */
[--C-:B------:R-:W-:Y:S01]  /*4180*/  FFMA.FTZ R160, R16, UR11, -R76.reuse ;  /* 0x0000000b10a07c23 */ /* 0x100fe2000801084c */
[----:B------:R-:W-:Y:S01]  /*4190*/  @!P6 FSEL R18, R18, -INF , !P1 ;  /* 0xff8000001212e808 */ /* 0x000fe20004800000 */
[----:B------:R-:W-:Y:S01]  /*41a0*/  MUFU.EX2 R156, R156 ;  /* 0x0000009c009c7308 */ /* 0x000fe20000000800 */
[----:B------:R-:W-:Y:S02]  /*41b0*/  @!P6 FSEL R17, R17, -INF , !P2 ;  /* 0xff8000001111e808 */ /* 0x000fe40005000000 */
[----:B------:R-:W-:Y:S01]  /*41c0*/  @!P6 FSEL R19, R19, -INF , !P0 ;  /* 0xff8000001313e808 */ /* 0x000fe20004000000 */
[--C-:B------:R-:W-:Y:S06]  /*41d0*/  FFMA.FTZ R165, R18, UR11, -R75.reuse ;  /* 0x0000000b12a57c23 */ /* 0x100fec000801084b */
[----:B------:R-:W3:Y:S01]  /*41e0*/  MUFU.EX2 R157, R157 ;  /* 0x0000009d009d7308 */ /* 0x000ee20000000800 */
[----:B------:R-:W-:Y:S01]  /*41f0*/  FFMA.FTZ R76, R17, UR11, -R76 ;  /* 0x0000000b114c7c23 */ /* 0x000fe2000801084c */
[----:B-1----:R-:W-:Y:S01]  /*4200*/  F2FP.BF16.F32.PACK_AB R10, R155, R153 ;  /* 0x000000999b0a723e */ /* 0x002fe200000010ff */
[----:B------:R-:W-:Y:S07]  /*4210*/  FFMA.FTZ R75, R19, UR11, -R75 ;  /* 0x0000000b134b7c23 */ /* 0x000fee000801084b */
[----:B------:R-:W-:Y:S01]  /*4220*/  MUFU.EX2 R158, R158 ;  /* 0x0000009e009e7308 */ /* 0x000fe20000000800 */
[C---:B------:R-:W-:Y:S01]  /*4230*/  LEA R4, P0, R203.reuse, R222, 0x2 ;  /* 0x000000decb047211 */ /* 0x040fe200078010ff */
[----:B------:R-:W-:Y:S08]  /*4240*/  STS [R234+0x400], R10 ;  /* 0x0004000aea007388 */ /* 0x000ff00000000800 */
[----:B------:R-:W1:Y:S01]  /*4250*/  MUFU.EX2 R159, R159 ;  /* 0x0000009f009f7308 */ /* 0x000e620000000800 */
[----:B------:R-:W-:Y:S02]  /*4260*/  LEA.HI.X R5, R203, R223, RZ, 0x2, P0 ;  /* 0x000000dfcb057211 */ /* 0x000fe400000f14ff */
[----:B------:R-:W-:Y:S07]  /*4270*/  ISETP.GT.AND P4, PT, R230, R219, PT ;  /* 0x000000dbe600720c */ /* 0x000fee0003f84270 */
[----:B------:R-:W-:Y:S01]  /*4280*/  MUFU.EX2 R161, R76 ;  /* 0x0000004c00a17308 */ /* 0x000fe20000000800 */
[----:B---3--:R-:W-:Y:S01]  /*4290*/  F2FP.BF16.F32.PACK_AB R9, R157, R156 ;  /* 0x0000009c9d09723e */ /* 0x008fe200000010ff */
[----:B------:R-:W3:Y:S08]  /*42a0*/  LDG.E R163, desc[UR20][R4.64] ;  /* 0x0000001404a37981 */ /* 0x000ef0000c1e1900 */
[----:B------:R-:W-:Y:S01]  /*42b0*/  MUFU.EX2 R164, R75 ;  /* 0x0000004b00a47308 */ /* 0x000fe20000000800 */
[----:B------:R-:W-:Y:S09]  /*42c0*/  STS [R215], R9 ;  /* 0x00000009d7007388 */ /* 0x000ff20000000800 */
[----:B------:R-:W2:Y:S01]  /*42d0*/  MUFU.EX2 R160, R160 ;  /* 0x000000a000a07308 */ /* 0x000ea20000000800 */
[----:B-1----:R-:W-:Y:S01]  /*42e0*/  F2FP.BF16.F32.PACK_AB R8, R159, R158 ;  /* 0x0000009e9f08723e */ /* 0x002fe200000010ff */
[----:B------:R1:W3:Y:S08]  /*42f0*/  LDG.E R162, desc[UR20][R4.64+0x20] ;  /* 0x0000201404a27981 */ /* 0x0002f0000c1e1900 */
[----:B------:R-:W4:Y:S01]  /*4300*/  MUFU.EX2 R165, R165 ;  /* 0x000000a500a57308 */ /* 0x000f220000000800 */
[----:B------:R-:W-:Y:S01]  /*4310*/  STS [R215+0x400], R8 ;  /* 0x00040008d7007388 */ /* 0x000fe20000000800 */
[----:B--2---:R-:W-:Y:S02]  /*4320*/  F2FP.BF16.F32.PACK_AB R7, R161, R160 ;  /* 0x000000a0a107723e */ /* 0x004fe400000010ff */
[----:B----4-:R-:W-:Y:S03]  /*4330*/  F2FP.BF16.F32.PACK_AB R6, R164, R165 ;  /* 0x000000a5a406723e */ /* 0x010fe600000010ff */
[----:B------:R-:W-:Y:S05]  /*4340*/  STS [R220], R7 ;  /* 0x00000007dc007388 */ /* 0x000fea0000000800 */
[----:B------:R-:W-:Y:S05]  /*4350*/  STS [R220+0x400], R6 ;  /* 0x00040006dc007388 */ /* 0x000fea0000000800 */
[----:B------:R-:W-:Y:S05]  /*4360*/  LDSM.16.M88.4 R16, [R197+0xc000] ;  /* 0x00c00000c510783b */ /* 0x000fea0000000200 */
[----:B------:R-:W1:Y:S05]  /*4370*/  LDSM.16.M88.4 R8, [R193+0x6000] ;  /* 0x00600000c108783b */ /* 0x000e6a0000000200 */
[----:B------:R-:W2:Y:S05]  /*4380*/  LDSM.16.M88.4 R68, [R193+0x6800] ;  /* 0x00680000c144783b */ /* 0x000eaa0000000200 */
[----:B------:R-:W-:Y:S05]  /*4390*/  LDSM.16.M88.4 R72, [R186+0xc000] ;  /* 0x00c00000ba48783b */ /* 0x000fea0000000200 */
[----:B------:R-:W4:Y:S05]  /*43a0*/  LDSM.16.M88.4 R76, [R199+0x6000] ;  /* 0x00600000c74c783b */ /* 0x000f2a0000000200 */
[----:B------:R-:W4:Y:S05]  /*43b0*/  LDSM.16.M88.4 R80, [R199+0x6800] ;  /* 0x00680000c750783b */ /* 0x000f2a0000000200 */
[----:B------:R-:W-:Y:S05]  /*43c0*/  LDSM.16.M88.4 R84, [R194+0xc000] ;  /* 0x00c00000c254783b */ /* 0x000fea0000000200 */
[----:B------:R-:W4:Y:S05]  /*43d0*/  LDSM.16.M88.4 R88, [R0+0x6000] ;  /* 0x006000000058783b */ /* 0x000f2a0000000200 */
[----:B------:R-:W-:Y:S01]  /*43e0*/  LDSM.16.M88.4 R92, [R185+0xc000] ;  /* 0x00c00000b95c783b */ /* 0x000fe20000000200 */
[C---:B-1----:R-:W-:Y:S04]  /*43f0*/  HMMA.16816.F32.BF16 R4, R16.reuse, R8, RZ ;  /* 0x000000081004723c */ /* 0x042fe800000418ff */
[----:B------:R-:W-:Y:S04]  /*4400*/  LDSM.16.M88.4 R96, [R198+0x6000] ;  /* 0x00600000c660783b */ /* 0x000fe80000000200 */
[C---:B------:R-:W-:Y:S08]  /*4410*/  HMMA.16816.F32.BF16 R8, R16.reuse, R10, RZ ;  /* 0x0000000a1008723c */ /* 0x040ff000000418ff */
[C---:B--2---:R-:W-:Y:S08]  /*4420*/  HMMA.16816.F32.BF16 R12, R16.reuse, R68, RZ ;  /* 0x00000044100c723c */ /* 0x044ff000000418ff */
[----:B------:R-:W-:Y:S01]  /*4430*/  HMMA.16816.F32.BF16 R16, R16, R70, RZ ;  /* 0x000000461010723c */ /* 0x000fe200000418ff */
[----:B------:R-:W1:Y:S07]  /*4440*/  LDSM.16.M88.4 R68, [R0+0x6800] ;  /* 0x006800000044783b */ /* 0x000e6e0000000200 */
[C---:B----4-:R-:W-:Y:S08]  /*4450*/  HMMA.16816.F32.BF16 R4, R72.reuse, R76, R4 ;  /* 0x0000004c4804723c */ /* 0x050ff00000041804 */
[C---:B------:R-:W-:Y:S01]  /*4460*/  HMMA.16816.F32.BF16 R8, R72.reuse, R78, R8 ;  /* 0x0000004e4808723c */ /* 0x040fe20000041808 */
[----:B------:R-:W-:Y:S07]  /*4470*/  LDSM.16.M88.4 R76, [R197+0xe000] ;  /* 0x00e00000c54c783b */ /* 0x000fee0000000200 */
[C---:B------:R-:W-:Y:S08]  /*4480*/  HMMA.16816.F32.BF16 R12, R72.reuse, R80, R12 ;  /* 0x00000050480c723c */ /* 0x040ff0000004180c */
[----:B------:R-:W-:Y:S01]  /*4490*/  HMMA.16816.F32.BF16 R16, R72, R82, R16 ;  /* 0x000000524810723c */ /* 0x000fe20000041810 */
[----:B------:R-:W2:Y:S05]  /*44a0*/  LDSM.16.M88.4 R72, [R198+0x6800] ;  /* 0x00680000c648783b */ /* 0x000eaa0000000200 */
[----:B------:R-:W4:Y:S02]  /*44b0*/  LDSM.16.M88.4 R80, [R193+0x8000] ;  /* 0x00800000c150783b */ /* 0x000f240000000200 */
[C---:B------:R-:W-:Y:S08]  /*44c0*/  HMMA.16816.F32.BF16 R4, R84.reuse, R88, R4 ;  /* 0x000000585404723c */ /* 0x040ff00000041804 */
[C---:B------:R-:W-:Y:S01]  /*44d0*/  HMMA.16816.F32.BF16 R8, R84.reuse, R90, R8 ;  /* 0x0000005a5408723c */ /* 0x040fe20000041808 */
[----:B------:R-:W-:Y:S07]  /*44e0*/  LDSM.16.M88.4 R88, [R199+0x8000] ;  /* 0x00800000c758783b */ /* 0x000fee0000000200 */
[C---:B-1----:R-:W-:Y:S08]  /*44f0*/  HMMA.16816.F32.BF16 R12, R84.reuse, R68, R12 ;  /* 0x00000044540c723c */ /* 0x042ff0000004180c */
[----:B------:R-:W-:Y:S01]  /*4500*/  HMMA.16816.F32.BF16 R16, R84, R70, R16 ;  /* 0x000000465410723c */ /* 0x000fe20000041810 */
[----:B------:R-:W1:Y:S05]  /*4510*/  LDSM.16.M88.4 R68, [R193+0x8800] ;  /* 0x00880000c144783b */ /* 0x000e6a0000000200 */
[----:B------:R-:W1:Y:S02]  /*4520*/  LDSM.16.M88.4 R84, [R186+0xe000] ;  /* 0x00e00000ba54783b */ /* 0x000e640000000200 */
[C---:B------:R-:W-:Y:S08]  /*4530*/  HMMA.16816.F32.BF16 R4, R92.reuse, R96, R4 ;  /* 0x000000605c04723c */ /* 0x040ff00000041804 */
[C---:B------:R-:W-:Y:S01]  /*4540*/  HMMA.16816.F32.BF16 R8, R92.reuse, R98, R8 ;  /* 0x000000625c08723c */ /* 0x040fe20000041808 */
[----:B------:R-:W-:Y:S07]  /*4550*/  LDSM.16.M88.4 R96, [R0+0x8000] ;  /* 0x008000000060783b */ /* 0x000fee0000000200 */
[C---:B--2---:R-:W-:Y:S08]  /*4560*/  HMMA.16816.F32.BF16 R12, R92.reuse, R72, R12 ;  /* 0x000000485c0c723c */ /* 0x044ff0000004180c */
[----:B------:R-:W-:Y:S01]  /*4570*/  HMMA.16816.F32.BF16 R16, R92, R74, R16 ;  /* 0x0000004a5c10723c */ /* 0x000fe20000041810 */
[----:B------:R-:W2:Y:S05]  /*4580*/  LDSM.16.M88.4 R72, [R199+0x8800] ;  /* 0x00880000c748783b */ /* 0x000eaa0000000200 */
[----:B------:R-:W2:Y:S02]  /*4590*/  LDSM.16.M88.4 R92, [R194+0xe000] ;  /* 0x00e00000c25c783b */ /* 0x000ea40000000200 */
[C---:B----4-:R-:W-:Y:S08]  /*45a0*/  HMMA.16816.F32.BF16 R4, R76.reuse, R80, R4 ;  /* 0x000000504c04723c */ /* 0x050ff00000041804 */
        /* <DEDUP_REMOVED lines=19> */
[----:B------:R-:W1:Y:S02]  /*46e0*/  LDSM.16.M88.4 R92, [R186+0x10000] ;  /* 0x01000000ba5c783b */ /* 0x000e640000000200 */
[C---:B----4-:R-:W-:Y:S08]  /*46f0*/  HMMA.16816.F32.BF16 R4, R76.reuse, R80, R4 ;  /* 0x000000504c04723c */ /* 0x050ff00000041804 */
[C---:B------:R-:W-:Y:S01]  /*4700*/  HMMA.16816.F32.BF16 R8, R76.reuse, R82, R8 ;  /* 0x000000524c08723c */ /* 0x040fe20000041808 */
[----:B------:R-:W-:Y:S07]  /*4710*/  LDSM.16.M88.4 R80, [R0+0xa000] ;  /* 0x00a000000050783b */ /* 0x000fee0000000200 */
[C---:B--2---:R-:W-:Y:S08]  /*4720*/  HMMA.16816.F32.BF16 R12, R76.reuse, R72, R12 ;  /* 0x000000484c0c723c */ /* 0x044ff0000004180c */
[----:B------:R-:W-:Y:S01]  /*4730*/  HMMA.16816.F32.BF16 R16, R76, R74, R16 ;  /* 0x0000004a4c10723c */ /* 0x000fe20000041810 */
[----:B------:R-:W2:Y:S05]  /*4740*/  LDSM.16.M88.4 R72, [R199+0xa800] ;  /* 0x00a80000c748783b */ /* 0x000eaa0000000200 */
[----:B------:R-:W4:Y:S02]  /*4750*/  LDSM.16.M88.4 R76, [R194+0x10000] ;  /* 0x01000000c24c783b */ /* 0x000f240000000200 */
[C---:B---3--:R-:W-:Y:S08]  /*4760*/  HMMA.16816.F32.BF16 R4, R84.reuse, R88, R4 ;  /* 0x000000585404723c */ /* 0x048ff00000041804 */
[C---:B------:R-:W-:Y:S01]  /*4770*/  HMMA.16816.F32.BF16 R8, R84.reuse, R90, R8 ;  /* 0x0000005a5408723c */ /* 0x040fe20000041808 */
[----:B------:R-:W-:Y:S07]  /*4780*/  LDSM.16.M88.4 R88, [R198+0xa000] ;  /* 0x00a00000c658783b */ /* 0x000fee0000000200 */
[C---:B-1----:R-:W-:Y:S08]  /*4790*/  HMMA.16816.F32.BF16 R12, R84.reuse, R68, R12 ;  /* 0x00000044540c723c */ /* 0x042ff0000004180c */
[----:B------:R-:W-:Y:S01]  /*47a0*/  HMMA.16816.F32.BF16 R16, R84, R70, R16 ;  /* 0x000000465410723c */ /* 0x000fe20000041810 */
[----:B------:R-:W1:Y:S05]  /*47b0*/  LDSM.16.M88.4 R68, [R0+0xa800] ;  /* 0x00a800000044783b */ /* 0x000e6a0000000200 */
[----:B------:R-:W3:Y:S02]  /*47c0*/  LDSM.16.M88.4 R84, [R185+0x10000] ;  /* 0x01000000b954783b */ /* 0x000ee40000000200 */
[C---:B------:R-:W-:Y:S08]  /*47d0*/  HMMA.16816.F32.BF16 R4, R92.reuse, R96, R4 ;  /* 0x000000605c04723c */ /* 0x040ff00000041804 */
[C---:B------:R-:W-:Y:S08]  /*47e0*/  HMMA.16816.F32.BF16 R8, R92.reuse, R98, R8 ;  /* 0x000000625c08723c */ /* 0x040ff00000041808 */
[C---:B--2---:R-:W-:Y:S08]  /*47f0*/  HMMA.16816.F32.BF16 R12, R92.reuse, R72, R12 ;  /* 0x000000485c0c723c */ /* 0x044ff0000004180c */
[----:B------:R-:W-:Y:S01]  /*4800*/  HMMA.16816.F32.BF16 R16, R92, R74, R16 ;  /* 0x0000004a5c10723c */ /* 0x000fe20000041810 */
[----:B------:R-:W2:Y:S07]  /*4810*/  LDSM.16.M88.4 R72, [R198+0xa800] ;  /* 0x00a80000c648783b */ /* 0x000eae0000000200 */
[C---:B----4-:R-:W-:Y:S08]  /*4820*/  HMMA.16816.F32.BF16 R4, R76.reuse, R80, R4 ;  /* 0x000000504c04723c */ /* 0x050ff00000041804 */
[C---:B------:R-:W-:Y:S08]  /*4830*/  HMMA.16816.F32.BF16 R8, R76.reuse, R82, R8 ;  /* 0x000000524c08723c */ /* 0x040ff00000041808 */
[C---:B-1----:R-:W-:Y:S08]  /*4840*/  HMMA.16816.F32.BF16 R12, R76.reuse, R68, R12 ;  /* 0x000000444c0c723c */ /* 0x042ff0000004180c */
[----:B------:R-:W-:Y:S08]  /*4850*/  HMMA.16816.F32.BF16 R16, R76, R70, R16 ;  /* 0x000000464c10723c */ /* 0x000ff00000041810 */
[C---:B---3--:R-:W-:Y:S08]  /*4860*/  HMMA.16816.F32.BF16 R4, R84.reuse, R88, R4 ;  /* 0x000000585404723c */ /* 0x048ff00000041804 */
[C---:B------:R-:W-:Y:S08]  /*4870*/  HMMA.16816.F32.BF16 R8, R84.reuse, R90, R8 ;  /* 0x0000005a5408723c */ /* 0x040ff00000041808 */
[C---:B--2---:R-:W-:Y:S03]  /*4880*/  HMMA.16816.F32.BF16 R12, R84.reuse, R72, R12 ;  /* 0x00000048540c723c */ /* 0x044fe6000004180c */
[C---:B------:R-:W-:Y:S01]  /*4890*/  FADD.FTZ R4, -R163.reuse, R4 ;  /* 0x00000004a3047221 */ /* 0x040fe20000010100 */
[C---:B------:R-:W-:Y:S01]  /*48a0*/  FADD.FTZ R5, -R163.reuse, R5 ;  /* 0x00000005a3057221 */ /* 0x040fe20000010100 */
[C---:B------:R-:W-:Y:S01]  /*48b0*/  FADD.FTZ R6, -R162.reuse, R6 ;  /* 0x00000006a2067221 */ /* 0x040fe20000010100 */
[----:B------:R-:W-:Y:S01]  /*48c0*/  FADD.FTZ R7, -R162, R7 ;  /* 0x00000007a2077221 */ /* 0x000fe20000010100 */
[----:B------:R-:W-:Y:S01]  /*48d0*/  FMUL.FTZ R4, R148, R4 ;  /* 0x0000000494047220 */ /* 0x000fe20000410000 */
[----:B------:R-:W-:Y:S03]  /*48e0*/  HMMA.16816.F32.BF16 R16, R84, R74, R16 ;  /* 0x0000004a5410723c */ /* 0x000fe60000041810 */
[C---:B------:R-:W-:Y:S01]  /*48f0*/  FADD.FTZ R8, -R163.reuse, R8 ;  /* 0x00000008a3087221 */ /* 0x040fe20000010100 */
[----:B------:R-:W-:Y:S01]  /*4900*/  FADD.FTZ R9, -R163, R9 ;  /* 0x00000009a3097221 */ /* 0x000fe20000010100 */
[----:B------:R-:W-:Y:S01]  /*4910*/  FMUL.FTZ R5, R149, R5 ;  /* 0x0000000595057220 */ /* 0x000fe20000410000 */
[----:B------:R-:W-:Y:S01]  /*4920*/  FMUL.FTZ R6, R150, R6 ;  /* 0x0000000696067220 */ /* 0x000fe20000410000 */
[----:B------:R-:W-:Y:S01]  /*4930*/  FMUL.FTZ R8, R152, R8 ;  /* 0x0000000898087220 */ /* 0x000fe20000410000 */
[----:B------:R-:W-:Y:S01]  /*4940*/  FMUL.FTZ R9, R154, R9 ;  /* 0x000000099a097220 */ /* 0x000fe20000410000 */
[----:B------:R-:W-:Y:S01]  /*4950*/  FMUL.FTZ R7, R151, R7 ;  /* 0x0000000797077220 */ /* 0x000fe20000410000 */
[----:B------:R-:W-:Y:S01]  /*4960*/  F2FP.BF16.F32.PACK_AB R4, R5, R4 ;  /* 0x000000040504723e */ /* 0x000fe200000010ff */
[C---:B------:R-:W-:Y:S01]  /*4970*/  FADD.FTZ R12, -R163.reuse, R12 ;  /* 0x0000000ca30c7221 */ /* 0x040fe20000010100 */
[----:B------:R-:W-:Y:S01]  /*4980*/  FADD.FTZ R13, -R163, R13 ;  /* 0x0000000da30d7221 */ /* 0x000fe20000010100 */
[C---:B------:R-:W-:Y:S01]  /*4990*/  FADD.FTZ R10, -R162.reuse, R10 ;  /* 0x0000000aa20a7221 */ /* 0x040fe20000010100 */
[----:B------:R-:W-:Y:S01]  /*49a0*/  FADD.FTZ R11, -R162, R11 ;  /* 0x0000000ba20b7221 */ /* 0x000fe20000010100 */
[----:B------:R-:W-:Y:S01]  /*49b0*/  FMUL.FTZ R12, R156, R12 ;  /* 0x0000000c9c0c7220 */ /* 0x000fe20000410000 */
[----:B------:R-:W-:Y:S01]  /*49c0*/  FMUL.FTZ R13, R157, R13 ;  /* 0x0000000d9d0d7220 */ /* 0x000fe20000410000 */
[C---:B------:R-:W-:Y:S01]  /*49d0*/  FADD.FTZ R14, -R162.reuse, R14 ;  /* 0x0000000ea20e7221 */ /* 0x040fe20000010100 */
[C---:B------:R-:W-:Y:S01]  /*49e0*/  FADD.FTZ R15, -R162.reuse, R15 ;  /* 0x0000000fa20f7221 */ /* 0x040fe20000010100 */
[C---:B------:R-:W-:Y:S01]  /*49f0*/  FADD.FTZ R16, -R163.reuse, R16 ;  /* 0x00000010a3107221 */ /* 0x040fe20000010100 */
[----:B------:R-:W-:Y:S01]  /*4a00*/  FADD.FTZ R17, -R163, R17 ;  /* 0x00000011a3117221 */ /* 0x000fe20000010100 */
[C---:B------:R-:W-:Y:S01]  /*4a10*/  FADD.FTZ R18, -R162.reuse, R18 ;  /* 0x00000012a2127221 */ /* 0x040fe20000010100 */
[----:B------:R-:W-:Y:S01]  /*4a20*/  FADD.FTZ R19, -R162, R19 ;  /* 0x00000013a2137221 */ /* 0x000fe20000010100 */
[----:B------:R-:W-:Y:S01]  /*4a30*/  FMUL.FTZ R16, R160, R16 ;  /* 0x00000010a0107220 */ /* 0x000fe20000410000 */
[----:B------:R-:W-:Y:S01]  /*4a40*/  F2FP.BF16.F32.PACK_AB R8, R9, R8 ;  /* 0x000000080908723e */ /* 0x000fe200000010ff */
[----:B------:R-:W-:Y:S01]  /*4a50*/  FMUL.FTZ R17, R161, R17 ;  /* 0x00000011a1117220 */ /* 0x000fe20000410000 */
[----:B------:R-:W-:Y:S01]  /*4a60*/  F2FP.BF16.F32.PACK_AB R12, R13, R12 ;  /* 0x0000000c0d0c723e */ /* 0x000fe200000010ff */
[----:B------:R-:W-:Y:S01]  /*4a70*/  FMUL.FTZ R10, R153, R10 ;  /* 0x0000000a990a7220 */ /* 0x000fe20000410000 */
[----:B------:R-:W-:Y:S01]  /*4a80*/  FMUL.FTZ R11, R155, R11 ;  /* 0x0000000b9b0b7220 */ /* 0x000fe20000410000 */
[----:B------:R-:W-:Y:S01]  /*4a90*/  F2FP.BF16.F32.PACK_AB R6, R7, R6 ;  /* 0x000000060706723e */ /* 0x000fe200000010ff */
[----:B------:R-:W-:Y:S01]  /*4aa0*/  FMUL.FTZ R14, R158, R14 ;  /* 0x0000000e9e0e7220 */ /* 0x000fe20000410000 */
[----:B------:R-:W-:Y:S01]  /*4ab0*/  F2FP.BF16.F32.PACK_AB R16, R17, R16 ;  /* 0x000000101110723e */ /* 0x000fe200000010ff */
[----:B------:R-:W-:Y:S01]  /*4ac0*/  FMUL.FTZ R15, R159, R15 ;  /* 0x0000000f9f0f7220 */ /* 0x000fe20000410000 */
[----:B------:R-:W-:Y:S01]  /*4ad0*/  FMUL.FTZ R18, R165, R18 ;  /* 0x00000012a5127220 */ /* 0x000fe20000410000 */
[----:B------:R-:W-:Y:S01]  /*4ae0*/  FMUL.FTZ R19, R164, R19 ;  /* 0x00000013a4137220 */ /* 0x000fe20000410000 */
[----:B------:R-:W-:Y:S06]  /*4af0*/  @!P4 BRA `(.L_x_222) ;  /* 0x0000000000e4c947 */ /* 0x000fec0003800000 */
[----:B------:R-:W-:Y:S01]  /*4b00*/  IADD3 R9, P0, PT, RZ, -UR24, RZ ;  /* 0x80000018ff097c10 */ /* 0x000fe2000ff1e0ff */
[----:B------:R-:W-:Y:S01]  /*4b10*/  IMAD.MOV.U32 R13, RZ, RZ, -0x6000 ;  /* 0xffffa000ff0d7424 */ /* 0x000fe200078e00ff */
[----:B------:R-:W-:Y:S02]  /*4b20*/  LOP3.LUT R7, R230, 0x1, RZ, 0xc0, !PT ;  /* 0x00000001e6077812 */ /* 0x000fe400078ec0ff */
[----:B------:R-:W-:Y:S01]  /*4b30*/  ISETP.GE.AND P3, PT, R205, UR6, PT ;  /* 0x00000006cd007c0c */ /* 0x000fe2000bf66270 */
[----:B------:R-:W-:Y:S01]  /*4b40*/  IMAD.X R5, RZ, RZ, ~UR5, P0 ;  /* 0x80000005ff057e24 */ /* 0x000fe200080e06ff */
[----:B------:R-:W-:Y:S01]  /*4b50*/  ISETP.NE.U32.AND P0, PT, R7, 0x1, PT ;  /* 0x000000010700780c */ /* 0x000fe20003f05070 */
[----:B------:R-:W-:Y:S01]  /*4b60*/  IMAD.U32 R7, RZ, RZ, UR8 ;  /* 0x00000008ff077e24 */ /* 0x000fe2000f8e00ff */
[----:B------:R-:W-:Y:S02]  /*4b70*/  ISETP.GE.AND P2, PT, R211, UR6, PT ;  /* 0x00000006d3007c0c */ /* 0x000fe4000bf46270 */
[----:B------:R-:W-:Y:S02]  /*4b80*/  SHF.R.S64 R9, R9, 0x1f, R5 ;  /* 0x0000001f09097819 */ /* 0x000fe40000001005 */
[----:B------:R-:W-:Y:S02]  /*4b90*/  SEL R13, R13, 0x6000, !P0 ;  /* 0x000060000d0d7807 */ /* 0x000fe40004000000 */
[----:B------:R-:W-:Y:S01]  /*4ba0*/  IADD3 R240, P1, PT, R240, R9, RZ ;  /* 0x00000009f0f07210 */ /* 0x000fe20007f3e0ff */
[----:B------:R-:W-:Y:S02]  /*4bb0*/  IMAD.U32 R9, RZ, RZ, UR8 ;  /* 0x00000008ff097e24 */ /* 0x000fe4000f8e00ff */
[--C-:B------:R-:W-:Y:S01]  /*4bc0*/  IMAD.IADD R224, R224, 0x1, R13.reuse ;  /* 0x00000001e0e07824 */ /* 0x100fe200078e020d */
[----:B------:R-:W-:Y:S01]  /*4bd0*/  LEA.HI.X.SX32 R241, R5, R241, 0x1, P1 ;  /* 0x000000f105f17211 */ /* 0x000fe200008f0eff */
[--C-:B------:R-:W-:Y:S01]  /*4be0*/  IMAD.IADD R228, R228, 0x1, R13.reuse ;  /* 0x00000001e4e47824 */ /* 0x100fe200078e020d */
[----:B------:R-:W-:Y:S01]  /*4bf0*/  ISETP.GE.AND P1, PT, R210, UR6, PT ;  /* 0x00000006d2007c0c */ /* 0x000fe2000bf26270 */
[----:B------:R-:W-:Y:S01]  /*4c00*/  IMAD.U32 R5, RZ, RZ, UR9 ;  /* 0x00000009ff057e24 */ /* 0x000fe2000f8e00ff */
[----:B------:R-:W-:Y:S01]  /*4c10*/  LEA R68, P0, R9, R240, 0x1 ;  /* 0x000000f009447211 */ /* 0x000fe200078008ff */
[----:B------:R-:W-:Y:S01]  /*4c20*/  @!PT LDS RZ, [RZ] ;  /* 0x00000000fffff984 */ /* 0x000fe20000000800 */
[----:B------:R-:W-:Y:S01]  /*4c30*/  @!PT LDS RZ, [RZ] ;  /* 0x00000000fffff984 */ /* 0x000fe20000000800 */
[----:B------:R-:W-:Y:S01]  /*4c40*/  @!PT LDS RZ, [RZ] ;  /* 0x00000000fffff984 */ /* 0x000fe20000000800 */
[----:B------:R1:W-:Y:S01]  /*4c50*/  @!P3 LDGSTS.E.BYPASS.LTC128B.128 [R224], desc[UR20][R240.64] ;  /* 0x00000000f0e0bfae */ /* 0x0003e2000b981a14 */
[----:B------:R-:W-:Y:S02]  /*4c60*/  IMAD.IADD R189, R189, 0x1, R13 ;  /* 0x00000001bdbd7824 */ /* 0x000fe400078e020d */
[----:B------:R-:W-:Y:S01]  /*4c70*/  LEA.HI.X R69, R7, R241, R5, 0x1, P0 ;  /* 0x000000f107457211 */ /* 0x000fe200000f0c05 */
[----:B------:R1:W-:Y:S04]  /*4c80*/  @P3 STS.64 [R228], RZ ;  /* 0x000000ffe4003388 */ /* 0x0003e80000000a00 */
[----:B------:R1:W-:Y:S04]  /*4c90*/  @P3 STS.64 [R228+0x8], RZ ;  /* 0x000008ffe4003388 */ /* 0x0003e80000000a00 */
[----:B------:R-:W-:Y:S01]  /*4ca0*/  @!PT LDS RZ, [RZ] ;  /* 0x00000000fffff984 */ /* 0x000fe20000000800 */
[----:B------:R-:W-:Y:S01]  /*4cb0*/  @!PT LDS RZ, [RZ] ;  /* 0x00000000fffff984 */ /* 0x000fe20000000800 */
[----:B------:R-:W-:Y:S01]  /*4cc0*/  @!PT LDS RZ, [RZ] ;  /* 0x00000000fffff984 */ /* 0x000fe20000000800 */
[----:B------:R1:W-:Y:S04]  /*4cd0*/  @!P2 LDGSTS.E.BYPASS.LTC128B.128 [R224+0x2000], desc[UR20][R240.64+0x80] ;  /* 0x02000080f0e0afae */ /* 0x0003e8000b981a14 */
[----:B------:R1:W-:Y:S04]  /*4ce0*/  @P2 STS.64 [R228+0x2000], RZ ;  /* 0x002000ffe4002388 */ /* 0x0003e80000000a00 */
        /* <DEDUP_REMOVED lines=25> */
[----:B------:R-:W0:Y:S02]  /*4e80*/  LDGDEPBAR ;  /* 0x00000000000079af */ /* 0x000e240000000000 */
.L_x_222:
[----:B------:R-:W-:Y:S01]  /*4e90*/  F2FP.BF16.F32.PACK_AB R10, R11, R10 ;  /* 0x0000000a0b0a723e */ /* 0x000fe200000010ff */
[----:B------:R-:W-:Y:S01]  /*4ea0*/  STS [R213+-0x2000], R4 ;  /* 0xffe00004d5007388 */ /* 0x000fe20000000800 */
[----:B------:R-:W-:Y:S01]  /*4eb0*/  F2FP.BF16.F32.PACK_AB R14, R15, R14 ;  /* 0x0000000e0f0e723e */ /* 0x000fe200000010ff */
[----:B------:R-:W-:Y:S01]  /*4ec0*/  IMAD R223, R216, UR7, RZ ;  /* 0x00000007d8df7c24 */ /* 0x000fe2000f8e02ff */
[----:B------:R-:W-:Y:S02]  /*4ed0*/  F2FP.BF16.F32.PACK_AB R18, R19, R18 ;  /* 0x000000121312723e */ /* 0x000fe400000010ff */
[----:B------:R-:W-:Y:S05]  /*4ee0*/  STS [R213+-0x1c00], R6 ;  /* 0xffe40006d5007388 */ /* 0x000fea0000000800 */
[----:B------:R-:W-:Y:S05]  /*4ef0*/  STS [R234+-0x2000], R8 ;  /* 0xffe00008ea007388 */ /* 0x000fea0000000800 */
[----:B------:R-:W-:Y:S05]  /*4f00*/  STS [R234+-0x1c00], R10 ;  /* 0xffe4000aea007388 */ /* 0x000fea0000000800 */
[----:B------:R-:W-:Y:S05]  /*4f10*/  STS [R215+-0x2000], R12 ;  /* 0xffe0000cd7007388 */ /* 0x000fea0000000800 */
[----:B------:R-:W-:Y:S05]  /*4f20*/  STS [R215+-0x1c00], R14 ;  /* 0xffe4000ed7007388 */ /* 0x000fea0000000800 */
[----:B------:R-:W-:Y:S05]  /*4f30*/  STS [R220+-0x2000], R16 ;  /* 0xffe00010dc007388 */ /* 0x000fea0000000800 */
[----:B------:R-:W-:Y:S01]  /*4f40*/  STS [R220+-0x1c00], R18 ;  /* 0xffe40012dc007388 */ /* 0x000fe20000000800 */
[----:B------:R-:W-:Y:S06]  /*4f50*/  BAR.SYNC.DEFER_BLOCKING 0x0 ;  /* 0x0000000000007b1d */ /* 0x000fec0000010000 */
[----:B------:R-:W-:Y:S05]  /*4f60*/  LDSM.16.MT88.4 R4, [R192] ;  /* 0x00000000c004783b */ /* 0x000fea0000004200 */
[----:B------:R-:W2:Y:S05]  /*4f70*/  LDSM.16.MT88.4 R8, [R196+0xc000] ;  /* 0x00c00000c408783b */ /* 0x000eaa0000004200 */
[----:B------:R-:W3:Y:S05]  /*4f80*/  LDSM.16.MT88.4 R12, [R191] ;  /* 0x00000000bf0c783b */ /* 0x000eea0000004200 */
[----:B------:R-:W4:Y:S05]  /*4f90*/  LDSM.16.MT88.4 R16, [R196+0xe000] ;  /* 0x00e00000c410783b */ /* 0x000f2a0000004200 */
[----:B-1----:R-:W1:Y:S05]  /*4fa0*/  LDSM.16.MT88.4 R68, [R196+0x10000] ;  /* 0x01000000c444783b */ /* 0x002e6a0000004200 */
[----:B------:R-:W-:Y:S05]  /*4fb0*/  LDSM.16.MT88.4 R72, [R192+0x800] ;  /* 0x00080000c048783b */ /* 0x000fea0000004200 */
[----:B------:R-:W5:Y:S05]  /*4fc0*/  LDSM.16.MT88.4 R76, [R196+0xc800] ;  /* 0x00c80000c44c783b */ /* 0x000f6a0000004200 */
[----:B------:R-:W5:Y:S05]  /*4fd0*/  LDSM.16.MT88.4 R80, [R191+0x800] ;  /* 0x00080000bf50783b */ /* 0x000f6a0000004200 */
[----:B------:R-:W5:Y:S01]  /*4fe0*/  LDSM.16.MT88.4 R84, [R196+0xe800] ;  /* 0x00e80000c454783b */ /* 0x000f620000004200 */
[-C--:B--2---:R-:W-:Y:S04]  /*4ff0*/  HMMA.16816.F32.BF16 R20, R4, R8.reuse, R20 ;  /* 0x000000080414723c */ /* 0x084fe80000041814 */
[----:B------:R-:W-:Y:S05]  /*5000*/  LDSM.16.MT88.4 R88, [R196+0xd800] ;  /* 0x00d80000c458783b */ /* 0x000fea0000004200 */
[----:B------:R-:W-:Y:S01]  /*5010*/  LDSM.16.MT88.4 R92, [R191+0x1800] ;  /* 0x00180000bf5c783b */ /* 0x000fe20000004200 */
[C---:B---3--:R-:W-:Y:S04]  /*5020*/  HMMA.16816.F32.BF16 R24, R12.reuse, R8, R24 ;  /* 0x000000080c18723c */ /* 0x048fe80000041818 */
[----:B------:R-:W-:Y:S04]  /*5030*/  LDSM.16.MT88.4 R96, [R196+0xf800] ;  /* 0x00f80000c460783b */ /* 0x000fe80000004200 */
[-C--:B------:R-:W-:Y:S08]  /*5040*/  HMMA.16816.F32.BF16 R28, R12, R10.reuse, R28 ;  /* 0x0000000a0c1c723c */ /* 0x080ff0000004181c */
[C---:B------:R-:W-:Y:S01]  /*5050*/  HMMA.16816.F32.BF16 R32, R4.reuse, R10, R32 ;  /* 0x0000000a0420723c */ /* 0x040fe20000041820 */
[----:B------:R-:W2:Y:S07]  /*5060*/  LDSM.16.MT88.4 R8, [R196+0x10800] ;  /* 0x01080000c408783b */ /* 0x000eae0000004200 */
[-C--:B----4-:R-:W-:Y:S08]  /*5070*/  HMMA.16816.F32.BF16 R36, R4, R16.reuse, R36 ;  /* 0x000000100424723c */ /* 0x090ff00000041824 */
[C---:B------:R-:W-:Y:S08]  /*5080*/  HMMA.16816.F32.BF16 R40, R12.reuse, R16, R40 ;  /* 0x000000100c28723c */ /* 0x040ff00000041828 */
[-C--:B------:R-:W-:Y:S08]  /*5090*/  HMMA.16816.F32.BF16 R44, R12, R18.reuse, R44 ;  /* 0x000000120c2c723c */ /* 0x080ff0000004182c */
[C---:B------:R-:W-:Y:S01]  /*50a0*/  HMMA.16816.F32.BF16 R48, R4.reuse, R18, R48 ;  /* 0x000000120430723c */ /* 0x040fe20000041830 */
[----:B------:R-:W-:Y:S07]  /*50b0*/  LDSM.16.MT88.4 R16, [R191+0x1000] ;  /* 0x00100000bf10783b */ /* 0x000fee0000004200 */
[-C--:B-1----:R-:W-:Y:S08]  /*50c0*/  HMMA.16816.F32.BF16 R52, R4, R68.reuse, R52 ;  /* 0x000000440434723c */ /* 0x082ff00000041834 */
[C---:B------:R-:W-:Y:S08]  /*50d0*/  HMMA.16816.F32.BF16 R56, R12.reuse, R68, R56 ;  /* 0x000000440c38723c */ /* 0x040ff00000041838 */
[-C--:B------:R-:W-:Y:S01]  /*50e0*/  HMMA.16816.F32.BF16 R60, R12, R70.reuse, R60 ;  /* 0x000000460c3c723c */ /* 0x080fe2000004183c */
[----:B------:R-:W-:Y:S07]  /*50f0*/  LDSM.16.MT88.4 R12, [R196+0xd000] ;  /* 0x00d00000c40c783b */ /* 0x000fee0000004200 */
[----:B------:R-:W-:Y:S01]  /*5100*/  HMMA.16816.F32.BF16 R64, R4, R70, R64 ;  /* 0x000000460440723c */ /* 0x000fe20000041840 */
[----:B------:R-:W1:Y:S05]  /*5110*/  LDSM.16.MT88.4 R4, [R192+0x1000] ;  /* 0x00100000c004783b */ /* 0x000e6a0000004200 */
        /* <DEDUP_REMOVED lines=10> */
[----:B------:R-:W5:Y:S07]  /*51c0*/  LDSM.16.MT88.4 R84, [R192+0x1800] ;  /* 0x00180000c054783b */ /* 0x000f6e0000004200 */
[-C--:B--2---:R-:W-:Y:S08]  /*51d0*/  HMMA.16816.F32.BF16 R52, R72, R8.reuse, R52 ;  /* 0x000000084834723c */ /* 0x084ff00000041834 */
[C---:B------:R-:W-:Y:S08]  /*51e0*/  HMMA.16816.F32.BF16 R56, R80.reuse, R8, R56 ;  /* 0x000000085038723c */ /* 0x040ff00000041838 */
[-C--:B------:R-:W-:Y:S01]  /*51f0*/  HMMA.16816.F32.BF16 R60, R80, R10.reuse, R60 ;  /* 0x0000000a503c723c */ /* 0x080fe2000004183c */
[----:B------:R-:W2:Y:S01]  /*5200*/  LDSM.16.MT88.4 R80, [R196+0x11800] ;  /* 0x01180000c450783b */ /* 0x000ea20000004200 */
[----:B------:R-:W-:Y:S06]  /*5210*/  BAR.SYNC.DEFER_BLOCKING 0x0 ;  /* 0x0000000000007b1d */ /* 0x000fec0000010000 */
        /* <DEDUP_REMOVED lines=12> */
[----:B------:R-:W-:Y:S04]  /*52e0*/  HMMA.16816.F32.BF16 R64, R4, R78, R64 ;  /* 0x0000004e0440723c */ /* 0x000fe80000041840 */
[----:B------:R-:W-:Y:S04]  /*52f0*/  IMAD.U32 R4, R223, -0x40, RZ ;  /* 0xffffffc0df047824 */ /* 0x000fe800078e00ff */
[-C--:B-----5:R-:W-:Y:S05]  /*5300*/  HMMA.16816.F32.BF16 R20, R84, R88.reuse, R20 ;  /* 0x000000585414723c */ /* 0x0a0fea0000041814 */
[C---:B------:R-:W-:Y:S03]  /*5310*/  LEA R236, P0, R4.reuse, R236, 0x2 ;  /* 0x000000ec04ec7211 */ /* 0x040fe600078010ff */
[C---:B------:R-:W-:Y:S04]  /*5320*/  HMMA.16816.F32.BF16 R24, R92.reuse, R88, R24 ;  /* 0x000000585c18723c */ /* 0x040fe80000041818 */
[----:B------:R-:W-:Y:S04]  /*5330*/  LEA.HI.X.SX32 R237, R4, R237, 0x2, P0 ;  /* 0x000000ed04ed7211 */ /* 0x000fe800000f16ff */
        /* <DEDUP_REMOVED lines=11> */
[----:B------:R-:W-:Y:S11]  /*53f0*/  @!P4 BRA `(.L_x_223) ;  /* 0x0000000000b0c947 */ /* 0x000ff60003800000 */
[----:B------:R-:W-:Y:S01]  /*5400*/  IADD3 R5, P0, PT, RZ, -UR25, RZ ;  /* 0x80000019ff057c10 */ /* 0x000fe2000ff1e0ff */
[----:B------:R-:W-:Y:S01]  /*5410*/  IMAD.U32 R6, RZ, RZ, UR27 ;  /* 0x0000001bff067e24 */ /* 0x000fe2000f8e00ff */
[----:B------:R-:W-:Y:S02]  /*5420*/  ISETP.GE.AND P3, PT, R205, UR6, PT ;  /* 0x00000006cd007c0c */ /* 0x000fe4000bf66270 */
[----:B------:R-:W-:Y:S01]  /*5430*/  ISETP.GE.AND P2, PT, R211, UR6, PT ;  /* 0x00000006d3007c0c */ /* 0x000fe2000bf46270 */
[----:B------:R-:W-:Y:S01]  /*5440*/  IMAD.X R4, RZ, RZ, ~UR4, P0 ;  /* 0x80000004ff047e24 */ /* 0x000fe200080e06ff */
[----:B------:R-:W-:Y:S04]  /*5450*/  ISETP.GE.AND P1, PT, R210, UR6, PT ;  /* 0x00000006d2007c0c */ /* 0x000fe8000bf26270 */
[----:B------:R-:W-:Y:S04]  /*5460*/  SHF.R.S64 R5, R5, 0x1f, R4 ;  /* 0x0000001f05057819 */ /* 0x000fe80000001004 */
[----:B------:R-:W-:Y:S01]  /*5470*/  IADD3 R238, P0, PT, R238, R5, RZ ;  /* 0x00000005eeee7210 */ /* 0x000fe20007f1e0ff */
[----:B------:R-:W-:Y:S03]  /*5480*/  IMAD.U32 R5, RZ, RZ, UR27 ;  /* 0x0000001bff057e24 */ /* 0x000fe6000f8e00ff */
[----:B------:R-:W-:Y:S01]  /*5490*/  LEA.HI.X.SX32 R239, R4, R239, 0x1, P0 ;  /* 0x000000ef04ef7211 */ /* 0x000fe200000f0eff */
[----:B------:R-:W-:Y:S01]  /*54a0*/  IMAD.U32 R4, RZ, RZ, UR26 ;  /* 0x0000001aff047e24 */ /* 0x000fe2000f8e00ff */
[----:B------:R-:W-:Y:S03]  /*54b0*/  LEA R6, P0, R6, R238, 0x1 ;  /* 0x000000ee06067211 */ /* 0x000fe600078008ff */
[----:B------:R-:W-:Y:S01]  /*54c0*/  @!PT LDS RZ, [RZ] ;  /* 0x00000000fffff984 */ /* 0x000fe20000000800 */
[----:B------:R-:W-:Y:S01]  /*54d0*/  @!PT LDS RZ, [RZ] ;  /* 0x00000000fffff984 */ /* 0x000fe20000000800 */
[----:B------:R-:W-:Y:S01]  /*54e0*/  @!PT LDS RZ, [RZ] ;  /* 0x00000000fffff984 */ /* 0x000fe20000000800 */
[----:B------:R1:W-:Y:S01]  /*54f0*/  @!P3 LDGSTS.E.BYPASS.LTC128B.128 [R214+0xc000], desc[UR20][R238.64] ;  /* 0x0c000000eed6bfae */ /* 0x0003e2000b981a14 */
[----:B------:R-:W-:Y:S03]  /*5500*/  LEA.HI.X R7, R5, R239, R4, 0x1, P0 ;  /* 0x000000ef05077211 */ /* 0x000fe600000f0c04 */
        /* <DEDUP_REMOVED lines=27> */
.L_x_223:
[----:B------:R-:W-:Y:S01]  /*56c0*/  LDSM.16.M88.4 R96, [R190+0x1e000] ;  /* 0x01e00000be60783b */ /* 0x000fe20000000200 */
[----:B------:R-:W-:Y:S01]  /*56d0*/  ISETP.GT.AND P1, PT, R230, R219, PT ;  /* 0x000000dbe600720c */ /* 0x000fe20003f24270 */
[----:B------:R-:W-:Y:S01]  /*56e0*/  VIADD R225, R225, 0xffffffc0 ;  /* 0xffffffc0e1e17836 */ /* 0x000fe20000000000 */
[----:B------:R-:W-:Y:S01]  /*56f0*/  @P4 IADD3 R222, P2, PT, R222, -0x100, RZ ;  /* 0xffffff00dede4810 */ /* 0x000fe20007f5e0ff */
[----:B------:R-:W1:Y:S03]  /*5700*/  LDSM.16.MT88.4 R16, [R196+0x12000] ;  /* 0x01200000c410783b */ /* 0x000e660000004200 */
[----:B------:R-:W-:Y:S01]  /*5710*/  @P4 IADD3.X R221, PT, PT, R221, -0x1, RZ, P2, !PT ;  /* 0xffffffffdddd4810 */ /* 0x000fe200017fe4ff */
[----:B------:R-:W2:Y:S04]  /*5720*/  LDSM.16.M88.4 R92, [R190+0x1f000] ;  /* 0x01f00000be5c783b */ /* 0x000ea80000000200 */
[----:B------:R-:W3:Y:S04]  /*5730*/  LDSM.16.MT88.4 R80, [R196+0x14000] ;  /* 0x01400000c450783b */ /* 0x000ee80000004200 */
[----:B------:R-:W4:Y:S04]  /*5740*/  LDSM.16.MT88.4 R148, [R196+0x16000] ;  /* 0x01600000c494783b */ /* 0x000f280000004200 */
[----:B------:R-:W-:Y:S04]  /*5750*/  LDSM.16.M88.4 R152, [R184+0x1e000] ;  /* 0x01e00000b898783b */ /* 0x000fe80000000200 */
[----:B------:R-:W4:Y:S04]  /*5760*/  LDSM.16.MT88.4 R156, [R196+0x12800] ;  /* 0x01280000c49c783b */ /* 0x000f280000004200 */
[----:B------:R-:W4:Y:S04]  /*5770*/  LDSM.16.M88.4 R160, [R184+0x1f000] ;  /* 0x01f00000b8a0783b */ /* 0x000f280000000200 */
[----:B------:R-:W4:Y:S04]  /*5780*/  LDSM.16.MT88.4 R164, [R196+0x14800] ;  /* 0x01480000c4a4783b */ /* 0x000f280000004200 */
[----:B------:R-:W4:Y:S04]  /*5790*/  LDSM.16.MT88.4 R168, [R196+0x16800] ;  /* 0x01680000c4a8783b */ /* 0x000f280000004200 */
[----:B------:R-:W-:Y:S01]  /*57a0*/  LDSM.16.M88.4 R172, [R3+0x1e000] ;  /* 0x01e0000003ac783b */ /* 0x000fe20000000200 */
[-C--:B-1----:R-:W-:Y:S03]  /*57b0*/  HMMA.16816.F32.BF16 R4, R96, R16.reuse, RZ ;  /* 0x000000106004723c */ /* 0x082fe600000418ff */
[----:B------:R-:W1:Y:S04]  /*57c0*/  LDSM.16.MT88.4 R176, [R196+0x13000] ;  /* 0x01300000c4b0783b */ /* 0x000e680000004200 */
[----:B------:R-:W1:Y:S01]  /*57d0*/  LDSM.16.M88.4 R180, [R3+0x1f000] ;  /* 0x01f0000003b4783b */ /* 0x000e620000000200 */
[C---:B--2---:R-:W-:Y:S03]  /*57e0*/  HMMA.16816.F32.BF16 R8, R92.reuse, R16, RZ ;  /* 0x000000105c08723c */ /* 0x044fe600000418ff */
[----:B------:R-:W-:Y:S05]  /*57f0*/  STL.64 [R1], R20 ;  /* 0x0000001401007387 */ /* 0x000fea0000100a00 */
[-C--:B------:R-:W-:Y:S08]  /*5800*/  HMMA.16816.F32.BF16 R12, R92, R18.reuse, RZ ;  /* 0x000000125c0c723c */ /* 0x080ff000000418ff */
[C---:B------:R-:W-:Y:S08]  /*5810*/  HMMA.16816.F32.BF16 R16, R96.reuse, R18, RZ ;  /* 0x000000126010723c */ /* 0x040ff000000418ff */
[-C--:B---3--:R-:W-:Y:S08]  /*5820*/  HMMA.16816.F32.BF16 R68, R96, R80.reuse, RZ ;  /* 0x000000506044723c */ /* 0x088ff000000418ff */
[C---:B------:R-:W-:Y:S08]  /*5830*/  HMMA.16816.F32.BF16 R72, R92.reuse, R80, RZ ;  /* 0x000000505c48723c */ /* 0x040ff000000418ff */
[-C--:B------:R-:W-:Y:S08]  /*5840*/  HMMA.16816.F32.BF16 R76, R92, R82.reuse, RZ ;  /* 0x000000525c4c723c */ /* 0x080ff000000418ff */
[C---:B------:R-:W-:Y:S08]  /*5850*/  HMMA.16816.F32.BF16 R80, R96.reuse, R82, RZ ;  /* 0x000000526050723c */ /* 0x040ff000000418ff */
[-C--:B----4-:R-:W-:Y:S08]  /*5860*/  HMMA.16816.F32.BF16 R84, R96, R148.reuse, RZ ;  /* 0x000000946054723c */ /* 0x090ff000000418ff */
[C---:B------:R-:W-:Y:S08]  /*5870*/  HMMA.16816.F32.BF16 R88, R92.reuse, R148, RZ ;  /* 0x000000945c58723c */ /* 0x040ff000000418ff */
[-C--:B------:R-:W-:Y:S08]  /*5880*/  HMMA.16816.F32.BF16 R92, R92, R150.reuse, RZ ;  /* 0x000000965c5c723c */ /* 0x080ff000000418ff */
[----:B------:R-:W-:Y:S01]  /*5890*/  HMMA.16816.F32.BF16 R96, R96, R150, RZ ;  /* 0x000000966060723c */ /* 0x000fe200000418ff */
[----:B------:R-:W2:Y:S07]  /*58a0*/  LDSM.16.MT88.4 R148, [R196+0x15000] ;  /* 0x01500000c494783b */ /* 0x000eae0000004200 */
[-C--:B------:R-:W-:Y:S08]  /*58b0*/  HMMA.16816.F32.BF16 R4, R152, R156.reuse, R4 ;  /* 0x0000009c9804723c */ /* 0x080ff00000041804 */
[C---:B------:R-:W-:Y:S04]  /*58c0*/  HMMA.16816.F32.BF16 R8, R160.reuse, R156, R8 ;  /* 0x0000009ca008723c */ /* 0x040fe80000041808 */
[C---:B------:R-:W-:Y:S04]  /*58d0*/  IMAD.SHL.U32 R156, R223.reuse, 0x8, RZ ;  /* 0x00000008df9c7824 */ /* 0x040fe800078e00ff */
[-C--:B------:R-:W-:Y:S08]  /*58e0*/  HMMA.16816.F32.BF16 R12, R160, R158.reuse, R12 ;  /* 0x0000009ea00c723c */ /* 0x080ff0000004180c */
[C---:B------:R-:W-:Y:S08]  /*58f0*/  HMMA.16816.F32.BF16 R16, R152.reuse, R158, R16 ;  /* 0x0000009e9810723c */ /* 0x040ff00000041810 */
[-C--:B------:R-:W-:Y:S08]  /*5900*/  HMMA.16816.F32.BF16 R68, R152, R164.reuse, R68 ;  /* 0x000000a49844723c */ /* 0x080ff00000041844 */
[C---:B------:R-:W-:Y:S08]  /*5910*/  HMMA.16816.F32.BF16 R72, R160.reuse, R164, R72 ;  /* 0x000000a4a048723c */ /* 0x040ff00000041848 */
[-C--:B------:R-:W-:Y:S08]  /*5920*/  HMMA.16816.F32.BF16 R76, R160, R166.reuse, R76 ;  /* 0x000000a6a04c723c */ /* 0x080ff0000004184c */
[C---:B------:R-:W-:Y:S01]  /*5930*/  HMMA.16816.F32.BF16 R80, R152.reuse, R166, R80 ;  /* 0x000000a69850723c */ /* 0x040fe20000041850 */
[----:B------:R-:W-:Y:S07]  /*5940*/  LDSM.16.MT88.4 R164, [R196+0x15800] ;  /* 0x01580000c4a4783b */ /* 0x000fee0000004200 */
[-C--:B------:R-:W-:Y:S08]  /*5950*/  HMMA.16816.F32.BF16 R84, R152, R168.reuse, R84 ;  /* 0x000000a89854723c */ /* 0x080ff00000041854 */
[C---:B------:R-:W-:Y:S04]  /*5960*/  HMMA.16816.F32.BF16 R88, R160.reuse, R168, R88 ;  /* 0x000000a8a058723c */ /* 0x040fe80000041858 */
[C---:B------:R-:W-:Y:S04]  /*5970*/  LEA R168, P0, R156.reuse, R236, 0x2 ;  /* 0x000000ec9ca87211 */ /* 0x040fe800078010ff */
[-C--:B------:R-:W-:Y:S01]  /*5980*/  HMMA.16816.F32.BF16 R92, R160, R170.reuse, R92 ;  /* 0x000000aaa05c723c */ /* 0x080fe2000004185c */
[----:B------:R-:W-:Y:S02]  /*5990*/  LDSM.16.M88.4 R160, [R2+0x1f000] ;  /* 0x01f0000002a0783b */ /* 0x000fe40000000200 */
[----:B------:R-:W-:Y:S02]  /*59a0*/  LEA.HI.X.SX32 R169, R156, R237, 0x2, P0 ;  /* 0x000000ed9ca97211 */ /* 0x000fe400000f16ff */
[----:B------:R-:W-:Y:S03]  /*59b0*/  LDSM.16.MT88.4 R156, [R196+0x13800] ;  /* 0x01380000c49c783b */ /* 0x000fe60000004200 */
[----:B------:R-:W-:Y:S01]  /*59c0*/  HMMA.16816.F32.BF16 R96, R152, R170, R96 ;  /* 0x000000aa9860723c */ /* 0x000fe20000041860 */
[----:B------:R-:W3:Y:S03]  /*59d0*/  LDSM.16.MT88.4 R152, [R196+0x17000] ;  /* 0x01700000c498783b */ /* 0x000ee60000004200 */
[C---:B------:R-:W-:Y:S04]  /*59e0*/  LEA R170, P0, R223.reuse, R168, 0x5 ;  /* 0x000000a8dfaa7211 */ /* 0x040fe800078028ff */
[-C--:B-1----:R-:W-:Y:S05]  /*59f0*/  HMMA.16816.F32.BF16 R4, R172, R176.reuse, R4 ;  /* 0x000000b0ac04723c */ /* 0x082fea0000041804 */
[C---:B------:R-:W-:Y:S03]  /*5a00*/  LEA.HI.X.SX32 R171, R223.reuse, R169, 0x5, P0 ;  /* 0x000000a9dfab7211 */ /* 0x040fe600000f2eff */
[C---:B------:R-:W-:Y:S04]  /*5a10*/  HMMA.16816.F32.BF16 R8, R180.reuse, R176, R8 ;  /* 0x000000b0b408723c */ /* 0x040fe80000041808 */
[C---:B------:R-:W-:Y:S04]  /*5a20*/  LEA R176, P0, R223.reuse, R170, 0x5 ;  /* 0x000000aadfb07211 */ /* 0x040fe800078028ff */
[-C--:B------:R-:W-:Y:S03]  /*5a30*/  HMMA.16816.F32.BF16 R12, R180, R178.reuse, R12 ;  /* 0x000000b2b40c723c */ /* 0x080fe6000004180c */
[C---:B------:R-:W-:Y:S05]  /*5a40*/  LEA.HI.X.SX32 R177, R223.reuse, R171, 0x5, P0 ;  /* 0x000000abdfb17211 */ /* 0x040fea00000f2eff */
[C---:B------:R-:W-:Y:S04]  /*5a50*/  HMMA.16816.F32.BF16 R16, R172.reuse, R178, R16 ;  /* 0x000000b2ac10723c */ /* 0x040fe80000041810 */
[C---:B------:R-:W-:Y:S04]  /*5a60*/  LEA R178, P0, R223.reuse, R176, 0x5 ;  /* 0x000000b0dfb27211 */ /* 0x040fe800078028ff */
[-C--:B--2---:R-:W-:Y:S03]  /*5a70*/  HMMA.16816.F32.BF16 R68, R172, R148.reuse, R68 ;  /* 0x00000094ac44723c */ /* 0x084fe60000041844 */
        /* <DEDUP_REMOVED lines=8> */
[C---:B------:R-:W-:Y:S01]  /*5b00*/  HMMA.16816.F32.BF16 R80, R172.reuse, R150, R80 ;  /* 0x00000096ac50723c */ /* 0x040fe20000041850 */
[----:B------:R-:W1:Y:S03]  /*5b10*/  LDSM.16.M88.4 R148, [R2+0x1e000] ;  /* 0x01e000000294783b */ /* 0x000e660000000200 */
[C---:B------:R-:W-:Y:S04]  /*5b20*/  LEA.HI.X.SX32 R249, R223.reuse, R247, 0x5, P0 ;  /* 0x000000f7dff97211 */ /* 0x040fe800000f2eff */
[-C--:B---3--:R-:W-:Y:S03]  /*5b30*/  HMMA.16816.F32.BF16 R84, R172, R152.reuse, R84 ;  /* 0x00000098ac54723c */ /* 0x088fe60000041854 */
[C---:B------:R-:W-:Y:S05]  /*5b40*/  IMAD.WIDE R20, R223.reuse, -0xc0, R248 ;  /* 0xffffff40df147825 */ /* 0x040fea00078e02f8 */
[C---:B------:R-:W-:Y:S04]  /*5b50*/  HMMA.16816.F32.BF16 R88, R180.reuse, R152, R88 ;  /* 0x00000098b458723c */ /* 0x040fe80000041858 */
[C---:B------:R-:W-:Y:S04]  /*5b60*/  LEA R250, P0, R223.reuse, R20, 0x5 ;  /* 0x00000014dffa7211 */ /* 0x040fe800078028ff */
[-C--:B------:R-:W-:Y:S03]  /*5b70*/  HMMA.16816.F32.BF16 R92, R180, R154.reuse, R92 ;  /* 0x0000009ab45c723c */ /* 0x080fe6000004185c */
[C---:B------:R-:W-:Y:S02]  /*5b80*/  LEA.HI.X.SX32 R251, R223.reuse, R21, 0x5, P0 ;  /* 0x00000015dffb7211 */ /* 0x040fe400000f2eff */
[C---:B------:R-:W-:Y:S03]  /*5b90*/  LEA R180, P0, R223.reuse, R250, 0x5 ;  /* 0x000000fadfb47211 */ /* 0x040fe600078028ff */
[----:B------:R-:W-:Y:S01]  /*5ba0*/  HMMA.16816.F32.BF16 R96, R172, R154, R96 ;  /* 0x0000009aac60723c */ /* 0x000fe20000041860 */
[----:B------:R-:W2:Y:S03]  /*5bb0*/  LDSM.16.MT88.4 R152, [R196+0x17800] ;  /* 0x01780000c498783b */ /* 0x000ea60000004200 */
[C---:B------:R-:W-:Y:S02]  /*5bc0*/  LEA.HI.X.SX32 R181, R223.reuse, R251, 0x5, P0 ;  /* 0x000000fbdfb57211 */ /* 0x040fe400000f2eff */
[C---:B------:R-:W-:Y:S02]  /*5bd0*/  LEA R172, P0, R223.reuse, R180, 0x5 ;  /* 0x000000b4dfac7211 */ /* 0x040fe400078028ff */
        /* <DEDUP_REMOVED lines=15> */
[C---:B------:R-:W-:Y:S04]  /*5cd0*/  IMAD.WIDE R166, R223.reuse, -0xc0, R164 ;  /* 0xffffff40dfa67825 */ /* 0x040fe800078e02a4 */
[-C--:B--2---:R-:W-:Y:S03]  /*5ce0*/  HMMA.16816.F32.BF16 R84, R148, R152.reuse, R84 ;  /* 0x000000989454723c */ /* 0x084fe60000041854 */
[C---:B------:R-:W-:Y:S04]  /*5cf0*/  LEA R174, P0, R223.reuse, R166, 0x5 ;  /* 0x000000a6dfae7211 */ /* 0x040fe800078028ff */
[C---:B------:R-:W-:Y:S01]  /*5d00*/  LEA.HI.X.SX32 R175, R223.reuse, R167, 0x5, P0 ;  /* 0x000000a7dfaf7211 */ /* 0x040fe200000f2eff */
[C---:B------:R-:W-:Y:S04]  /*5d10*/  HMMA.16816.F32.BF16 R88, R160.reuse, R152, R88 ;  /* 0x00000098a058723c */ /* 0x040fe80000041858 */
[C---:B------:R-:W-:Y:S04]  /*5d20*/  LEA R152, P0, R223.reuse, R174, 0x5 ;  /* 0x000000aedf987211 */ /* 0x040fe800078028ff */
[-C--:B------:R-:W-:Y:S03]  /*5d30*/  HMMA.16816.F32.BF16 R92, R160, R154.reuse, R92 ;  /* 0x0000009aa05c723c */ /* 0x080fe6000004185c */
[C---:B------:R-:W-:Y:S02]  /*5d40*/  LEA.HI.X.SX32 R153, R223.reuse, R175, 0x5, P0 ;  /* 0x000000afdf997211 */ /* 0x040fe400000f2eff */
[----:B------:R-:W-:Y:S03]  /*5d50*/  LEA R162, P0, R223, R152, 0x5 ;  /* 0x00000098dfa27211 */ /* 0x000fe600078028ff */
[----:B------:R-:W-:Y:S04]  /*5d60*/  HMMA.16816.F32.BF16 R96, R148, R154, R96 ;  /* 0x0000009a9460723c */ /* 0x000fe80000041860 */
[----:B------:R-:W-:Y:S01]  /*5d70*/  @P4 IMAD.WIDE.U32 R148, R203, 0x4, R242 ;  /* 0x00000004cb944825 */ /* 0x000fe200078e00f2 */
[C---:B------:R-:W-:Y:S02]  /*5d80*/  LEA.HI.X.SX32 R163, R223.reuse, R153, 0x5, P0 ;  /* 0x00000099dfa37211 */ /* 0x040fe400000f2eff */
[C---:B------:R-:W-:Y:S02]  /*5d90*/  LEA R160, P0, R223.reuse, R162, 0x5 ;  /* 0x000000a2dfa07211 */ /* 0x040fe400078028ff */
[----:B------:R-:W5:Y:S02]  /*5da0*/  @P4 LDG.E R227, desc[UR20][R148.64+-0x100] ;  /* 0xffff001494e34981 */ /* 0x000f64000c1e1900 */
[C---:B------:R-:W-:Y:S02]  /*5db0*/  LEA.HI.X.SX32 R161, R223.reuse, R163, 0x5, P0 ;  /* 0x000000a3dfa17211 */ /* 0x040fe400000f2eff */
[----:B------:R1:W5:Y:S01]  /*5dc0*/  @P4 LDG.E R226, desc[UR20][R148.64+-0xe0] ;  /* 0xffff201494e24981 */ /* 0x000362000c1e1900 */
[C---:B------:R-:W-:Y:S03]  /*5dd0*/  LEA R154, P0, R223.reuse, R160, 0x5 ;  /* 0x000000a0df9a7211 */ /* 0x040fe600078028ff */
[----:B------:R-:W-:Y:S01]  /*5de0*/  REDG.E.ADD.F32.FTZ.RN.STRONG.GPU desc[UR20][R236.64], R4 ;  /* 0x00000004ec0079a6 */ /* 0x000fe2000c12f314 */
[C---:B------:R-:W-:Y:S02]  /*5df0*/  LEA.HI.X.SX32 R155, R223.reuse, R161, 0x5, P0 ;  /* 0x000000a1df9b7211 */ /* 0x040fe400000f2eff */
[C---:B------:R-:W-:Y:S01]  /*5e00*/  LEA R150, P0, R223.reuse, R154, 0x5 ;  /* 0x0000009adf967211 */ /* 0x040fe200078028ff */
[----:B------:R2:W-:Y:S03]  /*5e10*/  REDG.E.ADD.F32.FTZ.RN.STRONG.GPU desc[UR20][R168.64], R5 ;  /* 0x00000005a80079a6 */ /* 0x0005e6000c12f314 */
[C---:B------:R-:W-:Y:S01]  /*5e20*/  LEA.HI.X.SX32 R151, R223.reuse, R155, 0x5, P0 ;  /* 0x0000009bdf977211 */ /* 0x040fe200000f2eff */
[----:B------:R3:W-:Y:S04]  /*5e30*/  REDG.E.ADD.F32.FTZ.RN.STRONG.GPU desc[UR20][R170.64], R6 ;  /* 0x00000006aa0079a6 */ /* 0x0007e8000c12f314 */
[----:B------:R4:W-:Y:S04]  /*5e40*/  REDG.E.ADD.F32.FTZ.RN.STRONG.GPU desc[UR20][R176.64], R7 ;  /* 0x00000007b00079a6 */ /* 0x0009e8000c12f314 */
[----:B------:R4:W-:Y:S04]  /*5e50*/  REDG.E.ADD.F32.FTZ.RN.STRONG.GPU desc[UR20][R178.64], R8 ;  /* 0x00000008b20079a6 */ /* 0x0009e8000c12f314 */
[----:B------:R4:W-:Y:S01]  /*5e60*/  REDG.E.ADD.F32.FTZ.RN.STRONG.GPU desc[UR20][R244.64], R9 ;  /* 0x00000009f40079a6 */ /* 0x0009e2000c12f314 */
[C---:B-1----:R-:W-:Y:S03]  /*5e70*/  IMAD.WIDE R148, R223.reuse, -0xc0, R150 ;  /* 0xffffff40df947825 */ /* 0x042fe600078e0296 */
[----:B------:R1:W-:Y:S04]  /*5e80*/  REDG.E.ADD.F32.FTZ.RN.STRONG.GPU desc[UR20][R246.64], R10 ;  /* 0x0000000af60079a6 */ /* 0x0003e8000c12f314 */
[----:B------:R1:W-:Y:S01]  /*5e90*/  REDG.E.ADD.F32.FTZ.RN.STRONG.GPU desc[UR20][R248.64], R11 ;  /* 0x0000000bf80079a6 */ /* 0x0003e2000c12f314 */
[C---:B--2---:R-:W-:Y:S03]  /*5ea0*/  LEA R168, P0, R223.reuse, R148, 0x5 ;  /* 0x00000094dfa87211 */ /* 0x044fe600078028ff */
[----:B------:R2:W-:Y:S01]  /*5eb0*/  REDG.E.ADD.F32.FTZ.RN.STRONG.GPU desc[UR20][R236.64+0x80], R16 ;  /* 0x00008010ec0079a6 */ /* 0x0005e2000c12f314 */
[C---:B------:R-:W-:Y:S03]  /*5ec0*/  LEA.HI.X.SX32 R169, R223.reuse, R149, 0x5, P0 ;  /* 0x00000095dfa97211 */ /* 0x040fe600000f2eff */
[----:B------:R2:W-:Y:S01]  /*5ed0*/  REDG.E.ADD.F32.FTZ.RN.STRONG.GPU desc[UR20][R20.64+0x80], R17 ;  /* 0x00008011140079a6 */ /* 0x0005e2000c12f314 */
[C---:B------:R-:W-:Y:S03]  /*5ee0*/  LEA R4, P0, R223.reuse, R168, 0x5 ;  /* 0x000000a8df047211 */ /* 0x040fe600078028ff */
[----:B------:R2:W-:Y:S01]  /*5ef0*/  REDG.E.ADD.F32.FTZ.RN.STRONG.GPU desc[UR20][R250.64+0x80], R18 ;  /* 0x00008012fa0079a6 */ /* 0x0005e2000c12f314 */
[C---:B------:R-:W-:Y:S02]  /*5f00*/  LEA.HI.X.SX32 R5, R223.reuse, R169, 0x5, P0 ;  /* 0x000000a9df057211 */ /* 0x040fe400000f2eff */
[C---:B---3--:R-:W-:Y:S01]  /*5f10*/  LEA R170, P0, R223.reuse, R4, 0x5 ;  /* 0x00000004dfaa7211 */ /* 0x048fe200078028ff */
[----:B------:R3:W-:Y:S03]  /*5f20*/  REDG.E.ADD.F32.FTZ.RN.STRONG.GPU desc[UR20][R180.64+0x80], R19 ;  /* 0x00008013b40079a6 */ /* 0x0007e6000c12f314 */
[C---:B------:R-:W-:Y:S01]  /*5f30*/  LEA.HI.X.SX32 R171, R223.reuse, R5, 0x5, P0 ;  /* 0x00000005dfab7211 */ /* 0x040fe200000f2eff */
[----:B------:R3:W-:Y:S01]  /*5f40*/  REDG.E.ADD.F32.FTZ.RN.STRONG.GPU desc[UR20][R172.64+0x80], R12 ;  /* 0x0000800cac0079a6 */ /* 0x0007e2000c12f314 */
[C---:B----4-:R-:W-:Y:S03]  /*5f50*/  LEA R176, P0, R223.reuse, R170, 0x5 ;  /* 0x000000aadfb07211 */ /* 0x050fe600078028ff */
[----:B------:R4:W-:Y:S01]  /*5f60*/  REDG.E.ADD.F32.FTZ.RN.STRONG.GPU desc[UR20][R156.64+0x80], R13 ;  /* 0x0000800d9c0079a6 */ /* 0x0009e2000c12f314 */
[C---:B------:R-:W-:Y:S02]  /*5f70*/  LEA.HI.X.SX32 R177, R223.reuse, R171, 0x5, P0 ;  /* 0x000000abdfb17211 */ /* 0x040fe400000f2eff */
[C---:B------:R-:W-:Y:S01]  /*5f80*/  LEA R6, P0, R223.reuse, R176, 0x5 ;  /* 0x000000b0df067211 */ /* 0x040fe200078028ff */
[----:B------:R4:W-:Y:S03]  /*5f90*/  REDG.E.ADD.F32.FTZ.RN.STRONG.GPU desc[UR20][R158.64+0x80], R14 ;  /* 0x0000800e9e0079a6 */ /* 0x0009e6000c12f314 */
[C---:B------:R-:W-:Y:S01]  /*5fa0*/  LEA.HI.X.SX32 R7, R223.reuse, R177, 0x5, P0 ;  /* 0x000000b1df077211 */ /* 0x040fe200000f2eff */
[----:B------:R4:W-:Y:S01]  /*5fb0*/  REDG.E.ADD.F32.FTZ.RN.STRONG.GPU desc[UR20][R164.64+0x80], R15 ;  /* 0x0000800fa40079a6 */ /* 0x0009e2000c12f314 */
[C---:B------:R-:W-:Y:S03]  /*5fc0*/  LEA R178, P0, R223.reuse, R6, 0x5 ;  /* 0x00000006dfb27211 */ /* 0x040fe600078028ff */
[----:B------:R-:W-:Y:S01]  /*5fd0*/  REDG.E.ADD.F32.FTZ.RN.STRONG.GPU desc[UR20][R236.64+0x100], R68 ;  /* 0x00010044ec0079a6 */ /* 0x000fe2000c12f314 */
[C---:B------:R-:W-:Y:S03]  /*5fe0*/  LEA.HI.X.SX32 R179, R223.reuse, R7, 0x5, P0 ;  /* 0x00000007dfb37211 */ /* 0x040fe600000f2eff */
[----:B------:R-:W-:Y:S01]  /*5ff0*/  REDG.E.ADD.F32.FTZ.RN.STRONG.GPU desc[UR20][R166.64+0x100], R69 ;  /* 0x00010045a60079a6 */ /* 0x000fe2000c12f314 */
        /* <DEDUP_REMOVED lines=9> */
[C---:B-1----:R-:W-:Y:S01]  /*6090*/  LEA R246, P0, R223.reuse, R244, 0x5 ;  /* 0x000000f4dff67211 */ /* 0x042fe200078028ff */
[----:B------:R-:W-:Y:S03]  /*60a0*/  REDG.E.ADD.F32.FTZ.RN.STRONG.GPU desc[UR20][R154.64+0x100], R74 ;  /* 0x0001004a9a0079a6 */ /* 0x000fe6000c12f314 */
[C---:B------:R-:W-:Y:S01]  /*60b0*/  LEA.HI.X.SX32 R247, R223.reuse, R245, 0x5, P0 ;  /* 0x000000f5dff77211 */ /* 0x040fe200000f2eff */
[----:B------:R-:W-:Y:S01]  /*60c0*/  REDG.E.ADD.F32.FTZ.RN.STRONG.GPU desc[UR20][R150.64+0x100], R75 ;  /* 0x0001004b960079a6 */ /* 0x000fe2000c12f314 */
[C---:B------:R-:W-:Y:S03]  /*60d0*/  LEA R10, P0, R223.reuse, R246, 0x5 ;  /* 0x000000f6df0a7211 */ /* 0x040fe600078028ff */
[----:B------:R-:W-:Y:S01]  /*60e0*/  REDG.E.ADD.F32.FTZ.RN.STRONG.GPU desc[UR20][R236.64+0x180], R80 ;  /* 0x00018050ec0079a6 */ /* 0x000fe2000c12f314 */
[C---:B------:R-:W-:Y:S02]  /*60f0*/  LEA.HI.X.SX32 R11, R223.reuse, R247, 0x5, P0 ;  /* 0x000000f7df0b7211 */ /* 0x040fe400000f2eff */
[C---:B------:R-:W-:Y:S01]  /*6100*/  LEA R248, P0, R223.reuse, R10, 0x5 ;  /* 0x0000000adff87211 */ /* 0x040fe200078028ff */
[----:B------:R-:W-:Y:S03]  /*6110*/  REDG.E.ADD.F32.FTZ.RN.STRONG.GPU desc[UR20][R148.64+0x180], R81 ;  /* 0x00018051940079a6 */ /* 0x000fe6000c12f314 */
[C---:B------:R-:W-:Y:S01]  /*6120*/  LEA.HI.X.SX32 R249, R223.reuse, R11, 0x5, P0 ;  /* 0x0000000bdff97211 */ /* 0x040fe200000f2eff */
[----:B------:R-:W-:Y:S01]  /*6130*/  REDG.E.ADD.F32.FTZ.RN.STRONG.GPU desc[UR20][R168.64+0x180], R82 ;  /* 0x00018052a80079a6 */ /* 0x000fe2000c12f314 */
[C---:B--2---:R-:W-:Y:S03]  /*6140*/  LEA R16, P0, R223.reuse, R248, 0x5 ;  /* 0x000000f8df107211 */ /* 0x044fe600078028ff */
[----:B------:R1:W-:Y:S01]  /*6150*/  REDG.E.ADD.F32.FTZ.RN.STRONG.GPU desc[UR20][R4.64+0x180], R83 ;  /* 0x00018053040079a6 */ /* 0x0003e2000c12f314 */
[C---:B------:R-:W-:Y:S03]  /*6160*/  LEA.HI.X.SX32 R17, R223.reuse, R249, 0x5, P0 ;  /* 0x000000f9df117211 */ /* 0x040fe600000f2eff */
[----:B------:R-:W-:Y:S01]  /*6170*/  REDG.E.ADD.F32.FTZ.RN.STRONG.GPU desc[UR20][R170.64+0x180], R76 ;  /* 0x0001804caa0079a6 */ /* 0x000fe2000c12f314 */
[C---:B------:R-:W-:Y:S03]  /*6180*/  IMAD.WIDE R250, R223.reuse, -0xc0, R16 ;  /* 0xffffff40dffa7825 */ /* 0x040fe600078e0210 */
[----:B------:R-:W-:Y:S01]  /*6190*/  REDG.E.ADD.F32.FTZ.RN.STRONG.GPU desc[UR20][R176.64+0x180], R77 ;  /* 0x0001804db00079a6 */ /* 0x000fe2000c12f314 */
[C---:B---3--:R-:W-:Y:S03]  /*61a0*/  LEA R180, P0, R223.reuse, R250, 0x5 ;  /* 0x000000fadfb47211 */ /* 0x048fe600078028ff */
[----:B------:R2:W-:Y:S01]  /*61b0*/  REDG.E.ADD.F32.FTZ.RN.STRONG.GPU desc[UR20][R6.64+0x180], R78 ;  /* 0x0001804e060079a6 */ /* 0x0005e2000c12f314 */
[C---:B------:R-:W-:Y:S03]  /*61c0*/  LEA.HI.X.SX32 R181, R223.reuse, R251, 0x5, P0 ;  /* 0x000000fbdfb57211 */ /* 0x040fe600000f2eff */
[----:B------:R-:W-:Y:S01]  /*61d0*/  REDG.E.ADD.F32.FTZ.RN.STRONG.GPU desc[UR20][R178.64+0x180], R79 ;  /* 0x0001804fb20079a6 */ /* 0x000fe2000c12f314 */
[C---:B------:R-:W-:Y:S03]  /*61e0*/  LEA R18, P0, R223.reuse, R180, 0x5 ;  /* 0x000000b4df127211 */ /* 0x040fe600078028ff */
[----:B------:R-:W-:Y:S01]  /*61f0*/  REDG.E.ADD.F32.FTZ.RN.STRONG.GPU desc[UR20][R236.64+0x200], R84 ;  /* 0x00020054ec0079a6 */ /* 0x000fe2000c12f314 */
[C---:B------:R-:W-:Y:S02]  /*6200*/  LEA.HI.X.SX32 R19, R223.reuse, R181, 0x5, P0 ;  /* 0x000000b5df137211 */ /* 0x040fe400000f2eff */
[C---:B------:R-:W-:Y:S01]  /*6210*/  LEA R12, P0, R223.reuse, R18, 0x5 ;  /* 0x00000012df0c7211 */ /* 0x040fe200078028ff */
[----:B------:R-:W-:Y:S03]  /*6220*/  REDG.E.ADD.F32.FTZ.RN.STRONG.GPU desc[UR20][R182.64+0x200], R85 ;  /* 0x00020055b60079a6 */ /* 0x000fe6000c12f314 */
[C---:B----4-:R-:W-:Y:S01]  /*6230*/  LEA.HI.X.SX32 R13, R223.reuse, R19, 0x5, P0 ;  /* 0x00000013df0d7211 */ /* 0x050fe200000f2eff */
        /* <DEDUP_REMOVED lines=8> */
[C---:B--2---:R-:W-:Y:S03]  /*62c0*/  LEA R6, P0, R223.reuse, R4, 0x5 ;  /* 0x00000004df067211 */ /* 0x044fe600078028ff */
[----:B------:R-:W-:Y:S01]  /*62d0*/  REDG.E.ADD.F32.FTZ.RN.STRONG.GPU desc[UR20][R248.64+0x200], R90 ;  /* 0x0002005af80079a6 */ /* 0x000fe2000c12f314 */
[----:B------:R-:W-:Y:S03]  /*62e0*/  LEA.HI.X.SX32 R7, R223, R5, 0x5, P0 ;  /* 0x00000005df077211 */ /* 0x000fe600000f2eff */
[----:B------:R-:W-:Y:S04]  /*62f0*/  REDG.E.ADD.F32.FTZ.RN.STRONG.GPU desc[UR20][R16.64+0x200], R91 ;  /* 0x0002005b100079a6 */ /* 0x000fe8000c12f314 */
        /* <DEDUP_REMOVED lines=8> */
[----:B------:R-:W-:Y:S04]  /*6380*/  LDSM.16.MT88.4 R4, [R192+-0x2000] ;  /* 0xffe00000c004783b */ /* 0x000fe80000004200 */
[----:B------:R-:W1:Y:S04]  /*6390*/  LDSM.16.MT88.4 R8, [R188] ;  /* 0x00000000bc08783b */ /* 0x000e680000004200 */
[----:B------:R-:W2:Y:S04]  /*63a0*/  LDSM.16.MT88.4 R12, [R191+-0x2000] ;  /* 0xffe00000bf0c783b */ /* 0x000ea80000004200 */
[----:B------:R-:W3:Y:S04]  /*63b0*/  LDSM.16.MT88.4 R16, [R188+0x2000] ;  /* 0x00200000bc10783b */ /* 0x000ee80000004200 */
[----:B------:R-:W4:Y:S04]  /*63c0*/  LDSM.16.MT88.4 R68, [R188+0x4000] ;  /* 0x00400000bc44783b */ /* 0x000f280000004200 */
[----:B------:R-:W-:Y:S04]  /*63d0*/  LDSM.16.MT88.4 R72, [R192+-0x1800] ;  /* 0xffe80000c048783b */ /* 0x000fe80000004200 */
[----:B------:R-:W4:Y:S04]  /*63e0*/  LDSM.16.MT88.4 R76, [R188+0x800] ;  /* 0x00080000bc4c783b */ /* 0x000f280000004200 */
[----:B------:R-:W4:Y:S04]  /*63f0*/  LDSM.16.MT88.4 R80, [R191+-0x1800] ;  /* 0xffe80000bf50783b */ /* 0x000f280000004200 */
[----:B------:R-:W4:Y:S04]  /*6400*/  LDSM.16.MT88.4 R84, [R188+0x2800] ;  /* 0x00280000bc54783b */ /* 0x000f280000004200 */
[----:B------:R-:W-:Y:S04]  /*6410*/  LDSM.16.MT88.4 R88, [R188+0x1800] ;  /* 0x00180000bc58783b */ /* 0x000fe80000004200 */
[----:B------:R-:W-:Y:S01]  /*6420*/  LDSM.16.MT88.4 R92, [R191+-0x800] ;  /* 0xfff80000bf5c783b */ /* 0x000fe20000004200 */
[-C--:B-1----:R-:W-:Y:S03]  /*6430*/  HMMA.16816.F32.BF16 R100, R4, R8.reuse, R100 ;  /* 0x000000080464723c */ /* 0x082fe60000041864 */
[----:B------:R-:W-:Y:S04]  /*6440*/  LDSM.16.MT88.4 R96, [R188+0x3800] ;  /* 0x00380000bc60783b */ /* 0x000fe80000004200 */
[----:B------:R-:W-:Y:S01]  /*6450*/  LDSM.16.MT88.4 R148, [R188+0x5800] ;  /* 0x00580000bc94783b */ /* 0x000fe20000004200 */
[C---:B--2---:R-:W-:Y:S03]  /*6460*/  HMMA.16816.F32.BF16 R104, R12.reuse, R8, R104 ;  /* 0x000000080c68723c */ /* 0x044fe60000041868 */
[----:B------:R2:W5:Y:S05]  /*6470*/  LDL.LU.64 R20, [R1] ;  /* 0x0000000001147983 */ /* 0x00056a0000300a00 */
[-C--:B------:R-:W-:Y:S08]  /*6480*/  HMMA.16816.F32.BF16 R108, R12, R10.reuse, R108 ;  /* 0x0000000a0c6c723c */ /* 0x080ff0000004186c */
[C---:B------:R-:W-:Y:S01]  /*6490*/  HMMA.16816.F32.BF16 R112, R4.reuse, R10, R112 ;  /* 0x0000000a0470723c */ /* 0x040fe20000041870 */
[----:B------:R-:W1:Y:S07]  /*64a0*/  LDSM.16.MT88.4 R8, [R188+0x4800] ;  /* 0x00480000bc08783b */ /* 0x000e6e0000004200 */
[-C--:B---3--:R-:W-:Y:S08]  /*64b0*/  HMMA.16816.F32.BF16 R116, R4, R16.reuse, R116 ;  /* 0x000000100474723c */ /* 0x088ff00000041874 */
[C---:B------:R-:W-:Y:S08]  /*64c0*/  HMMA.16816.F32.BF16 R120, R12.reuse, R16, R120 ;  /* 0x000000100c78723c */ /* 0x040ff00000041878 */
[-C--:B------:R-:W-:Y:S08]  /*64d0*/  HMMA.16816.F32.BF16 R124, R12, R18.reuse, R124 ;  /* 0x000000120c7c723c */ /* 0x080ff0000004187c */
[C---:B------:R-:W-:Y:S01]  /*64e0*/  HMMA.16816.F32.BF16 R128, R4.reuse, R18, R128 ;  /* 0x000000120480723c */ /* 0x040fe20000041880 */
[----:B------:R-:W-:Y:S07]  /*64f0*/  LDSM.16.MT88.4 R16, [R191+-0x1000] ;  /* 0xfff00000bf10783b */ /* 0x000fee0000004200 */
[-C--:B----4-:R-:W-:Y:S08]  /*6500*/  HMMA.16816.F32.BF16 R132, R4, R68.reuse, R132 ;  /* 0x000000440484723c */ /* 0x090ff00000041884 */
[C---:B------:R-:W-:Y:S08]  /*6510*/  HMMA.16816.F32.BF16 R136, R12.reuse, R68, R136 ;  /* 0x000000440c88723c */ /* 0x040ff00000041888 */
[-C--:B------:R-:W-:Y:S01]  /*6520*/  HMMA.16816.F32.BF16 R140, R12, R70.reuse, R140 ;  /* 0x000000460c8c723c */ /* 0x080fe2000004188c */
[----:B------:R-:W-:Y:S07]  /*6530*/  LDSM.16.MT88.4 R12, [R188+0x1000] ;  /* 0x00100000bc0c783b */ /* 0x000fee0000004200 */
[----:B------:R-:W-:Y:S01]  /*6540*/  HMMA.16816.F32.BF16 R144, R4, R70, R144 ;  /* 0x000000460490723c */ /* 0x000fe20000041890 */
[----:B------:R-:W3:Y:S04]  /*6550*/  LDSM.16.MT88.4 R4, [R192+-0x1000] ;  /* 0xfff00000c004783b */ /* 0x000ee80000004200 */
[----:B------:R-:W4:Y:S03]  /*6560*/  LDSM.16.MT88.4 R68, [R188+0x3000] ;  /* 0x00300000bc44783b */ /* 0x000f260000004200 */
[-C--:B------:R-:W-:Y:S08]  /*6570*/  HMMA.16816.F32.BF16 R100, R72, R76.reuse, R100 ;  /* 0x0000004c4864723c */ /* 0x080ff00000041864 */
[C---:B------:R-:W-:Y:S08]  /*6580*/  HMMA.16816.F32.BF16 R104, R80.reuse, R76, R104 ;  /* 0x0000004c5068723c */ /* 0x040ff00000041868 */
[-C--:B------:R-:W-:Y:S08]  /*6590*/  HMMA.16816.F32.BF16 R108, R80, R78.reuse, R108 ;  /* 0x0000004e506c723c */ /* 0x080ff0000004186c */
[C---:B------:R-:W-:Y:S01]  /*65a0*/  HMMA.16816.F32.BF16 R112, R72.reuse, R78, R112 ;  /* 0x0000004e4870723c */ /* 0x040fe20000041870 */
[----:B------:R-:W2:Y:S07]  /*65b0*/  LDSM.16.MT88.4 R76, [R188+0x5000] ;  /* 0x00500000bc4c783b */ /* 0x000eae0000004200 */
[-C--:B------:R-:W-:Y:S08]  /*65c0*/  HMMA.16816.F32.BF16 R116, R72, R84.reuse, R116 ;  /* 0x000000544874723c */ /* 0x080ff00000041874 */
[C---:B------:R-:W-:Y:S08]  /*65d0*/  HMMA.16816.F32.BF16 R120, R80.reuse, R84, R120 ;  /* 0x000000545078723c */ /* 0x040ff00000041878 */
[-C--:B------:R-:W-:Y:S08]  /*65e0*/  HMMA.16816.F32.BF16 R124, R80, R86.reuse, R124 ;  /* 0x00000056507c723c */ /* 0x080ff0000004187c */
[C---:B------:R-:W-:Y:S01]  /*65f0*/  HMMA.16816.F32.BF16 R128, R72.reuse, R86, R128 ;  /* 0x000000564880723c */ /* 0x040fe20000041880 */
[----:B------:R-:W2:Y:S07]  /*6600*/  LDSM.16.MT88.4 R84, [R192+-0x800] ;  /* 0xfff80000c054783b */ /* 0x000eae0000004200 */
[-C--:B-1----:R-:W-:Y:S08]  /*6610*/  HMMA.16816.F32.BF16 R132, R72, R8.reuse, R132 ;  /* 0x000000084884723c */ /* 0x082ff00000041884 */
        /* <DEDUP_REMOVED lines=11> */
[-C--:B--2---:R-:W-:Y:S08]  /*66d0*/  HMMA.16816.F32.BF16 R132, R4, R76.reuse, R132 ;  /* 0x0000004c0484723c */ /* 0x084ff00000041884 */
[C---:B------:R-:W-:Y:S08]  /*66e0*/  HMMA.16816.F32.BF16 R136, R16.reuse, R76, R136 ;  /* 0x0000004c1088723c */ /* 0x040ff00000041888 */
[-C--:B------:R-:W-:Y:S08]  /*66f0*/  HMMA.16816.F32.BF16 R140, R16, R78.reuse, R140 ;  /* 0x0000004e108c723c */ /* 0x080ff0000004188c */
[----:B------:R-:W-:Y:S04]  /*6700*/  HMMA.16816.F32.BF16 R144, R4, R78, R144 ;  /* 0x0000004e0490723c */ /* 0x000fe80000041890 */
[----:B------:R-:W-:Y:S01]  /*6710*/  LOP3.LUT R4, R230, 0x1, RZ, 0xc0, !PT ;  /* 0x00000001e6047812 */ /* 0x000fe200078ec0ff */
[----:B------:R-:W-:Y:S01]  /*6720*/  VIADD R6, R188, 0xffffa000 ;  /* 0xffffa000bc067836 */ /* 0x000fe20000000000 */
[----:B------:R-:W-:Y:S02]  /*6730*/  @P4 IADD3 R5, P3, PT, R242, -0x100, RZ ;  /* 0xffffff00f2054810 */ /* 0x000fe40007f7e0ff */
[-C--:B------:R-:W-:Y:S05]  /*6740*/  HMMA.16816.F32.BF16 R100, R84, R88.reuse, R100 ;  /* 0x000000585464723c */ /* 0x080fea0000041864 */
[----:B------:R-:W-:Y:S01]  /*6750*/  ISETP.NE.U32.AND P0, PT, R4, 0x1, PT ;  /* 0x000000010400780c */ /* 0x000fe20003f05070 */
[----:B------:R-:W-:Y:S01]  /*6760*/  @P4 IMAD.MOV.U32 R242, RZ, RZ, R5 ;  /* 0x000000fffff24224 */ /* 0x000fe200078e0005 */
[----:B------:R-:W-:Y:S01]  /*6770*/  @P4 IADD3.X R4, PT, PT, R243, -0x1, RZ, P3, !PT ;  /* 0xfffffffff3044810 */ /* 0x000fe20001ffe4ff */
[C---:B------:R-:W-:Y:S04]  /*6780*/  HMMA.16816.F32.BF16 R104, R92.reuse, R88, R104 ;  /* 0x000000585c68723c */ /* 0x040fe80000041868 */
[----:B------:R-:W-:Y:S04]  /*6790*/  @P4 IMAD.MOV.U32 R243, RZ, RZ, R4 ;  /* 0x000000fffff34224 */ /* 0x000fe800078e0004 */
[-C--:B------:R-:W-:Y:S03]  /*67a0*/  HMMA.16816.F32.BF16 R108, R92, R90.reuse, R108 ;  /* 0x0000005a5c6c723c */ /* 0x080fe6000004186c */
[----:B------:R-:W-:Y:S04]  /*67b0*/  @P0 VIADD R6, R188, 0x6000 ;  /* 0x00006000bc060836 */ /* 0x000fe80000000000 */
[----:B------:R-:W-:Y:S01]  /*67c0*/  IMAD.MOV.U32 R188, RZ, RZ, R6 ;  /* 0x000000ffffbc7224 */ /* 0x000fe200078e0006 */
        /* <DEDUP_REMOVED lines=10> */
[----:B------:R-:W-:Y:S11]  /*6870*/  @P1 BRA `(.L_x_224) ;  /* 0xffffffcc00881947 */ /* 0x000ff6000383ffff */
[----:B------:R-:W1:Y:S01]  /*6880*/  S2R R0, SR_TID.X ;  /* 0x0000000000007919 */ /* 0x000e620000002100 */
[----:B------:R-:W2:Y:S01]  /*6890*/  LDCU UR4, c[0x0][0x500] ;  /* 0x0000a000ff0477ac */ /* 0x000ea20008000800 */
[----:B------:R-:W-:Y:S02]  /*68a0*/  ISETP.NE.AND P1, PT, R233, -0x1, PT ;  /* 0xffffffffe900780c */ /* 0x000fe40003f25270 */
[----:B-----5:R-:W-:Y:S02]  /*68b0*/  F2FP.BF16.F32.PACK_AB R20, R21, R20 ;  /* 0x000000141514723e */ /* 0x020fe400000010ff */
[----:B------:R-:W-:Y:S02]  /*68c0*/  F2FP.BF16.F32.PACK_AB R22, R23, R22 ;  /* 0x000000161716723e */ /* 0x000fe400000010ff */
[----:B------:R-:W-:Y:S02]  /*68d0*/  F2FP.BF16.F32.PACK_AB R32, R33, R32 ;  /* 0x000000202120723e */ /* 0x000fe400000010ff */
[----:B------:R-:W-:-:S02]  /*68e0*/  F2FP.BF16.F32.PACK_AB R34, R35, R34 ;  /* 0x000000222322723e */ /* 0x000fc400000010ff */
[----:B------:R-:W-:Y:S02]  /*68f0*/  F2FP.BF16.F32.PACK_AB R24, R25, R24 ;  /* 0x000000181918723e */ /* 0x000fe400000010ff */
[----:B------:R-:W-:Y:S01]  /*6900*/  F2FP.BF16.F32.PACK_AB R26, R27, R26 ;  /* 0x0000001a1b1a723e */ /* 0x000fe200000010ff */
[----:B------:R-:W3:Y:S01]  /*6910*/  @P1 LDC.64 R4, c[0x0][0x5c0] ;  /* 0x00017000ff041b82 */ /* 0x000ee20000000a00 */
[----:B------:R-:W-:Y:S01]  /*6920*/  F2FP.BF16.F32.PACK_AB R28, R29, R28 ;  /* 0x0000001c1d1c723e */ /* 0x000fe200000010ff */
[----:B------:R-:W-:Y:S01]  /*6930*/  @P1 IMAD.IADD R8, R232, 0x1, R233 ;  /* 0x00000001e8081824 */ /* 0x000fe200078e02e9 */
[----:B------:R-:W-:Y:S01]  /*6940*/  F2FP.BF16.F32.PACK_AB R30, R31, R30 ;  /* 0x0000001e1f1e723e */ /* 0x000fe200000010ff */
        /* <DEDUP_REMOVED lines=13> */
[----:B-1----:R-:W-:Y:S01]  /*6a20*/  LOP3.LUT P0, RZ, R0, 0x10, RZ, 0xc0, !PT ;  /* 0x0000001000ff7812 */ /* 0x002fe2000780c0ff */
        /* <DEDUP_REMOVED lines=11> */
[----:B------:R-:W-:Y:S01]  /*6ae0*/  F2FP.BF16.F32.PACK_AB R100, R101, R100 ;  /* 0x000000646564723e */ /* 0x000fe200000010ff */
[----:B------:R-:W-:Y:S01]  /*6af0*/  BAR.SYNC.DEFER_BLOCKING 0x0 ;  /* 0x0000000000007b1d */ /* 0x000fe20000010000 */
[----:B------:R-:W-:Y:S01]  /*6b00*/  F2FP.BF16.F32.PACK_AB R102, R103, R102 ;  /* 0x000000666766723e */ /* 0x000fe200000010ff */
[----:B------:R-:W-:-:S02]  /*6b10*/  VIADD R0, R212, 0x40 ;  /* 0x00000040d4007836 */ /* 0x000fc40000000000 */
        /* <DEDUP_REMOVED lines=8> */
[----:B------:R-:W-:Y:S01]  /*6ba0*/  @P0 IADD3 R0, PT, PT, R212, -0x40, RZ ;  /* 0xffffffc0d4000810 */ /* 0x000fe20007ffe0ff */
        /* <DEDUP_REMOVED lines=21> */
[----:B------:R1:W-:Y:S01]  /*6d00*/  STS [R212], R100 ;  /* 0x00000064d4007388 */ /* 0x0003e20000000800 */
        /* <DEDUP_REMOVED lines=9> */
[C---:B---3--:R-:W-:Y:S01]  /*6da0*/  @P1 IMAD R6, R8.reuse, R5, RZ ;  /* 0x0000000508061224 */ /* 0x048fe200078e02ff */
[----:B------:R-:W-:Y:S01]  /*6db0*/  F2FP.BF16.F32.PACK_AB R124, R125, R124 ;  /* 0x0000007c7d7c723e */ /* 0x000fe200000010ff */
[----:B------:R1:W-:Y:S01]  /*6dc0*/  STS [R0+0x400], R114 ;  /* 0x0004007200007388 */ /* 0x0003e20000000800 */
[----:B------:R-:W-:Y:S01]  /*6dd0*/  F2FP.BF16.F32.PACK_AB R126, R127, R126 ;  /* 0x0000007e7f7e723e */ /* 0x000fe200000010ff */
[----:B------:R-:W-:Y:S01]  /*6de0*/  @P1 IMAD.WIDE.U32 R8, R8, R4, RZ ;  /* 0x0000000408081225 */ /* 0x000fe200078e00ff */
[----:B------:R-:W-:Y:S01]  /*6df0*/  F2FP.BF16.F32.PACK_AB R132, R133, R132 ;  /* 0x000000848584723e */ /* 0x000fe200000010ff */
[----:B------:R1:W-:Y:S01]  /*6e00*/  STS [R212+0x1000], R104 ;  /* 0x00100068d4007388 */ /* 0x0003e20000000800 */
[----:B------:R-:W-:Y:S01]  /*6e10*/  F2FP.BF16.F32.PACK_AB R134, R135, R134 ;  /* 0x000000868786723e */ /* 0x000fe200000010ff */
[----:B------:R-:W-:Y:S01]  /*6e20*/  @P1 IMAD.MOV.U32 R7, RZ, RZ, R8 ;  /* 0x000000ffff071224 */ /* 0x000fe200078e0008 */
        /* <DEDUP_REMOVED lines=33> */
[----:B------:R-:W-:Y:S01]  /*7040*/  ISETP.NE.AND P0, PT, R233, -0x1, PT ;  /* 0xffffffffe900780c */ /* 0x000fe20003f05270 */
[----:B------:R1:W-:Y:S01]  /*7050*/  STS [R212+0x4000], R132 ;  /* 0x00400084d4007388 */ /* 0x0003e20000000800 */
[----:B------:R-:W-:-:S03]  /*7060*/  @P1 IADD3 R6, PT, PT, R9, R6, RZ ;  /* 0x0000000609061210 */ /* 0x000fc60007ffe0ff */
        /* <DEDUP_REMOVED lines=31> */
[----:B------:R-:W-:Y:S05]  /*7260*/  @P1 BRA `(.L_x_225) ;  /* 0x0000000000281947 */ /* 0x000fea0003800000 */
[----:B------:R-:W2:Y:S01]  /*7270*/  LDC.64 R4, c[0x0][0x5c0] ;  /* 0x00017000ff047b82 */ /* 0x000ea20000000a00 */
[----:B-1----:R-:W-:-:S07]  /*7280*/  SHF.R.S32.HI R0, RZ, 0x1f, R232 ;  /* 0x0000001fff007819 */ /* 0x002fce00000114e8 */
[----:B------:R-:W1:Y:S01]  /*7290*/  LDC.64 R6, c[0x0][0x5a8] ;  /* 0x00016a00ff067b82 */ /* 0x000e620000000a00 */
[-C--:B--2---:R-:W-:Y:S02]  /*72a0*/  IMAD R0, R0, R4.reuse, RZ ;  /* 0x0000000400007224 */ /* 0x084fe400078e02ff */
[----:B------:R-:W-:-:S04]  /*72b0*/  IMAD.WIDE.U32 R8, R232, R4, RZ ;  /* 0x00000004e8087225 */ /* 0x000fc800078e00ff */
[----:B------:R-:W-:-:S05]  /*72c0*/  IMAD R0, R232, R5, R0 ;  /* 0x00000005e8007224 */ /* 0x000fca00078e0200 */
[----:B------:R-:W-:-:S03]  /*72d0*/  IADD3 R9, PT, PT, R9, R0, RZ ;  /* 0x0000000009097210 */ /* 0x000fc60007ffe0ff */
[----:B-1----:R-:W-:-:S04]  /*72e0*/  IMAD.WIDE.U32 R8, R202, R6, R8 ;  /* 0x00000006ca087225 */ /* 0x002fc800078e0008 */
[----:B------:R-:W-:Y:S01]  /*72f0*/  IMAD R6, R202, R7, R9 ;  /* 0x00000007ca067224 */ /* 0x000fe200078e0209 */
[----:B------:R-:W-:Y:S02]  /*7300*/  MOV R7, R8 ;  /* 0x0000000800077202 */ /* 0x000fe40000000f00 */
.L_x_225:
[----:B------:R-:W-:Y:S05]  /*7310*/  @P0 BRA `(.L_x_226) ;  /* 0x00000000002c0947 */ /* 0x000fea0003800000 */
[----:B------:R-:W2:Y:S01]  /*7320*/  LDCU.64 UR6, c[0x0][0x5c8] ;  /* 0x0000b900ff0677ac */ /* 0x000ea20008000a00 */
[----:B-1----:R-:W-:Y:S01]  /*7330*/  SHF.R.S32.HI R0, RZ, 0x1f, R232 ;  /* 0x0000001fff007819 */ /* 0x002fe200000114e8 */
[----:B------:R-:W1:Y:S04]  /*7340*/  LDCU.64 UR4, c[0x0][0x5b0] ;  /* 0x0000b600ff0477ac */ /* 0x000e680008000a00 */
[----:B--2---:R-:W-:Y:S02]  /*7350*/  IMAD R0, R0, UR6, RZ ;  /* 0x0000000600007c24 */ /* 0x004fe4000f8e02ff */
[----:B------:R-:W-:-:S04]  /*7360*/  IMAD.WIDE.U32 R8, R232, UR6, RZ ;  /* 0x00000006e8087c25 */ /* 0x000fc8000f8e00ff */
[----:B------:R-:W-:-:S05]  /*7370*/  IMAD R0, R232, UR7, R0 ;  /* 0x00000007e8007c24 */ /* 0x000fca000f8e0200 */
[----:B------:R-:W-:-:S03]  /*7380*/  IADD3 R9, PT, PT, R9, R0, RZ ;  /* 0x0000000009097210 */ /* 0x000fc60007ffe0ff */
[----:B-1----:R-:W-:-:S04]  /*7390*/  IMAD.WIDE.U32 R8, R202, UR4, R8 ;  /* 0x00000004ca087c25 */ /* 0x002fc8000f8e0008 */
[----:B------:R-:W-:Y:S01]  /*73a0*/  IMAD R0, R202, UR5, R9 ;  /* 0x00000005ca007c24 */ /* 0x000fe2000f8e0209 */
[----:B------:R-:W-:Y:S01]  /*73b0*/  MOV R2, R8 ;  /* 0x0000000800027202 */ /* 0x000fe20000000f00 */
[----:B------:R-:W-:Y:S06]  /*73c0*/  BRA `(.L_x_227) ;  /* 0x0000000000187947 */ /* 0x000fec0003800000 */
.L_x_226:
[----:B------:R-:W1:Y:S01]  /*73d0*/  LDCU.64 UR6, c[0x0][0x5c8] ;  /* 0x0000b900ff0677ac */ /* 0x000e620008000a00 */
[----:B------:R-:W-:-:S05]  /*73e0*/  IADD3 R8, PT, PT, R232, R233, RZ ;  /* 0x000000e9e8087210 */ /* 0x000fca0007ffe0ff */
[C---:B-1----:R-:W-:Y:S02]  /*73f0*/  IMAD R0, R8.reuse, UR7, RZ ;  /* 0x0000000708007c24 */ /* 0x042fe4000f8e02ff */
[----:B------:R-:W-:-:S05]  /*7400*/  IMAD.WIDE.U32 R8, R8, UR6, RZ ;  /* 0x0000000608087c25 */ /* 0x000fca000f8e00ff */
[----:B------:R-:W-:Y:S02]  /*7410*/  IADD3 R0, PT, PT, R9, R0, RZ ;  /* 0x0000000009007210 */ /* 0x000fe40007ffe0ff */
[----:B------:R-:W-:-:S07]  /*7420*/  MOV R2, R8 ;  /* 0x0000000800027202 */ /* 0x000fce0000000f00 */
.L_x_227:
[----:B------:R-:W-:Y:S01]  /*7430*/  BAR.SYNC.DEFER_BLOCKING 0x0 ;  /* 0x0000000000007b1d */ /* 0x000fe20000010000 */
[----:B------:R-:W-:Y:S01]  /*7440*/  IMAD.MOV.U32 R60, RZ, RZ, R205 ;  /* 0x000000ffff3c7224 */ /* 0x000fe200078e00cd */
[-C--:B------:R-:W-:Y:S01]  /*7450*/  ISETP.GE.AND P3, PT, R206, R217.reuse, PT ;  /* 0x000000d9ce00720c */ /* 0x080fe20003f66270 */
[----:B------:R-:W-:Y:S01]  /*7460*/  IMAD.MOV.U32 R61, RZ, RZ, RZ ;  /* 0x000000ffff3d7224 */ /* 0x000fe200078e00ff */
[----:B------:R-:W-:Y:S01]  /*7470*/  ISETP.GE.AND P5, PT, R207, R217, PT ;  /* 0x000000d9cf00720c */ /* 0x000fe20003fa6270 */
[C---:B------:R-:W-:Y:S01]  /*7480*/  IMAD R44, R4.reuse, UR22, RZ ;  /* 0x00000016042c7c24 */ /* 0x040fe2000f8e02ff */
[----:B------:R-:W1:Y:S01]  /*7490*/  LDCU.64 UR4, c[0x0][0x5d8] ;  /* 0x0000bb00ff0477ac */ /* 0x000e620008000a00 */
[----:B------:R-:W-:Y:S01]  /*74a0*/  IMAD.WIDE.U32 R46, R4, UR23, R60 ;  /* 0x00000017042e7c25 */ /* 0x000fe2000f8e003c */
[----:B------:R-:W-:Y:S03]  /*74b0*/  BSSY.RECONVERGENT B0, `(.L_x_228) ;  /* 0x0000024000007945 */ /* 0x000fe60003800200 */
[----:B------:R-:W-:Y:S01]  /*74c0*/  IMAD R44, R5, UR23, R44 ;  /* 0x00000017052c7c24 */ /* 0x000fe2000f8e022c */
[----:B------:R-:W-:-:S04]  /*74d0*/  IADD3 R62, P0, PT, R7, R46, RZ ;  /* 0x0000002e073e7210 */ /* 0x000fc80007f1e0ff */
[----:B------:R-:W-:Y:S02]  /*74e0*/  IADD3.X R63, PT, PT, R6, R47, R44, P0, !PT ;  /* 0x0000002f063f7210 */ /* 0x000fe400007fe42c */
[----:B------:R-:W-:Y:S02]  /*74f0*/  IADD3 R56, P0, PT, R206, 0x20, RZ ;  /* 0x00000020ce387810 */ /* 0x000fe40007f1e0ff */
[----:B------:R-:W-:Y:S02]  /*7500*/  MOV R6, UR6 ;  /* 0x0000000600067c02 */ /* 0x000fe40008000f00 */
[----:B------:R-:W-:Y:S01]  /*7510*/  IADD3.X R7, PT, PT, RZ, RZ, RZ, P0, !PT ;  /* 0x000000ffff077210 */ /* 0x000fe200007fe4ff */
[----:B------:R2:W3:Y:S01]  /*7520*/  LDS.128 R40, [R214+0x13000] ;  /* 0x01300000d6287984 */ /* 0x0004e20000000c00 */
[----:B-1----:R-:W-:-:S03]  /*7530*/  IMAD.WIDE.U32 R62, R201, UR4, R62 ;  /* 0x00000004c93e7c25 */ /* 0x002fc6000f8e003e */
[----:B------:R2:W1:Y:S01]  /*7540*/  LDS.128 R36, [R214+0x15000] ;  /* 0x01500000d6247984 */ /* 0x0004620000000c00 */
[----:B------:R-:W-:-:S03]  /*7550*/  IMAD R57, R201, UR5, R63 ;  /* 0x00000005c9397c24 */ /* 0x000fc6000f8e023f */
[----:B------:R2:W4:Y:S04]  /*7560*/  LDS.128 R32, [R214+0x17000] ;  /* 0x01700000d6207984 */ /* 0x0005280000000c00 */
[----:B------:R2:W1:Y:S04]  /*7570*/  LDS.128 R28, [R214+0x18000] ;  /* 0x01800000d61c7984 */ /* 0x0004680000000c00 */
[----:B------:R2:W1:Y:S04]  /*7580*/  LDS.128 R24, [R214+0x19000] ;  /* 0x01900000d6187984 */ /* 0x0004680000000c00 */
[----:B------:R2:W1:Y:S04]  /*7590*/  LDS.128 R20, [R214+0x1a000] ;  /* 0x01a00000d6147984 */ /* 0x0004680000000c00 */
[----:B------:R2:W1:Y:S04]  /*75a0*/  LDS.128 R16, [R214+0x1b000] ;  /* 0x01b00000d6107984 */ /* 0x0004680000000c00 */
[----:B------:R2:W1:Y:S04]  /*75b0*/  LDS.128 R12, [R214+0x1c000] ;  /* 0x01c00000d60c7984 */ /* 0x0004680000000c00 */
[----:B------:R2:W1:Y:S01]  /*75c0*/  LDS.128 R8, [R214+0x1d000] ;  /* 0x01d00000d6087984 */ /* 0x0004620000000c00 */
[----:B------:R-:W-:Y:S05]  /*75d0*/  @P3 BRA `(.L_x_229) ;  /* 0x0000000000443947 */ /* 0x000fea0003800000 */
[----:B------:R-:W5:Y:S01]  /*75e0*/  LDCU UR8, c[0x0][0x440] ;  /* 0x00008800ff0877ac */ /* 0x000f620008000800 */
[----:B------:R-:W3:Y:S01]  /*75f0*/  LDS.128 R52, [R214+0x14000] ;  /* 0x01400000d6347984 */ /* 0x000ee20000000c00 */
[----:B------:R-:W-:Y:S01]  /*7600*/  IMAD.MOV.U32 R58, RZ, RZ, R62 ;  /* 0x000000ffff3a7224 */ /* 0x000fe200078e003e */
[----:B------:R-:W4:Y:S02]  /*7610*/  LDCU.64 UR4, c[0x0][0x560] ;  /* 0x0000ac00ff0477ac */ /* 0x000f240008000a00 */
[----:B------:R-:W2:Y:S01]  /*7620*/  LDS.128 R48, [R214+0x16000] ;  /* 0x01600000d6307984 */ /* 0x000ea20000000c00 */
[----:B------:R-:W-:Y:S02]  /*7630*/  IMAD.MOV.U32 R59, RZ, RZ, R57 ;  /* 0x000000ffff3b7224 */ /* 0x000fe400078e0039 */
[----:B------:R-:W-:-:S04]  /*7640*/  IMAD.WIDE.U32 R66, R206, R4, R58 ;  /* 0x00000004ce427225 */ /* 0x000fc800078e003a */
[----:B------:R-:W-:Y:S01]  /*7650*/  IMAD R58, R206, R5, R67 ;  /* 0x00000005ce3a7224 */ /* 0x000fe200078e0243 */
[----:B-----5:R-:W-:Y:S02]  /*7660*/  ISETP.GE.AND P2, PT, R205, UR8, PT ;  /* 0x00000008cd007c0c */ /* 0x020fe4000bf46270 */
[----:B------:R-:W-:Y:S02]  /*7670*/  ISETP.GE.AND P1, PT, R211, UR8, PT ;  /* 0x00000008d3007c0c */ /* 0x000fe4000bf26270 */
[----:B------:R-:W-:Y:S02]  /*7680*/  ISETP.GE.AND P0, PT, R210, UR8, PT ;  /* 0x00000008d2007c0c */ /* 0x000fe4000bf06270 */
[----:B----4-:R-:W-:-:S04]  /*7690*/  LEA R64, P4, R66, UR4, 0x1 ;  /* 0x0000000442407c11 */ /* 0x010fc8000f8808ff */
[----:B------:R-:W-:-:S03]  /*76a0*/  LEA.HI.X R65, R66, UR5, R58, 0x1, P4 ;  /* 0x0000000542417c11 */ /* 0x000fc6000a0f0c3a */
[----:B------:R-:W4:Y:S04]  /*76b0*/  @!P2 LDS.128 R44, [R214+0x12000] ;  /* 0x01200000d62ca984 */ /* 0x000f280000000c00 */
[----:B---3--:R3:W-:Y:S04]  /*76c0*/  @!P1 STG.E.128 desc[UR20][R64.64+0x80], R52 ;  /* 0x0000803440009986 */ /* 0x0087e8000c101d14 */
[----:B--2---:R3:W-:Y:S04]  /*76d0*/  @!P0 STG.E.128 desc[UR20][R64.64+0x100], R48 ;  /* 0x0001003040008986 */ /* 0x0047e8000c101d14 */
[----:B----4-:R3:W-:Y:S02]  /*76e0*/  @!P2 STG.E.128 desc[UR20][R64.64], R44 ;  /* 0x0000002c4000a986 */ /* 0x0107e4000c101d14 */
.L_x_229:
[----:B------:R-:W-:Y:S05]  /*76f0*/  BSYNC.RECONVERGENT B0 ;  /* 0x0000000000007941 */ /* 0x000fea0003800200 */
.L_x_228:
[----:B------:R-:W-:Y:S04]  /*7700*/  BSSY.RECONVERGENT B0, `(.L_x_230) ;  /* 0x0000012000007945 */ /* 0x000fe80003800200 */
[----:B------:R-:W-:Y:S05]  /*7710*/  @P5 BRA `(.L_x_231) ;  /* 0x0000000000405947 */ /* 0x000fea0003800000 */
[----:B------:R-:W5:Y:S01]  /*7720*/  LDCU UR8, c[0x0][0x440] ;  /* 0x00008800ff0877ac */ /* 0x000f620008000800 */
[----:B---3--:R-:W-:Y:S01]  /*7730*/  MOV R47, R57 ;  /* 0x00000039002f7202 */ /* 0x008fe20000000f00 */
[-C--:B------:R-:W-:Y:S01]  /*7740*/  IMAD R44, R7, R4.reuse, RZ ;  /* 0x00000004072c7224 */ /* 0x080fe200078e02ff */
[----:B------:R-:W3:Y:S01]  /*7750*/  LDCU.64 UR4, c[0x0][0x560] ;  /* 0x0000ac00ff0477ac */ /* 0x000ee20008000a00 */
[----:B------:R-:W-:Y:S02]  /*7760*/  IMAD.MOV.U32 R46, RZ, RZ, R62 ;  /* 0x000000ffff2e7224 */ /* 0x000fe400078e003e */
[C---:B------:R-:W-:Y:S02]  /*7770*/  IMAD R44, R56.reuse, R5, R44 ;  /* 0x00000005382c7224 */ /* 0x040fe400078e022c */
[----:B------:R-:W-:-:S04]  /*7780*/  IMAD.WIDE.U32 R46, R56, R4, R46 ;  /* 0x00000004382e7225 */ /* 0x000fc800078e002e */
[----:B------:R-:W-:Y:S01]  /*7790*/  IMAD.IADD R44, R44, 0x1, R47 ;  /* 0x000000012c2c7824 */ /* 0x000fe200078e022f */
[----:B-----5:R-:W-:Y:S02]  /*77a0*/  ISETP.GE.AND P2, PT, R205, UR8, PT ;  /* 0x00000008cd007c0c */ /* 0x020fe4000bf46270 */
[----:B------:R-:W-:Y:S02]  /*77b0*/  ISETP.GE.AND P1, PT, R211, UR8, PT ;  /* 0x00000008d3007c0c */ /* 0x000fe4000bf26270 */
[----:B------:R-:W-:Y:S02]  /*77c0*/  ISETP.GE.AND P0, PT, R210, UR8, PT ;  /* 0x00000008d2007c0c */ /* 0x000fe4000bf06270 */
[----:B---3--:R-:W-:-:S04]  /*77d0*/  LEA R4, P4, R46, UR4, 0x1 ;  /* 0x000000042e047c11 */ /* 0x008fc8000f8808ff */
[----:B------:R-:W-:-:S05]  /*77e0*/  LEA.HI.X R5, R46, UR5, R44, 0x1, P4 ;  /* 0x000000052e057c11 */ /* 0x000fca000a0f0c2c */
[----:B------:R3:W-:Y:S04]  /*77f0*/  @!P2 STG.E.128 desc[UR20][R4.64], R40 ;  /* 0x000000280400a986 */ /* 0x0007e8000c101d14 */
[----:B-1----:R3:W-:Y:S04]  /*7800*/  @!P1 STG.E.128 desc[UR20][R4.64+0x80], R36 ;  /* 0x0000802404009986 */ /* 0x0027e8000c101d14 */
[----:B----4-:R3:W-:Y:S02]  /*7810*/  @!P0 STG.E.128 desc[UR20][R4.64+0x100], R32 ;  /* 0x0001002004008986 */ /* 0x0107e4000c101d14 */
.L_x_231:
[----:B------:R-:W-:Y:S05]  /*7820*/  BSYNC.RECONVERGENT B0 ;  /* 0x0000000000007941 */ /* 0x000fea0003800200 */
.L_x_230:
[----:B------:R-:W5:Y:S01]  /*7830*/  LDCU.64 UR4, c[0x0][0x5e0] ;  /* 0x0000bc00ff0477ac */ /* 0x000f620008000a00 */
[----:B---3--:R-:W-:Y:S01]  /*7840*/  IMAD.WIDE.U32 R4, R6, UR23, R60 ;  /* 0x0000001706047c25 */ /* 0x008fe2000f8e003c */
[----:B------:R-:W-:Y:S01]  /*7850*/  BSSY.RECONVERGENT B0, `(.L_x_232) ;  /* 0x0000016000007945 */ /* 0x000fe20003800200 */
[----:B------:R-:W-:Y:S01]  /*7860*/  UIMAD UR22, UR22, UR6, URZ ;  /* 0x00000006161672a4 */ /* 0x000fe2000f8e02ff */
[----:B----4-:R-:W-:-:S03]  /*7870*/  IADD3 R32, P0, PT, R2, R4, RZ ;  /* 0x0000000402207210 */ /* 0x010fc60007f1e0ff */
[----:B------:R-:W-:-:S06]  /*7880*/  UIMAD UR22, UR23, UR7, UR22 ;  /* 0x00000007171672a4 */ /* 0x000fcc000f8e0216 */
[----:B------:R-:W-:-:S03]  /*7890*/  IADD3.X R33, PT, PT, R0, UR22, R5, P0, !PT ;  /* 0x0000001600217c10 */ /* 0x000fc600087fe405 */
[----:B-----5:R-:W-:-:S04]  /*78a0*/  IMAD.WIDE.U32 R32, R201, UR4, R32 ;  /* 0x00000004c9207c25 */ /* 0x020fc8000f8e0020 */
        /* <DEDUP_REMOVED lines=13> */
[----:B-1----:R3:W-:Y:S04]  /*7980*/  @!P2 STG.E.128 desc[UR20][R4.64], R28 ;  /* 0x0000001c0400a986 */ /* 0x0027e8000c101d14 */
[----:B------:R3:W-:Y:S04]  /*7990*/  @!P1 STG.E.128 desc[UR20][R4.64+0x80], R20 ;  /* 0x0000801404009986 */ /* 0x0007e8000c101d14 */
[----:B------:R3:W-:Y:S02]  /*79a0*/  @!P0 STG.E.128 desc[UR20][R4.64+0x100], R12 ;  /* 0x0001000c04008986 */ /* 0x0007e4000c101d14 */
.L_x_233:
[----:B------:R-:W-:Y:S05]  /*79b0*/  BSYNC.RECONVERGENT B0 ;  /* 0x0000000000007941 */ /* 0x000fea0003800200 */
.L_x_232:
        /* <DEDUP_REMOVED lines=17> */
.L_x_193:
[----:B------:R-:W-:Y:S05]  /*7ad0*/  BSYNC.RECONVERGENT B1 ;  /* 0x0000000000017941 */ /* 0x000fea0003800200 */
.L_x_171:
[----:B------:R-:W5:Y:S01]  /*7ae0*/  LDCU UR5, c[0x0][0x438] ;  /* 0x00008700ff0577ac */ /* 0x000f620008000800 */
[----:B------:R-:W1:Y:S01]  /*7af0*/  LDC R0, c[0x0][0x438] ;  /* 0x00010e00ff007b82 */ /* 0x000e620000000800 */
[----:B------:R-:W2:Y:S01]  /*7b00*/  LDCU UR6, c[0x0][0x370] ;  /* 0x00006e00ff0677ac */ /* 0x000ea20008000800 */
[----:B-----5:R-:W-:-:S04]  /*7b10*/  UIADD3 UR5, UPT, UPT, UR5, 0x3f, URZ ;  /* 0x0000003f05057890 */ /* 0x020fc8000fffe0ff */
[----:B------:R-:W-:Y:S02]  /*7b20*/  USHF.R.S32.HI UR4, URZ, 0x1f, UR5 ;  /* 0x0000001fff047899 */ /* 0x000fe40008011405 */
[----:B--2---:R-:W-:Y:S02]  /*7b30*/  UIADD3 UR19, UPT, UPT, UR6, UR19, URZ ;  /* 0x0000001306137290 */ /* 0x004fe4000fffe0ff */
[----:B------:R-:W-:-:S04]  /*7b40*/  ULEA.HI UR4, UR4, UR5, URZ, 0x6 ;  /* 0x0000000504047291 */ /* 0x000fc8000f8f30ff */
[----:B------:R-:W-:-:S04]  /*7b50*/  USHF.R.S32.HI UR4, URZ, 0x6, UR4 ;  /* 0x00000006ff047899 */ /* 0x000fc80008011404 */
[----:B------:R-:W-:-:S09]  /*7b60*/  UISETP.GE.AND UP0, UPT, UR19, UR4, UPT ;  /* 0x000000041300728c */ /* 0x000fd2000bf06270 */
[----:B------:R-:W-:Y:S05]  /*7b70*/  BRA.U !UP0, `(.L_x_234) ;  /* 0xffffff8908b47547 */ /* 0x000fea000b83ffff */
[----:B------:R-:W-:Y:S05]  /*7b80*/  EXIT ;  /* 0x000000000000794d */ /* 0x000fea0003800000 */
.L_x_235:
        /* <DEDUP_REMOVED lines=15> */
.L_x_1083:


//--------------------- .text._ZN5flash44flash_bwd_dq_dk_dv_loop_seqk_parallel_kernelI23Flash_bwd_kernel_traitsILi192ELi64ELi64ELi8ELi4ELi2ELi2ELb0ELb0EN7cutlass10bfloat16_tE19Flash_kernel_traitsILi192ELi64ELi64ELi8ES3_EELb0ELb1ELb0ELb0ELb0ELb1ELb0EEEvNS_16Flash_bwd_paramsE --------------------------
	.section	.text._ZN5flash44flash_bwd_dq_dk_dv_loop_seqk_parallel_kernelI23Flash_bwd_kernel_traitsILi192ELi64ELi64ELi8ELi4ELi2ELi2ELb0ELb0EN7cutlass10bfloat16_tE19Flash_kernel_traitsILi192ELi64ELi64ELi8ES3_EELb0ELb1ELb0ELb0ELb0ELb1ELb0EEEvNS_16Flash_bwd_paramsE,"ax",@progbits
	.align	128
        .global         _ZN5flash44flash_bwd_dq_dk_dv_loop_seqk_parallel_kernelI23Flash_bwd_kernel_traitsILi192ELi64ELi64ELi8ELi4ELi2ELi2ELb0ELb0EN7cutlass10bfloat16_tE19Flash_kernel_traitsILi192ELi64ELi64ELi8ES3_EELb0ELb1ELb0ELb0ELb0ELb1ELb0EEEvNS_16Flash_bwd_paramsE
        .type           _ZN5flash44flash_bwd_dq_dk_dv_loop_seqk_parallel_kernelI23Flash_bwd_kernel_traitsILi192ELi64ELi64ELi8ELi4ELi2ELi2ELb0ELb0EN7cutlass10bfloat16_tE19Flash_kernel_traitsILi192ELi64ELi64ELi8ES3_EELb0ELb1ELb0ELb0ELb0ELb1ELb0EEEvNS_16Flash_bwd_paramsE,@function
        .size           _ZN5flash44flash_bwd_dq_dk_dv_loop_seqk_parallel_kernelI23Flash_bwd_kernel_traitsILi192ELi64ELi64ELi8ELi4ELi2ELi2ELb0ELb0EN7cutlass10bfloat16_tE19Flash_kernel_traitsILi192ELi64ELi64ELi8ES3_EELb0ELb1ELb0ELb0ELb0ELb1ELb0EEEvNS_16Flash_bwd_paramsE,(.L_x_1084 - _ZN5flash44flash_bwd_dq_dk_dv_loop_seqk_parallel_kernelI23Flash_bwd_kernel_traitsILi192ELi64ELi64ELi8ELi4ELi2ELi2ELb0ELb0EN7cutlass10bfloat16_tE19Flash_kernel_traitsILi192ELi64ELi64ELi8ES3_EELb0ELb1ELb0ELb0ELb0ELb1ELb0EEEvNS_16Flash_bwd_paramsE)
        .other          _ZN5flash44flash_bwd_dq_dk_dv_loop_seqk_parallel_kernelI23Flash_bwd_kernel_traitsILi192ELi64ELi64ELi8ELi4ELi2ELi2ELb0ELb0EN7cutlass10bfloat16_tE19Flash_kernel_traitsILi192ELi64ELi64ELi8ES3_EELb0ELb1ELb0ELb0ELb0ELb1ELb0EEEvNS_16Flash_bwd_paramsE,@"STO_CUDA_ENTRY STV_DEFAULT"
_ZN5flash44flash_bwd_dq_dk_dv_loop_seqk_parallel_kernelI23Flash_bwd_kernel_traitsILi192ELi64ELi64ELi8ELi4ELi2ELi2ELb0ELb0EN7cutlass10bfloat16_tE19Flash_kernel_traitsILi192ELi64ELi64ELi8ES3_EELb0ELb1ELb0ELb0ELb0ELb1ELb0EEEvNS_16Flash_bwd_paramsE:
.text._ZN5flash44flash_bwd_dq_dk_dv_loop_seqk_parallel_kernelI23Flash_bwd_kernel_traitsILi192ELi64ELi64ELi8ELi4ELi2ELi2ELb0ELb0EN7cutlass10bfloat16_tE19Flash_kernel_traitsILi192ELi64ELi64ELi8ES3_EELb0ELb1ELb0ELb0ELb0ELb1ELb0EEEvNS_16Flash_bwd_paramsE:
[----:B------:R-:W-:Y:S08]  /*0000*/  LDC R1, c[0x0][0x37c] ;  /* 0x0000df00ff017b82 */ /* 0x000ff00000000800 */
[----:B------:R-:W1:Y:S08]  /*0010*/  LDC R3, c[0x0][0x438] ;  /* 0x00010e00ff037b82 */ /* 0x000e700000000800 */
[----:B------:R-:W2:Y:S01]  /*0020*/  S2UR UR11, SR_CTAID.X ;  /* 0x00000000000b79c3 */ /* 0x000ea20000002500 */
[----:B-1----:R-:W-:-:S05]  /*0030*/  VIADD R3, R3, 0x3f ;  /* 0x0000003f03037836 */ /* 0x002fca0000000000 */
[----:B------:R-:W-:-:S04]  /*0040*/  SHF.R.S32.HI R0, RZ, 0x1f, R3 ;  /* 0x0000001fff007819 */ /* 0x000fc80000011403 */
[----:B------:R-:W-:-:S04]  /*0050*/  LEA.HI R0, R0, R3, RZ, 0x6 ;  /* 0x0000000300007211 */ /* 0x000fc800078f30ff */
[----:B------:R-:W-:-:S04]  /*0060*/  SHF.R.S32.HI R0, RZ, 0x6, R0 ;  /* 0x00000006ff007819 */ /* 0x000fc80000011400 */
[----:B--2---:R-:W-:-:S13]  /*0070*/  ISETP.LE.AND P0, PT, R0, UR11, PT ;  /* 0x0000000b00007c0c */ /* 0x004fda000bf03270 */
        /* <DEDUP_REMOVED lines=13> */
[----:B------:R-:W2:Y:S01]  /*0150*/  S2UR UR10, SR_CTAID.X ;  /* 0x00000000000a79c3 */ /* 0x000ea20000002500 */
[----:B---3--:R-:W-:-:S07]  /*0160*/  IMAD.U32 R10, RZ, RZ, UR4 ;  /* 0x00000004ff0a7e24 */ /* 0x008fce000f8e00ff */
        /* <DEDUP_REMOVED lines=10> */
[--C-:B------:R-:W-:Y:S01]  /*0210*/  LOP3.LUT R6, R3, 0x20, R8.reuse, 0x78, !PT ;  /* 0x0000002003067812 */ /* 0x100fe200078e7808 */
[----:B------:R-:W-:Y:S01]  /*0220*/  IMAD.SHL.U32 R3, R204, 0x40, RZ ;  /* 0x00000040cc037824 */ /* 0x000fe200078e00ff */
[----:B------:R-:W-:Y:S01]  /*0230*/  LOP3.LUT R203, R203, 0x7, R8, 0xf8, !PT ;  /* 0x00000007cbcb7812 */ /* 0x000fe200078ef808 */
[----:B------:R-:W-:Y:S01]  /*0240*/  UIADD3 UR5, UPT, UPT, UR6, 0x20000, URZ ;  /* 0x0002000006057890 */ /* 0x000fe2000fffe0ff */
[----:B------:R-:W-:Y:S01]  /*0250*/  LOP3.LUT R8, R2, 0x200, RZ, 0xc0, !PT ;  /* 0x0000020002087812 */ /* 0x000fe200078ec0ff */
[----:B------:R-:W-:Y:S01]  /*0260*/  UIADD3 UR4, UPT, UPT, UR6, 0x12000, URZ ;  /* 0x0001200006047890 */ /* 0x000fe2000fffe0ff */
[----:B------:R-:W-:-:S02]  /*0270*/  LOP3.LUT R211, R6, 0x1c0, R5, 0xf8, !PT ;  /* 0x000001c006d37812 */ /* 0x000fc400078ef805 */
[----:B------:R-:W-:Y:S02]  /*0280*/  LOP3.LUT R197, R8, 0x3800, R5, 0xf8, !PT ;  /* 0x0000380008c57812 */ /* 0x000fe400078ef805 */
[----:B------:R-:W-:Y:S02]  /*0290*/  SHF.R.U32.HI R206, RZ, 0x3, R204 ;  /* 0x00000003ffce7819 */ /* 0x000fe400000116cc */
[----:B------:R-:W-:Y:S02]  /*02a0*/  LOP3.LUT R5, R5, 0x1c0, RZ, 0xc0, !PT ;  /* 0x000001c005057812 */ /* 0x000fe400078ec0ff */
[----:B------:R-:W-:Y:S01]  /*02b0*/  LOP3.LUT R6, R3, 0x1c0, RZ, 0xc0, !PT ;  /* 0x000001c003067812 */ /* 0x000fe200078ec0ff */
[----:B------:R-:W-:Y:S01]  /*02c0*/  VIADD R207, R206, 0x20 ;  /* 0x00000020cecf7836 */ /* 0x000fe20000000000 */
[----:B------:R-:W-:Y:S02]  /*02d0*/  LOP3.LUT R5, R5, 0x18, R206, 0xf8, !PT ;  /* 0x0000001805057812 */ /* 0x000fe400078ef8ce */
[----:B------:R-:W-:-:S02]  /*02e0*/  LOP3.LUT R9, R0, 0x10, RZ, 0xc0, !PT ;  /* 0x0000001000097812 */ /* 0x000fc400078ec0ff */
[----:B------:R-:W-:Y:S02]  /*02f0*/  LOP3.LUT R210, R5, 0x38, R4, 0x78, !PT ;  /* 0x0000003805d27812 */ /* 0x000fe400078e7804 */
[----:B------:R-:W-:Y:S02]  /*0300*/  LOP3.LUT R5, R6, 0x38, R205, 0xf8, !PT ;  /* 0x0000003806057812 */ /* 0x000fe400078ef8cd */
[----:B------:R-:W-:Y:S02]  /*0310*/  LOP3.LUT R6, R9, 0x8, R204, 0xf8, !PT ;  /* 0x0000000809067812 */ /* 0x000fe400078ef8cc */
[C---:B------:R-:W-:Y:S02]  /*0320*/  LOP3.LUT R0, R5.reuse, 0x8, R0, 0x78, !PT ;  /* 0x0000000805007812 */ /* 0x040fe400078e7800 */
[----:B------:R-:W-:Y:S02]  /*0330*/  LOP3.LUT R191, R6, R5, RZ, 0x3c, !PT ;  /* 0x0000000506bf7212 */ /* 0x000fe400078e3cff */
[----:B------:R-:W-:-:S02]  /*0340*/  LOP3.LUT R6, R5, 0x8, R204, 0x78, !PT ;  /* 0x0000000805067812 */ /* 0x000fc400078e78cc */
[----:B------:R-:W-:Y:S02]  /*0350*/  LOP3.LUT R5, R4, 0x20, RZ, 0xc0, !PT ;  /* 0x0000002004057812 */ /* 0x000fe400078ec0ff */
[----:B------:R-:W-:Y:S02]  /*0360*/  LOP3.LUT R11, R2, 0xc00, RZ, 0xc0, !PT ;  /* 0x00000c00020b7812 */ /* 0x000fe400078ec0ff */
[----:B------:R-:W-:Y:S02]  /*0370*/  LOP3.LUT R198, R5, 0x18, R206, 0xf8, !PT ;  /* 0x0000001805c67812 */ /* 0x000fe400078ef8ce */
[----:B------:R-:W-:Y:S02]  /*0380*/  LOP3.LUT R189, R3, 0x200, RZ, 0xc0, !PT ;  /* 0x0000020003bd7812 */ /* 0x000fe400078ec0ff */
[----:B--2---:R-:W-:Y:S02]  /*0390*/  LEA R208, P0, R202, R208, 0x2 ;  /* 0x000000d0cad07211 */ /* 0x004fe400078010ff */
[----:B------:R-:W-:-:S02]  /*03a0*/  LOP3.LUT R198, R198, 0x1c0, R3, 0xf8, !PT ;  /* 0x000001c0c6c67812 */ /* 0x000fc400078ef803 */
[----:B------:R-:W-:Y:S02]  /*03b0*/  LOP3.LUT R8, R11, 0x6, R4, 0xf8, !PT ;  /* 0x000000060b087812 */ /* 0x000fe400078ef804 */
[C-C-:B------:R-:W-:Y:S02]  /*03c0*/  LOP3.LUT R199, R189.reuse, 0xc00, R2.reuse, 0xf8, !PT ;  /* 0x00000c00bdc77812 */ /* 0x140fe400078ef802 */
[----:B------:R-:W-:Y:S02]  /*03d0*/  R2P PR, R204, 0xe ;  /* 0x0000000ecc007804 */ /* 0x000fe40000000000 */
[----:B------:R-:W-:Y:S02]  /*03e0*/  LOP3.LUT R189, R189, 0x400, R2, 0xf8, !PT ;  /* 0x00000400bdbd7812 */ /* 0x000fe400078ef802 */
[----:B------:R-:W-:Y:S02]  /*03f0*/  LOP3.LUT R198, R198, 0x38, R205, 0x78, !PT ;  /* 0x00000038c6c67812 */ /* 0x000fe400078e78cd */
[----:B------:R-:W-:-:S02]  /*0400*/  LOP3.LUT R211, R8, R211, RZ, 0xfc, !PT ;  /* 0x000000d308d37212 */ /* 0x000fc400078efcff */
[----:B------:R-:W-:Y:S02]  /*0410*/  LOP3.LUT R197, R197, R6, RZ, 0xfc, !PT ;  /* 0x00000006c5c57212 */ /* 0x000fe400078efcff */
[-C--:B------:R-:W-:Y:S02]  /*0420*/  LOP3.LUT R199, R199, R0.reuse, RZ, 0xfc, !PT ;  /* 0x00000000c7c77212 */ /* 0x080fe400078efcff */
[----:B------:R-:W-:Y:S02]  /*0430*/  LOP3.LUT R189, R189, R0, RZ, 0xfc, !PT ;  /* 0x00000000bdbd7212 */ /* 0x000fe400078efcff */
[----:B------:R-:W-:Y:S02]  /*0440*/  LOP3.LUT R198, R198, 0x200, R3, 0xf8, !PT ;  /* 0x00000200c6c67812 */ /* 0x000fe400078ef803 */
[----:B------:R-:W-:Y:S02]  /*0450*/  LOP3.LUT R7, R2, 0x400, RZ, 0xc0, !PT ;  /* 0x0000040002077812 */ /* 0x000fe400078ec0ff */
[----:B------:R-:W-:-:S02]  /*0460*/  LOP3.LUT R3, R205, 0x1f8, RZ, 0xc0, !PT ;  /* 0x000001f8cd037812 */ /* 0x000fc400078ec0ff */
[----:B------:R-:W-:Y:S02]  /*0470*/  LEA R211, R211, UR5, 0x1 ;  /* 0x00000005d3d37c11 */ /* 0x000fe4000f8e08ff */
[----:B------:R-:W-:Y:S02]  /*0480*/  LOP3.LUT R191, R191, 0x200, R2, 0xf8, !PT ;  /* 0x00000200bfbf7812 */ /* 0x000fe400078ef802 */
[----:B------:R-:W-:Y:S01]  /*0490*/  SEL R194, R194, 0xffffffc0, !P2 ;  /* 0xffffffc0c2c27807 */ /* 0x000fe20005000000 */
[----:B------:R-:W-:Y:S01]  /*04a0*/  VIADD R234, R211, 0x20 ;  /* 0x00000020d3ea7836 */ /* 0x000fe20000000000 */
[----:B------:R-:W-:Y:S01]  /*04b0*/  LEA R197, R197, UR4, 0x1 ;  /* 0x00000004c5c57c11 */ /* 0x000fe2000f8e08ff */
[----:B------:R-:W-:Y:S01]  /*04c0*/  @P3 VIADD R234, R211, 0xffffffe0 ;  /* 0xffffffe0d3ea3836 */ /* 0x000fe20000000000 */
[----:B------:R-:W-:Y:S02]  /*04d0*/  LEA R199, R199, UR6, 0x1 ;  /* 0x00000006c7c77c11 */ /* 0x000fe4000f8e08ff */
[----:B------:R-:W-:Y:S01]  /*04e0*/  LEA R189, R189, UR6, 0x1 ;  /* 0x00000006bdbd7c11 */ /* 0x000fe2000f8e08ff */
[----:B------:R-:W-:Y:S01]  /*04f0*/  IMAD.IADD R193, R197, 0x1, R194 ;  /* 0x00000001c5c17824 */ /* 0x000fe200078e02c2 */
[----:B------:R-:W-:Y:S01]  /*0500*/  LOP3.LUT R7, R7, 0x6, R4, 0xf8, !PT ;  /* 0x0000000607077812 */ /* 0x000fe200078ef804 */
[----:B------:R-:W-:Y:S01]  /*0510*/  IMAD.IADD R185, R199, 0x1, R194 ;  /* 0x00000001c7b97824 */ /* 0x000fe200078e02c2 */
[----:B------:R-:W-:Y:S01]  /*0520*/  LOP3.LUT R212, R3, 0x38, R204, 0x78, !PT ;  /* 0x0000003803d47812 */ /* 0x000fe200078e78cc */
[----:B------:R-:W-:Y:S01]  /*0530*/  IMAD.IADD R2, R194, 0x1, R189 ;  /* 0x00000001c2027824 */ /* 0x000fe200078e02bd */
[----:B------:R-:W-:Y:S01]  /*0540*/  SEL R196, R196, 0xffffffe0, !P1 ;  /* 0xffffffe0c4c47807 */ /* 0x000fe20004800000 */
[C---:B------:R-:W-:Y:S01]  /*0550*/  VIADD R233, R234.reuse, 0x10 ;  /* 0x00000010eae97836 */ /* 0x040fe20000000000 */
[----:B------:R-:W-:Y:S01]  /*0560*/  LEA R191, R191, UR5, 0x1 ;  /* 0x00000005bfbf7c11 */ /* 0x000fe2000f8e08ff */
[----:B------:R-:W-:Y:S01]  /*0570*/  @P2 VIADD R233, R234, 0xfffffff0 ;  /* 0xfffffff0eae92836 */ /* 0x000fe20000000000 */
[----:B------:R-:W-:Y:S01]  /*0580*/  LOP3.LUT R210, R7, R210, RZ, 0xfc, !PT ;  /* 0x000000d207d27212 */ /* 0x000fe200078efcff */
[--C-:B------:R-:W-:Y:S01]  /*0590*/  IMAD.IADD R195, R197, 0x1, R196.reuse ;  /* 0x00000001c5c37824 */ /* 0x100fe200078e02c4 */
[----:B------:R-:W-:Y:S01]  /*05a0*/  LOP3.LUT R212, R212, 0x1e00, R205, 0xf8, !PT ;  /* 0x00001e00d4d47812 */ /* 0x000fe200078ef8cd */
[----:B------:R-:W-:Y:S01]  /*05b0*/  IMAD.IADD R186, R199, 0x1, R196 ;  /* 0x00000001c7ba7824 */ /* 0x000fe200078e02c4 */
[----:B------:R-:W-:Y:S01]  /*05c0*/  LEA.HI.X R209, R202, R209, RZ, 0x2, P0 ;  /* 0x000000d1cad17211 */ /* 0x000fe200000f14ff */
[----:B------:R-:W-:Y:S01]  /*05d0*/  IMAD.IADD R190, R194, 0x1, R191 ;  /* 0x00000001c2be7824 */ /* 0x000fe200078e02bf */
[----:B------:R-:W-:Y:S01]  /*05e0*/  SHF.R.U32.HI R204, RZ, 0x5, R204 ;  /* 0x00000005ffcc7819 */ /* 0x000fe200000116cc */
[C---:B------:R-:W-:Y:S01]  /*05f0*/  IMAD.IADD R3, R196.reuse, 0x1, R189 ;  /* 0x00000001c4037824 */ /* 0x040fe200078e02bd */
[----:B------:R-:W-:Y:S01]  /*0600*/  LOP3.LUT R214, R205, 0x38, RZ, 0xc0, !PT ;  /* 0x00000038cdd67812 */ /* 0x000fe200078ec0ff */
[----:B------:R-:W-:Y:S01]  /*0610*/  IMAD.IADD R192, R196, 0x1, R193 ;  /* 0x00000001c4c07824 */ /* 0x000fe200078e02c1 */
[----:B------:R-:W-:Y:S01]  /*0620*/  LEA R212, R212, UR6, 0x1 ;  /* 0x00000006d4d47c11 */ /* 0x000fe2000f8e08ff */
[----:B------:R-:W-:Y:S01]  /*0630*/  IMAD.IADD R184, R196, 0x1, R185 ;  /* 0x00000001c4b87824 */ /* 0x000fe200078e02b9 */
[----:B------:R-:W-:Y:S01]  /*0640*/  LEA R210, R210, UR4, 0x1 ;  /* 0x00000004d2d27c11 */ /* 0x000fe2000f8e08ff */
[----:B------:R-:W-:Y:S01]  /*0650*/  IMAD.IADD R0, R196, 0x1, R2 ;  /* 0x00000001c4007824 */ /* 0x000fe200078e0202 */
[----:B---34-:R-:W-:-:S07]  /*0660*/  LEA R198, R198, UR6, 0x1 ;  /* 0x00000006c6c67c11 */ /* 0x018fce000f8e08ff */
.L_x_272:
[----:B-1----:R-:W1:Y:S01]  /*0670*/  LDC.64 R4, c[0x0][0x478] ;  /* 0x00011e00ff047b82 */ /* 0x002e620000000a00 */
[----:B--2---:R-:W2:Y:S01]  /*0680*/  LDCU.64 UR4, c[0x0][0x470] ;  /* 0x00008e00ff0477ac */ /* 0x004ea20008000a00 */
        /* <DEDUP_REMOVED lines=16> */
[----:B------:R-:W-:Y:S02]  /*0790*/  @P3 IMAD.X R15, R8, 0x1, R5, P0 ;  /* 0x00000001080f3824 */ /* 0x000fe400000e0605 */
[----:B------:R-:W-:-:S08]  /*07a0*/  IMAD.MOV.U32 R12, RZ, RZ, -0x1 ;  /* 0xffffffffff0c7424 */ /* 0x000fd000078e00ff */
[----:B-----5:R1:W5:Y:S01]  /*07b0*/  @P2 LDG.E R9, desc[UR12][R208.64+0x4] ;  /* 0x0000040cd0092981 */ /* 0x020362000c1e1900 */
[----:B----4-:R-:W-:Y:S01]  /*07c0*/  ISETP.EQ.U32.AND P1, PT, R6, RZ, PT ;  /* 0x000000ff0600720c */ /* 0x010fe20003f22070 */
[----:B------:R-:W2:Y:S02]  /*07d0*/  @!P3 LDC.64 R4, c[0x0][0x488] ;  /* 0x00012200ff04bb82 */ /* 0x000ea40000000a00 */
[----:B------:R-:W3:Y:S04]  /*07e0*/  @P4 LDG.E R231, desc[UR12][R18.64] ;  /* 0x0000000c12e74981 */ /* 0x000ee8000c1e1900 */
[----:B------:R-:W3:Y:S01]  /*07f0*/  @P3 LDG.E R14, desc[UR12][R14.64] ;  /* 0x0000000c0e0e3981 */ /* 0x000ee2000c1e1900 */
[----:B------:R-:W-:-:S03]  /*0800*/  ISETP.NE.AND P4, PT, R200, RZ, PT ;  /* 0x000000ffc800720c */ /* 0x000fc60003f85270 */
        /* <DEDUP_REMOVED lines=8> */
[----:B------:R-:W1:Y:S01]  /*0890*/  @!P2 LDC R224, c[0x0][0x434] ;  /* 0x00010d00ffe0ab82 */ /* 0x000e620000000800 */
[----:B------:R-:W-:Y:S02]  /*08a0*/  ISETP.NE.AND.EX P1, PT, R7, RZ, PT, P1 ;  /* 0x000000ff0700720c */ /* 0x000fe40003f25310 */
[----:B--2---:R-:W-:Y:S01]  /*08b0*/  @!P3 ISETP.NE.U32.AND P0, PT, R4, RZ, PT ;  /* 0x000000ff0400b20c */ /* 0x004fe20003f05070 */
[----:B------:R-:W-:-:S03]  /*08c0*/  USHF.L.U32 UR15, UR11, 0x6, URZ ;  /* 0x000000060b0f7899 */ /* 0x000fc600080006ff */
[----:B------:R-:W-:-:S04]  /*08d0*/  @!P3 ISETP.NE.AND.EX P0, PT, R5, RZ, PT, P0 ;  /* 0x000000ff0500b20c */ /* 0x000fc80003f05300 */
[----:B----4-:R-:W-:Y:S01]  /*08e0*/  @!P3 SEL R8, R8, RZ, P0 ;  /* 0x000000ff0808b207 */ /* 0x010fe20000000000 */
[----:B---3--:R-:W-:Y:S02]  /*08f0*/  @P3 IMAD.IADD R229, R14, 0x1, -R231 ;  /* 0x000000010ee53824 */ /* 0x008fe400078e0ae7 */
[----:B-1----:R-:W-:Y:S06]  /*0900*/  @!P1 BRA `(.L_x_236) ;  /* 0x00000000000c9947 */ /* 0x002fec0003800000 */
[----:B------:R-:W2:Y:S02]  /*0910*/  @P4 LDG.E R5, desc[UR12][R16.64+0x4] ;  /* 0x0000040c10054981 */ /* 0x000ea4000c1e1900 */
[----:B--2--5:R-:W-:-:S06]  /*0920*/  @P4 IADD3 R10, PT, PT, R5, -R232, RZ ;  /* 0x800000e8050a4210 */ /* 0x024fcc0007ffe0ff */
[----:B------:R1:W5:Y:S02]  /*0930*/  @!P4 LDG.E R10, desc[UR12][R16.64] ;  /* 0x0000000c100ac981 */ /* 0x000364000c1e1900 */
.L_x_236:
        /* <DEDUP_REMOVED lines=12> */
[----:B------:R-:W3:Y:S01]  /*0a00*/  @P3 LDC.64 R4, c[0x0][0x3b0] ;  /* 0x0000ec00ff043b82 */ /* 0x000ee20000000a00 */
[----:B--2---:R-:W-:-:S04]  /*0a10*/  @!P3 IMAD.WIDE.U32 R24, R202, R6, RZ ;  /* 0x00000006ca18b225 */ /* 0x004fc800078e00ff */
[----:B------:R-:W-:Y:S01]  /*0a20*/  @!P3 IMAD R23, R202, R7, R25 ;  /* 0x00000007ca17b224 */ /* 0x000fe200078e0219 */
[----:B------:R-:W-:Y:S01]  /*0a30*/  IADD3 R25, PT, PT, R228, -0x40, RZ ;  /* 0xffffffc0e4197810 */ /* 0x000fe20007ffe0ff */
[----:B---3--:R-:W-:-:S03]  /*0a40*/  @P3 IMAD.WIDE.U32 R6, R12, R4, RZ ;  /* 0x000000040c063225 */ /* 0x008fc600078e00ff */
[----:B------:R-:W-:Y:S01]  /*0a50*/  SHF.R.S32.HI R27, RZ, 0x1f, R25 ;  /* 0x0000001fff1b7819 */ /* 0x000fe20000011419 */
[----:B------:R-:W-:Y:S02]  /*0a60*/  @P3 IMAD R23, R12, R5, R7 ;  /* 0x000000050c173224 */ /* 0x000fe400078e0207 */
[----:B------:R-:W-:Y:S01]  /*0a70*/  @P3 IMAD.MOV.U32 R24, RZ, RZ, R6 ;  /* 0x000000ffff183224 */ /* 0x000fe200078e0006 */
[----:B------:R-:W-:Y:S06]  /*0a80*/  @P0 BRA `(.L_x_238) ;  /* 0x0000000000300947 */ /* 0x000fec0003800000 */
[----:B------:R-:W2:Y:S01]  /*0a90*/  LDCU.64 UR4, c[0x0][0x3b8] ;  /* 0x00007700ff0477ac */ /* 0x000ea20008000a00 */
[----:B------:R-:W-:Y:S01]  /*0aa0*/  SHF.R.S32.HI R5, RZ, 0x1f, R231 ;  /* 0x0000001fff057819 */ /* 0x000fe200000114e7 */
[----:B------:R-:W3:Y:S01]  /*0ab0*/  LDCU.64 UR6, c[0x0][0x3a0] ;  /* 0x00007400ff0677ac */ /* 0x000ee20008000a00 */
[----:B--2---:R-:W-:Y:S02]  /*0ac0*/  MOV R6, UR4 ;  /* 0x0000000400067c02 */ /* 0x004fe40008000f00 */
[----:B------:R-:W-:-:S03]  /*0ad0*/  MOV R7, UR5 ;  /* 0x0000000500077c02 */ /* 0x000fc60008000f00 */
[-C--:B------:R-:W-:Y:S02]  /*0ae0*/  IMAD R4, R5, R6.reuse, RZ ;  /* 0x0000000605047224 */ /* 0x080fe400078e02ff */
[----:B------:R-:W-:-:S04]  /*0af0*/  IMAD.WIDE.U32 R8, R231, R6, RZ ;  /* 0x00000006e7087225 */ /* 0x000fc800078e00ff */
[----:B------:R-:W-:-:S05]  /*0b00*/  IMAD R4, R231, R7, R4 ;  /* 0x00000007e7047224 */ /* 0x000fca00078e0204 */
[----:B------:R-:W-:-:S03]  /*0b10*/  IADD3 R9, PT, PT, R9, R4, RZ ;  /* 0x0000000409097210 */ /* 0x000fc60007ffe0ff */
[----:B---3--:R-:W-:-:S04]  /*0b20*/  IMAD.WIDE.U32 R18, R202, UR6, R8 ;  /* 0x00000006ca127c25 */ /* 0x008fc8000f8e0008 */
[----:B-1----:R-:W-:Y:S01]  /*0b30*/  IMAD R17, R202, UR7, R19 ;  /* 0x00000007ca117c24 */ /* 0x002fe2000f8e0213 */
[----:B------:R-:W-:Y:S06]  /*0b40*/  BRA `(.L_x_239) ;  /* 0x0000000000147947 */ /* 0x000fec0003800000 */
.L_x_238:
[----:B------:R-:W1:Y:S01]  /*0b50*/  LDC.64 R6, c[0x0][0x3b8] ;  /* 0x0000ee00ff067b82 */ /* 0x000e620000000a00 */
[----:B------:R-:W-:-:S05]  /*0b60*/  IADD3 R18, PT, PT, R231, R232, RZ ;  /* 0x000000e8e7127210 */ /* 0x000fca0007ffe0ff */
[C---:B-1----:R-:W-:Y:S02]  /*0b70*/  IMAD R17, R18.reuse, R7, RZ ;  /* 0x0000000712117224 */ /* 0x042fe400078e02ff */
[----:B------:R-:W-:-:S05]  /*0b80*/  IMAD.WIDE.U32 R18, R18, R6, RZ ;  /* 0x0000000612127225 */ /* 0x000fca00078e00ff */
[----:B------:R-:W-:Y:S02]  /*0b90*/  IADD3 R17, PT, PT, R19, R17, RZ ;  /* 0x0000001113117210 */ /* 0x000fe40007ffe0ff */
.L_x_239:
        /* <DEDUP_REMOVED lines=11> */
[----:B------:R-:W-:-:S06]  /*0c50*/  IMAD.HI.U32 R8, R11, R8, R10 ;  /* 0x000000080b087227 */ /* 0x000fcc00078e000a */
[----:B------:R-:W-:-:S04]  /*0c60*/  IMAD.HI.U32 R16, R8, R5, RZ ;  /* 0x0000000508107227 */ /* 0x000fc800078e00ff */
[----:B------:R-:W-:-:S04]  /*0c70*/  IMAD.MOV R8, RZ, RZ, -R16 ;  /* 0x000000ffff087224 */ /* 0x000fc800078e0a10 */
[----:B------:R-:W-:Y:S01]  /*0c80*/  IMAD R8, R9, R8, R5 ;  /* 0x0000000809087224 */ /* 0x000fe200078e0205 */
[----:B------:R-:W-:-:S04]  /*0c90*/  LOP3.LUT R5, R201, R4, RZ, 0x3c, !PT ;  /* 0x00000004c9057212 */ /* 0x000fc800078e3cff */
[----:B------:R-:W-:Y:S02]  /*0ca0*/  ISETP.GT.U32.AND P2, PT, R9, R8, PT ;  /* 0x000000080900720c */ /* 0x000fe40003f44070 */
[----:B------:R-:W-:-:S11]  /*0cb0*/  ISETP.GE.AND P1, PT, R5, RZ, PT ;  /* 0x000000ff0500720c */ /* 0x000fd60003f26270 */
[----:B------:R-:W-:Y:S01]  /*0cc0*/  @!P2 IMAD.IADD R8, R8, 0x1, -R9 ;  /* 0x000000010808a824 */ /* 0x000fe200078e0a09 */
[----:B------:R-:W-:Y:S02]  /*0cd0*/  @!P2 IADD3 R16, PT, PT, R16, 0x1, RZ ;  /* 0x000000011010a810 */ /* 0x000fe40007ffe0ff */
[----:B------:R-:W-:Y:S02]  /*0ce0*/  ISETP.NE.AND P2, PT, R4, RZ, PT ;  /* 0x000000ff0400720c */ /* 0x000fe40003f45270 */
[----:B------:R-:W-:-:S13]  /*0cf0*/  ISETP.GE.U32.AND P4, PT, R8, R9, PT ;  /* 0x000000090800720c */ /* 0x000fda0003f86070 */
[----:B------:R-:W-:-:S05]  /*0d00*/  @P4 VIADD R16, R16, 0x1 ;  /* 0x0000000110104836 */ /* 0x000fca0000000000 */
[----:B------:R-:W-:Y:S02]  /*0d10*/  @!P1 IADD3 R16, PT, PT, -R16, RZ, RZ ;  /* 0x000000ff10109210 */ /* 0x000fe40007ffe1ff */
[----:B------:R-:W-:-:S04]  /*0d20*/  @!P2 LOP3.LUT R16, RZ, R4, RZ, 0x33, !PT ;  /* 0x00000004ff10a212 */ /* 0x000fc800078e33ff */
[----:B------:R-:W-:Y:S01]  /*0d30*/  SHF.R.S32.HI R15, RZ, 0x1f, R16 ;  /* 0x0000001fff0f7819 */ /* 0x000fe20000011410 */
[----:B------:R-:W-:Y:S06]  /*0d40*/  @P0 BRA `(.L_x_240) ;  /* 0x0000000000300947 */ /* 0x000fec0003800000 */
[----:B------:R-:W1:Y:S01]  /*0d50*/  LDCU.64 UR4, c[0x0][0x3c0] ;  /* 0x00007800ff0477ac */ /* 0x000e620008000a00 */
[----:B------:R-:W-:Y:S01]  /*0d60*/  SHF.R.S32.HI R5, RZ, 0x1f, R231 ;  /* 0x0000001fff057819 */ /* 0x000fe200000114e7 */
[----:B------:R-:W2:Y:S01]  /*0d70*/  LDCU.64 UR6, c[0x0][0x3a8] ;  /* 0x00007500ff0677ac */ /* 0x000ea20008000a00 */
[----:B-1----:R-:W-:Y:S02]  /*0d80*/  MOV R10, UR4 ;  /* 0x00000004000a7c02 */ /* 0x002fe40008000f00 */
[----:B------:R-:W-:-:S03]  /*0d90*/  MOV R11, UR5 ;  /* 0x00000005000b7c02 */ /* 0x000fc60008000f00 */
[-C--:B------:R-:W-:Y:S02]  /*0da0*/  IMAD R4, R5, R10.reuse, RZ ;  /* 0x0000000a05047224 */ /* 0x080fe400078e02ff */
[----:B------:R-:W-:-:S04]  /*0db0*/  IMAD.WIDE.U32 R8, R231, R10, RZ ;  /* 0x0000000ae7087225 */ /* 0x000fc800078e00ff */
[----:B------:R-:W-:-:S05]  /*0dc0*/  IMAD R4, R231, R11, R4 ;  /* 0x0000000be7047224 */ /* 0x000fca00078e0204 */
[----:B------:R-:W-:-:S03]  /*0dd0*/  IADD3 R9, PT, PT, R9, R4, RZ ;  /* 0x0000000409097210 */ /* 0x000fc60007ffe0ff */
[----:B--2---:R-:W-:-:S04]  /*0de0*/  IMAD.WIDE.U32 R20, R202, UR6, R8 ;  /* 0x00000006ca147c25 */ /* 0x004fc8000f8e0008 */
[----:B------:R-:W-:Y:S01]  /*0df0*/  IMAD R19, R202, UR7, R21 ;  /* 0x00000007ca137c24 */ /* 0x000fe2000f8e0215 */
[----:B------:R-:W-:Y:S06]  /*0e00*/  BRA `(.L_x_241) ;  /* 0x0000000000147947 */ /* 0x000fec0003800000 */
.L_x_240:
[----:B------:R-:W1:Y:S01]  /*0e10*/  LDC.64 R10, c[0x0][0x3c0] ;  /* 0x0000f000ff0a7b82 */ /* 0x000e620000000a00 */
[----:B------:R-:W-:-:S05]  /*0e20*/  IADD3 R4, PT, PT, R231, R232, RZ ;  /* 0x000000e8e7047210 */ /* 0x000fca0007ffe0ff */
[C---:B-1----:R-:W-:Y:S02]  /*0e30*/  IMAD R19, R4.reuse, R11, RZ ;  /* 0x0000000b04137224 */ /* 0x042fe400078e02ff */
[----:B------:R-:W-:-:S05]  /*0e40*/  IMAD.WIDE.U32 R20, R4, R10, RZ ;  /* 0x0000000a04147225 */ /* 0x000fca00078e00ff */
[----:B------:R-:W-:-:S07]  /*0e50*/  IADD3 R19, PT, PT, R21, R19, RZ ;  /* 0x0000001315137210 */ /* 0x000fce0007ffe0ff */
.L_x_241:
        /* <DEDUP_REMOVED lines=15> */
[----:B------:R-:W-:-:S05]  /*0f50*/  IMAD R4, R202, UR5, RZ ;  /* 0x00000005ca047c24 */ /* 0x000fca000f8e02ff */
[----:B------:R-:W-:-:S05]  /*0f60*/  IADD3 R4, PT, PT, R33, R4, RZ ;  /* 0x0000000421047210 */ /* 0x000fca0007ffe0ff */
[----:B------:R-:W-:Y:S02]  /*0f70*/  IMAD R13, R4, UR6, RZ ;  /* 0x00000006040d7c24 */ /* 0x000fe4000f8e02ff */
[----:B------:R-:W-:-:S04]  /*0f80*/  IMAD.WIDE.U32 R4, R32, UR6, RZ ;  /* 0x0000000620047c25 */ /* 0x000fc8000f8e00ff */
[----:B------:R-:W-:Y:S02]  /*0f90*/  IMAD R13, R32, UR4, R13 ;  /* 0x00000004200d7c24 */ /* 0x000fe4000f8e020d */
[----:B------:R-:W-:-:S03]  /*0fa0*/  IMAD.WIDE.U32 R34, R4, R30, RZ ;  /* 0x0000001e04227225 */ /* 0x000fc600078e00ff */
[----:B------:R-:W-:Y:S02]  /*0fb0*/  IADD3 R13, PT, PT, R5, R13, RZ ;  /* 0x0000000d050d7210 */ /* 0x000fe40007ffe0ff */
[----:B------:R-:W-:-:S03]  /*0fc0*/  SHF.R.S32.HI R5, RZ, 0x1f, R30 ;  /* 0x0000001fff057819 */ /* 0x000fc6000001141e */
[----:B------:R-:W-:-:S04]  /*0fd0*/  IMAD R32, R13, R30, RZ ;  /* 0x0000001e0d207224 */ /* 0x000fc800078e02ff */
[----:B------:R-:W-:-:S05]  /*0fe0*/  IMAD R32, R5, R4, R32 ;  /* 0x0000000405207224 */ /* 0x000fca00078e0220 */
[----:B------:R-:W-:Y:S01]  /*0ff0*/  IADD3 R32, PT, PT, R35, R32, RZ ;  /* 0x0000002023207210 */ /* 0x000fe20007ffe0ff */
[----:B------:R-:W-:Y:S06]  /*1000*/  BRA `(.L_x_243) ;  /* 0x00000000000c7947 */ /* 0x000fec0003800000 */
.L_x_242:
[-C--:B------:R-:W-:Y:S02]  /*1010*/  IMAD R32, R9, R12.reuse, RZ ;  /* 0x0000000c09207224 */ /* 0x080fe400078e02ff */
[----:B------:R-:W-:-:S05]  /*1020*/  IMAD.WIDE.U32 R34, R8, R12, RZ ;  /* 0x0000000c08227225 */ /* 0x000fca00078e00ff */
[----:B------:R-:W-:Y:S02]  /*1030*/  IADD3 R32, PT, PT, R35, R32, RZ ;  /* 0x0000002023207210 */ /* 0x000fe40007ffe0ff */
.L_x_243:
        /* <DEDUP_REMOVED lines=20> */
.L_x_244:
[----:B------:R-:W1:Y:S01]  /*1180*/  LDC R22, c[0x0][0x434] ;  /* 0x00010d00ff167b82 */ /* 0x000e620000000800 */
[----:B------:R-:W-:-:S04]  /*1190*/  IMAD R5, R202, UR6, R201 ;  /* 0x00000006ca057c24 */ /* 0x000fc8000f8e02c9 */
[----:B-1----:R-:W-:-:S03]  /*11a0*/  IMAD R22, R5, R22, RZ ;  /* 0x0000001605167224 */ /* 0x002fc600078e02ff */
.L_x_245:
        /* <DEDUP_REMOVED lines=11> */
.L_x_246:
[----:B------:R-:W1:Y:S01]  /*1260*/  LDC R26, c[0x0][0x444] ;  /* 0x00011100ff1a7b82 */ /* 0x000e620000000800 */
[----:B------:R-:W-:-:S04]  /*1270*/  IMAD R5, R202, UR6, R201 ;  /* 0x00000006ca057c24 */ /* 0x000fc8000f8e02c9 */
[----:B-1----:R-:W-:-:S07]  /*1280*/  IMAD R26, R5, R26, RZ ;  /* 0x0000001a051a7224 */ /* 0x002fce00078e02ff */
.L_x_247:
[----:B------:R-:W1:Y:S01]  /*1290*/  S2R R14, SR_TID.X ;  /* 0x00000000000e7919 */ /* 0x000e620000002100 */
[----:B------:R-:W2:Y:S01]  /*12a0*/  LDC.64 R12, c[0x0][0x5f8] ;  /* 0x00017e00ff0c7b82 */ /* 0x000ea20000000a00 */
[----:B------:R-:W-:Y:S01]  /*12b0*/  IMAD R35, R30, UR6, RZ ;  /* 0x000000061e237c24 */ /* 0x000fe2000f8e02ff */
[--C-:B------:R-:W-:Y:S01]  /*12c0*/  IADD3 R34, P2, P1, R36, R34, R31.reuse ;  /* 0x0000002224227210 */ /* 0x100fe2000795e01f */
[----:B------:R-:W3:Y:S01]  /*12d0*/  LDCU.64 UR6, c[0x0][0x3c8] ;  /* 0x00007900ff0677ac */ /* 0x000ee20008000a00 */
[----:B------:R-:W-:Y:S01]  /*12e0*/  ISETP.NE.AND P4, PT, RZ, UR5, PT ;  /* 0x00000005ff007c0c */ /* 0x000fe2000bf85270 */
[----:B------:R-:W-:Y:S01]  /*12f0*/  IMAD.MOV.U32 R215, RZ, RZ, RZ ;  /* 0x000000ffffd77224 */ /* 0x000fe200078e00ff */
[----:B------:R-:W-:Y:S01]  /*1300*/  IADD3 R38, P3, PT, R214, R38, RZ ;  /* 0x00000026d6267210 */ /* 0x000fe20007f7e0ff */
[----:B------:R-:W4:Y:S01]  /*1310*/  LDCU.64 UR4, c[0x0][0x570] ;  /* 0x0000ae00ff0477ac */ /* 0x000f220008000a00 */
[----:B------:R-:W5:Y:S01]  /*1320*/  LDC.64 R8, c[0x0][0x3b0] ;  /* 0x0000ec00ff087b82 */ /* 0x000f620000000a00 */
[----:B------:R-:W-:Y:S01]  /*1330*/  VIADD R218, R224, UR15 ;  /* 0x0000000fe0da7c36 */ /* 0x000fe20008000000 */
[----:B------:R-:W-:Y:S01]  /*1340*/  BSSY.RECONVERGENT B1, `(.L_x_237) ;  /* 0x000055e000017945 */ /* 0x000fe20003800200 */
[----:B------:R-:W-:Y:S01]  /*1350*/  IMAD.X R39, RZ, RZ, R28, P3 ;  /* 0x000000ffff277224 */ /* 0x000fe200018e061c */
[----:B------:R-:W4:Y:S04]  /*1360*/  LDCU.64 UR8, c[0x0][0x380] ;  /* 0x00007000ff0877ac */ /* 0x000f280008000a00 */
[----:B------:R-:W3:Y:S01]  /*1370*/  LDC.64 R4, c[0x0][0x590] ;  /* 0x00016400ff047b82 */ /* 0x000ee20000000a00 */
[----:B--2---:R-:W-:Y:S01]  /*1380*/  IMAD.WIDE.U32 R40, R12, UR10, RZ ;  /* 0x0000000a0c287c25 */ /* 0x004fe2000f8e00ff */
[----:B------:R-:W-:-:S06]  /*1390*/  SHF.R.S32.HI R12, RZ, 0x1f, R31 ;  /* 0x0000001fff0c7819 */ /* 0x000fcc000001141f */
[----:B------:R-:W2:Y:S01]  /*13a0*/  LDC.64 R242, c[0x0][0x420] ;  /* 0x00010800fff27b82 */ /* 0x000ea20000000a00 */
[----:B------:R-:W-:Y:S02]  /*13b0*/  SEL R33, R40, RZ, P4 ;  /* 0x000000ff28217207 */ /* 0x000fe40002000000 */
[----:B-1----:R-:W-:Y:S01]  /*13c0*/  LOP3.LUT R30, R14, 0x1f, RZ, 0xc0, !PT ;  /* 0x0000001f0e1e7812 */ /* 0x002fe200078ec0ff */
[----:B-----5:R-:W-:-:S04]  /*13d0*/  IMAD R28, R27, R8, RZ ;  /* 0x000000081b1c7224 */ /* 0x020fc800078e02ff */
[----:B------:R-:W-:Y:S01]  /*13e0*/  IMAD R31, R204, R35, R30 ;  /* 0x00000023cc1f7224 */ /* 0x000fe200078e021e */
[----:B------:R-:W-:Y:S01]  /*13f0*/  IADD3.X R30, PT, PT, R29, R32, R12, P2, P1 ;  /* 0x000000201d1e7210 */ /* 0x000fe200017e240c */
[----:B------:R-:W-:Y:S01]  /*1400*/  IMAD R32, R13, UR10, R41 ;  /* 0x0000000a0d207c24 */ /* 0x000fe2000f8e0229 */
[----:B------:R-:W1:Y:S01]  /*1410*/  LDC R29, c[0x0][0x508] ;  /* 0x00014200ff1d7b82 */ /* 0x000e620000000800 */
[----:B------:R-:W-:Y:S01]  /*1420*/  IMAD.WIDE.U32 R40, R25, R8, R214 ;  /* 0x0000000819287225 */ /* 0x000fe200078e00d6 */
[----:B------:R-:W-:Y:S02]  /*1430*/  IADD3 R33, P2, P1, R31, R34, R33 ;  /* 0x000000221f217210 */ /* 0x000fe4000795e021 */
[----:B------:R-:W-:Y:S01]  /*1440*/  SHF.R.S32.HI R31, RZ, 0x1f, R31 ;  /* 0x0000001fff1f7819 */ /* 0x000fe2000001141f */
[----:B------:R-:W-:Y:S01]  /*1450*/  IMAD.SHL.U32 R34, R35, 0x40, RZ ;  /* 0x0000004023227824 */ /* 0x000fe200078e00ff */
[----:B------:R-:W-:Y:S01]  /*1460*/  SEL R32, R32, RZ, P4 ;  /* 0x000000ff20207207 */ /* 0x000fe20002000000 */
[----:B---3--:R-:W-:Y:S01]  /*1470*/  IMAD R36, R27, R4, RZ ;  /* 0x000000041b247224 */ /* 0x008fe200078e02ff */
[----:B------:R-:W3:Y:S01]  /*1480*/  LDC.64 R12, c[0x0][0x598] ;  /* 0x00016600ff0c7b82 */ /* 0x000ee20000000a00 */
[C---:B------:R-:W-:Y:S01]  /*1490*/  IMAD R28, R25.reuse, R9, R28 ;  /* 0x00000009191c7224 */ /* 0x040fe200078e021c */
[----:B------:R-:W-:Y:S01]  /*14a0*/  IADD3 R24, P3, PT, R24, R40, RZ ;  /* 0x0000002818187210 */ /* 0x000fe20007f7e0ff */
[----:B------:R-:W-:Y:S01]  /*14b0*/  IMAD R36, R25, R5, R36 ;  /* 0x0000000519247224 */ /* 0x000fe200078e0224 */
[----:B------:R-:W-:Y:S01]  /*14c0*/  IADD3.X R31, PT, PT, R31, R30, R32, P2, P1 ;  /* 0x0000001e1f1f7210 */ /* 0x000fe200017e2420 */
[----:B------:R-:W-:Y:S01]  /*14d0*/  IMAD.WIDE.U32 R38, R25, R4, R38 ;  /* 0x0000000419267225 */ /* 0x000fe200078e0026 */
[----:B------:R-:W-:-:S02]  /*14e0*/  IADD3 R33, P1, PT, R34, R33, RZ ;  /* 0x0000002122217210 */ /* 0x000fc40007f3e0ff */
[----:B------:R-:W-:Y:S01]  /*14f0*/  IADD3.X R25, PT, PT, R23, R41, R28, P3, !PT ;  /* 0x0000002917197210 */ /* 0x000fe20001ffe41c */
[----:B------:R-:W-:Y:S01]  /*1500*/  IMAD.IADD R39, R39, 0x1, R36 ;  /* 0x0000000127277824 */ /* 0x000fe200078e0224 */
[----:B------:R-:W-:Y:S01]  /*1510*/  LEA.HI.X.SX32 R34, R34, R31, 0x1, P1 ;  /* 0x0000001f22227211 */ /* 0x000fe200008f0eff */
[----:B------:R-:W-:Y:S01]  /*1520*/  IMAD R23, R21, 0x40, R26 ;  /* 0x0000004015177824 */ /* 0x000fe200078e021a */
[----:B------:R-:W5:Y:S01]  /*1530*/  LDC.64 R30, c[0x0][0x5e8] ;  /* 0x00017a00ff1e7b82 */ /* 0x000f620000000a00 */
[----:B------:R-:W-:Y:S01]  /*1540*/  IMAD.WIDE.U32 R24, R201, UR6, R24 ;  /* 0x00000006c9187c25 */ /* 0x000fe2000f8e0018 */
[----:B----4-:R-:W-:Y:S02]  /*1550*/  LEA R236, P1, R33, UR4, 0x2 ;  /* 0x0000000421ec7c11 */ /* 0x010fe4000f8210ff */
[----:B-1----:R-:W-:Y:S01]  /*1560*/  IADD3 R29, PT, PT, R218, -R29, -R229 ;  /* 0x8000001dda1d7210 */ /* 0x002fe20007ffe8e5 */
[----:B------:R-:W-:Y:S01]  /*1570*/  IMAD R25, R201, UR7, R25 ;  /* 0x00000007c9197c24 */ /* 0x000fe2000f8e0219 */
[----:B------:R-:W1:Y:S01]  /*1580*/  LDCU.64 UR6, c[0x0][0x550] ;  /* 0x0000aa00ff0677ac */ /* 0x000e620008000a00 */
[----:B------:R-:W-:Y:S01]  /*1590*/  LEA.HI.X R237, R33, UR5, R34, 0x2, P1 ;  /* 0x0000000521ed7c11 */ /* 0x000fe200088f1422 */
[----:B------:R-:W-:Y:S01]  /*15a0*/  IMAD.WIDE.U32 R24, R206, R8, R24 ;  /* 0x00000008ce187225 */ /* 0x000fe200078e0018 */
[----:B------:R-:W-:-:S02]  /*15b0*/  SHF.L.U64.HI R220, R4, 0x5, R5 ;  /* 0x0000000504dc7819 */ /* 0x000fc40000010205 */
[----:B------:R-:W-:Y:S01]  /*15c0*/  SHF.L.U32 R221, R4, 0x5, RZ ;  /* 0x0000000504dd7819 */ /* 0x000fe200000006ff */
[C---:B---3--:R-:W-:Y:S01]  /*15d0*/  IMAD.WIDE.U32 R36, R201.reuse, R12, R38 ;  /* 0x0000000cc9247225 */ /* 0x048fe200078e0026 */
[----:B------:R-:W-:Y:S02]  /*15e0*/  SHF.R.S32.HI R12, RZ, 0x1f, R29 ;  /* 0x0000001fff0c7819 */ /* 0x000fe4000001141d */
[----:B------:R-:W-:Y:S01]  /*15f0*/  LEA R240, P2, R24, UR8, 0x1 ;  /* 0x0000000818f07c11 */ /* 0x000fe2000f8408ff */
[----:B------:R-:W-:Y:S01]  /*1600*/  IMAD R35, R201, R13, R37 ;  /* 0x0000000dc9237224 */ /* 0x000fe200078e0225 */
[----:B------:R-:W-:Y:S01]  /*1610*/  LEA.HI R13, R12, R29, RZ, 0x6 ;  /* 0x0000001d0c0d7211 */ /* 0x000fe200078f30ff */
[----:B------:R-:W-:Y:S01]  /*1620*/  IMAD R12, R206, R9, R25 ;  /* 0x00000009ce0c7224 */ /* 0x000fe200078e0219 */
[----:B------:R-:W-:Y:S02]  /*1630*/  MOV R34, R36 ;  /* 0x0000002400227202 */ /* 0x000fe40000000f00 */
[----:B------:R-:W-:Y:S01]  /*1640*/  SHF.R.S32.HI R219, RZ, 0x6, R13 ;  /* 0x00000006ffdb7819 */ /* 0x000fe2000001140d */
[----:B------:R-:W-:Y:S01]  /*1650*/  IMAD R13, R21, 0x40, R22 ;  /* 0x00000040150d7824 */ /* 0x000fe200078e0216 */
[----:B------:R-:W-:Y:S01]  /*1660*/  LEA.HI.X R241, R24, UR9, R12, 0x1, P2 ;  /* 0x0000000918f17c11 */ /* 0x000fe200090f0c0c */
[----:B------:R-:W-:Y:S01]  /*1670*/  IMAD.WIDE.U32 R26, R206, R4, R34 ;  /* 0x00000004ce1a7225 */ /* 0x000fe200078e0022 */
[----:B------:R-:W-:-:S03]  /*1680*/  VIMNMX R219, PT, PT, RZ, R219, !PT ;  /* 0x000000dbffdb7248 */ /* 0x000fc60007fe0100 */
[----:B-----5:R-:W-:Y:S01]  /*1690*/  IMAD.WIDE R222, R23, 0x4, R30 ;  /* 0x0000000417de7825 */ /* 0x020fe200078e021e */
[----:B------:R-:W-:Y:S02]  /*16a0*/  ISETP.GT.AND P2, PT, R230, R219, PT ;  /* 0x000000dbe600720c */ /* 0x000fe40003f44270 */
[----:B-1----:R-:W-:Y:S01]  /*16b0*/  LEA R238, P1, R26, UR6, 0x1 ;  /* 0x000000061aee7c11 */ /* 0x002fe2000f8208ff */
[----:B------:R-:W-:Y:S02]  /*16c0*/  IMAD R23, R206, R5, R27 ;  /* 0x00000005ce177224 */ /* 0x000fe400078e021b */
[----:B--2---:R-:W-:Y:S01]  /*16d0*/  IMAD.WIDE R242, R13, 0x4, R242 ;  /* 0x000000040df27825 */ /* 0x004fe200078e02f2 */
[----:B------:R-:W-:Y:S02]  /*16e0*/  SHF.L.U64.HI R13, R8, 0x5, R9 ;  /* 0x00000005080d7819 */ /* 0x000fe40000010209 */
[----:B------:R-:W-:Y:S01]  /*16f0*/  LEA.HI.X R239, R26, UR7, R23, 0x1, P1 ;  /* 0x000000071aef7c11 */ /* 0x000fe200088f0c17 */
[----:B------:R-:W-:Y:S01]  /*1700*/  IMAD.SHL.U32 R23, R8, 0x20, RZ ;  /* 0x0000002008177824 */ /* 0x000fe200078e00ff */
[----:B------:R-:W-:-:S05]  /*1710*/  IADD3 R12, P1, PT, R206, 0x20, RZ ;  /* 0x00000020ce0c7810 */ /* 0x000fca0007f3e0ff */
[----:B------:R-:W-:Y:S01]  /*1720*/  IMAD.X R9, RZ, RZ, RZ, P1 ;  /* 0x000000ffff097224 */ /* 0x000fe200008e06ff */
[----:B------:R-:W-:Y:S07]  /*1730*/  @P2 BRA `(.L_x_248) ;  /* 0x0000000400a82947 */ /* 0x000fee0003800000 */
[----:B------:R-:W-:Y:S05]  /*1740*/  @P0 BRA `(.L_x_249) ;  /* 0x0000000000300947 */ /* 0x000fea0003800000 */
        /* <DEDUP_REMOVED lines=11> */
[----:B------:R-:W-:Y:S05]  /*1800*/  BRA `(.L_x_250) ;  /* 0x0000000000147947 */ /* 0x000fea0003800000 */
.L_x_249:
[----:B------:R-:W1:Y:S01]  /*1810*/  LDC.64 R6, c[0x0][0x5c0] ;  /* 0x00017000ff067b82 */ /* 0x000e620000000a00 */
[----:B------:R-:W-:-:S05]  /*1820*/  IADD3 R4, PT, PT, R231, R232, RZ ;  /* 0x000000e8e7047210 */ /* 0x000fca0007ffe0ff */
[C---:B-1----:R-:W-:Y:S02]  /*1830*/  IMAD R8, R4.reuse, R7, RZ ;  /* 0x0000000704087224 */ /* 0x042fe400078e02ff */
[----:B------:R-:W-:-:S05]  /*1840*/  IMAD.WIDE.U32 R10, R4, R6, RZ ;  /* 0x00000006040a7225 */ /* 0x000fca00078e00ff */
[----:B------:R-:W-:Y:S02]  /*1850*/  IADD3 R8, PT, PT, R11, R8, RZ ;  /* 0x000000080b087210 */ /* 0x000fe40007ffe0ff */
.L_x_250:
        /* <DEDUP_REMOVED lines=13> */
.L_x_251:
[----:B------:R-:W1:Y:S01]  /*1930*/  LDC.64 R4, c[0x0][0x5c8] ;  /* 0x00017200ff047b82 */ /* 0x000e620000000a00 */
[----:B------:R-:W-:-:S05]  /*1940*/  IADD3 R231, PT, PT, R231, R232, RZ ;  /* 0x000000e8e7e77210 */ /* 0x000fca0007ffe0ff */
[C---:B-1----:R-:W-:Y:S02]  /*1950*/  IMAD R13, R231.reuse, R5, RZ ;  /* 0x00000005e70d7224 */ /* 0x042fe400078e02ff */
[----:B------:R-:W-:-:S05]  /*1960*/  IMAD.WIDE.U32 R14, R231, R4, RZ ;  /* 0x00000004e70e7225 */ /* 0x000fca00078e00ff */
[----:B------:R-:W-:Y:S02]  /*1970*/  IADD3 R13, PT, PT, R15, R13, RZ ;  /* 0x0000000d0f0d7210 */ /* 0x000fe40007ffe0ff */
.L_x_252:
[----:B------:R-:W1:Y:S01]  /*1980*/  LDCU.64 UR4, c[0x0][0x5d8] ;  /* 0x0000bb00ff0477ac */ /* 0x000e620008000a00 */
[C---:B------:R-:W-:Y:S01]  /*1990*/  IMAD R16, R6.reuse, UR14, RZ ;  /* 0x0000000e06107c24 */ /* 0x040fe2000f8e02ff */
[----:B------:R-:W-:Y:S01]  /*19a0*/  IADD3 R229, PT, PT, R229, -UR15, RZ ;  /* 0x8000000fe5e57c10 */ /* 0x000fe2000fffe0ff */
[----:B------:R-:W-:Y:S01]  /*19b0*/  IMAD.WIDE.U32 R18, R6, UR15, R214 ;  /* 0x0000000f06127c25 */ /* 0x000fe2000f8e00d6 */
[----:B------:R-:W-:Y:S02]  /*19c0*/  BSSY.RECONVERGENT B0, `(.L_x_253) ;  /* 0x0000012000007945 */ /* 0x000fe40003800200 */
[-C--:B------:R-:W-:Y:S01]  /*19d0*/  ISETP.GE.AND P2, PT, R206, R229.reuse, PT ;  /* 0x000000e5ce00720c */ /* 0x080fe20003f46270 */
[----:B------:R-:W-:Y:S01]  /*19e0*/  IMAD R11, R7, UR15, R16 ;  /* 0x0000000f070b7c24 */ /* 0x000fe2000f8e0210 */
[----:B------:R-:W-:Y:S02]  /*19f0*/  IADD3 R10, P0, PT, R10, R18, RZ ;  /* 0x000000120a0a7210 */ /* 0x000fe40007f1e0ff */
[----:B------:R-:W-:-:S02]  /*1a00*/  ISETP.GE.AND P1, PT, R207, R229, PT ;  /* 0x000000e5cf00720c */ /* 0x000fc40003f26270 */
[----:B------:R-:W-:-:S03]  /*1a10*/  IADD3.X R11, PT, PT, R8, R19, R11, P0, !PT ;  /* 0x00000013080b7210 */ /* 0x000fc600007fe40b */
[----:B-1----:R-:W-:-:S04]  /*1a20*/  IMAD.WIDE.U32 R16, R201, UR4, R10 ;  /* 0x00000004c9107c25 */ /* 0x002fc8000f8e000a */
[----:B------:R-:W-:Y:S01]  /*1a30*/  IMAD R11, R201, UR5, R17 ;  /* 0x00000005c90b7c24 */ /* 0x000fe2000f8e0211 */
[----:B------:R-:W-:Y:S06]  /*1a40*/  @P2 BRA `(.L_x_254) ;  /* 0x0000000000242947 */ /* 0x000fec0003800000 */
[----:B------:R-:W1:Y:S01]  /*1a50*/  LDCU.64 UR4, c[0x0][0x560] ;  /* 0x0000ac00ff0477ac */ /* 0x000e620008000a00 */
[----:B------:R-:W-:-:S05]  /*1a60*/  MOV R10, R16 ;  /* 0x00000010000a7202 */ /* 0x000fca0000000f00 */
[----:B------:R-:W-:-:S04]  /*1a70*/  IMAD.WIDE.U32 R18, R206, R6, R10 ;  /* 0x00000006ce127225 */ /* 0x000fc800078e000a */
[----:B------:R-:W-:Y:S01]  /*1a80*/  IMAD R8, R206, R7, R19 ;  /* 0x00000007ce087224 */ /* 0x000fe200078e0213 */
[----:B-1----:R-:W-:-:S04]  /*1a90*/  LEA R20, P0, R18, UR4, 0x1 ;  /* 0x0000000412147c11 */ /* 0x002fc8000f8008ff */
[----:B------:R-:W-:-:S05]  /*1aa0*/  LEA.HI.X R21, R18, UR5, R8, 0x1, P0 ;  /* 0x0000000512157c11 */ /* 0x000fca00080f0c08 */
[----:B------:R1:W-:Y:S04]  /*1ab0*/  STG.E.128 desc[UR12][R20.64], RZ ;  /* 0x000000ff14007986 */ /* 0x0003e8000c101d0c */
[----:B------:R1:W-:Y:S04]  /*1ac0*/  STG.E.128 desc[UR12][R20.64+0x80], RZ ;  /* 0x000080ff14007986 */ /* 0x0003e8000c101d0c */
[----:B------:R1:W-:Y:S02]  /*1ad0*/  STG.E.128 desc[UR12][R20.64+0x100], RZ ;  /* 0x000100ff14007986 */ /* 0x0003e4000c101d0c */
.L_x_254:
[----:B------:R-:W-:Y:S05]  /*1ae0*/  BSYNC.RECONVERGENT B0 ;  /* 0x0000000000007941 */ /* 0x000fea0003800200 */
.L_x_253:
[----:B------:R-:W-:Y:S04]  /*1af0*/  BSSY.RECONVERGENT B0, `(.L_x_255) ;  /* 0x000000d000007945 */ /* 0x000fe80003800200 */
[----:B------:R-:W-:Y:S05]  /*1b00*/  @P1 BRA `(.L_x_256) ;  /* 0x00000000002c1947 */ /* 0x000fea0003800000 */
[----:B------:R-:W2:Y:S01]  /*1b10*/  LDCU.64 UR4, c[0x0][0x560] ;  /* 0x0000ac00ff0477ac */ /* 0x000ea20008000a00 */
[----:B------:R-:W-:Y:S01]  /*1b20*/  MOV R10, R16 ;  /* 0x00000010000a7202 */ /* 0x000fe20000000f00 */
[----:B------:R-:W-:-:S04]  /*1b30*/  IMAD R8, R9, R6, RZ ;  /* 0x0000000609087224 */ /* 0x000fc800078e02ff */
[----:B------:R-:W-:-:S04]  /*1b40*/  IMAD.WIDE.U32 R10, R12, R6, R10 ;  /* 0x000000060c0a7225 */ /* 0x000fc800078e000a */
[----:B------:R-:W-:-:S05]  /*1b50*/  IMAD R8, R12, R7, R8 ;  /* 0x000000070c087224 */ /* 0x000fca00078e0208 */
[----:B------:R-:W-:Y:S02]  /*1b60*/  IADD3 R7, PT, PT, R11, R8, RZ ;  /* 0x000000080b077210 */ /* 0x000fe40007ffe0ff */
[----:B--2---:R-:W-:-:S04]  /*1b70*/  LEA R6, P0, R10, UR4, 0x1 ;  /* 0x000000040a067c11 */ /* 0x004fc8000f8008ff */
[----:B------:R-:W-:-:S05]  /*1b80*/  LEA.HI.X R7, R10, UR5, R7, 0x1, P0 ;  /* 0x000000050a077c11 */ /* 0x000fca00080f0c07 */
[----:B------:R2:W-:Y:S04]  /*1b90*/  STG.E.128 desc[UR12][R6.64], RZ ;  /* 0x000000ff06007986 */ /* 0x0005e8000c101d0c */
[----:B------:R2:W-:Y:S04]  /*1ba0*/  STG.E.128 desc[UR12][R6.64+0x80], RZ ;  /* 0x000080ff06007986 */ /* 0x0005e8000c101d0c */
[----:B------:R2:W-:Y:S02]  /*1bb0*/  STG.E.128 desc[UR12][R6.64+0x100], RZ ;  /* 0x000100ff06007986 */ /* 0x0005e4000c101d0c */
.L_x_256:
[----:B------:R-:W-:Y:S05]  /*1bc0*/  BSYNC.RECONVERGENT B0 ;  /* 0x0000000000007941 */ /* 0x000fea0003800200 */
.L_x_255:
[----:B------:R-:W3:Y:S01]  /*1bd0*/  LDCU.64 UR4, c[0x0][0x5e0] ;  /* 0x0000bc00ff0477ac */ /* 0x000ee20008000a00 */
[C---:B------:R-:W-:Y:S01]  /*1be0*/  IMAD.WIDE.U32 R10, R4.reuse, UR15, R214 ;  /* 0x0000000f040a7c25 */ /* 0x040fe2000f8e00d6 */
[----:B------:R-:W-:Y:S03]  /*1bf0*/  BSSY.RECONVERGENT B0, `(.L_x_257) ;  /* 0x0000011000007945 */ /* 0x000fe60003800200 */
[----:B--2---:R-:W-:Y:S01]  /*1c00*/  IMAD R6, R4, UR14, RZ ;  /* 0x0000000e04067c24 */ /* 0x004fe2000f8e02ff */
[----:B------:R-:W-:-:S03]  /*1c10*/  IADD3 R10, P0, PT, R14, R10, RZ ;  /* 0x0000000a0e0a7210 */ /* 0x000fc60007f1e0ff */
[----:B------:R-:W-:-:S05]  /*1c20*/  IMAD R6, R5, UR15, R6 ;  /* 0x0000000f05067c24 */ /* 0x000fca000f8e0206 */
[----:B------:R-:W-:-:S03]  /*1c30*/  IADD3.X R11, PT, PT, R13, R11, R6, P0, !PT ;  /* 0x0000000b0d0b7210 */ /* 0x000fc600007fe406 */
[----:B---3--:R-:W-:-:S04]  /*1c40*/  IMAD.WIDE.U32 R10, R201, UR4, R10 ;  /* 0x00000004c90a7c25 */ /* 0x008fc8000f8e000a */
[----:B------:R-:W-:Y:S01]  /*1c50*/  IMAD R7, R201, UR5, R11 ;  /* 0x00000005c9077c24 */ /* 0x000fe2000f8e020b */
[----:B------:R-:W-:Y:S06]  /*1c60*/  @P2 BRA `(.L_x_258) ;  /* 0x0000000000242947 */ /* 0x000fec0003800000 */
[----:B------:R-:W2:Y:S01]  /*1c70*/  LDCU.64 UR4, c[0x0][0x568] ;  /* 0x0000ad00ff0477ac */ /* 0x000ea20008000a00 */
[----:B------:R-:W-:-:S05]  /*1c80*/  MOV R6, R10 ;  /* 0x0000000a00067202 */ /* 0x000fca0000000f00 */
[----:B------:R-:W-:-:S04]  /*1c90*/  IMAD.WIDE.U32 R14, R206, R4, R6 ;  /* 0x00000004ce0e7225 */ /* 0x000fc800078e0006 */
[----:B------:R-:W-:Y:S01]  /*1ca0*/  IMAD R6, R206, R5, R15 ;  /* 0x00000005ce067224 */ /* 0x000fe200078e020f */
[----:B--2---:R-:W-:-:S04]  /*1cb0*/  LEA R16, P0, R14, UR4, 0x1 ;  /* 0x000000040e107c11 */ /* 0x004fc8000f8008ff */
[----:B------:R-:W-:-:S05]  /*1cc0*/  LEA.HI.X R17, R14, UR5, R6, 0x1, P0 ;  /* 0x000000050e117c11 */ /* 0x000fca00080f0c06 */
[----:B------:R2:W-:Y:S04]  /*1cd0*/  STG.E.128 desc[UR12][R16.64], RZ ;  /* 0x000000ff10007986 */ /* 0x0005e8000c101d0c */
[----:B------:R2:W-:Y:S04]  /*1ce0*/  STG.E.128 desc[UR12][R16.64+0x80], RZ ;  /* 0x000080ff10007986 */ /* 0x0005e8000c101d0c */
[----:B------:R2:W-:Y:S02]  /*1cf0*/  STG.E.128 desc[UR12][R16.64+0x100], RZ ;  /* 0x000100ff10007986 */ /* 0x0005e4000c101d0c */
.L_x_258:
[----:B------:R-:W-:Y:S05]  /*1d00*/  BSYNC.RECONVERGENT B0 ;  /* 0x0000000000007941 */ /* 0x000fea0003800200 */
.L_x_257:
[----:B------:R-:W-:Y:S05]  /*1d10*/  @P1 BRA `(.L_x_259) ;  /* 0x0000004c00001947 */ /* 0x000fea0003800000 */
[----:B------:R-:W3:Y:S01]  /*1d20*/  LDCU.64 UR4, c[0x0][0x568] ;  /* 0x0000ad00ff0477ac */ /* 0x000ee20008000a00 */
[----:B------:R-:W-:Y:S01]  /*1d30*/  MOV R6, R10 ;  /* 0x0000000a00067202 */ /* 0x000fe20000000f00 */
[----:B------:R-:W-:-:S04]  /*1d40*/  IMAD R9, R9, R4, RZ ;  /* 0x0000000409097224 */ /* 0x000fc800078e02ff */
[----:B------:R-:W-:-:S04]  /*1d50*/  IMAD.WIDE.U32 R6, R12, R4, R6 ;  /* 0x000000040c067225 */ /* 0x000fc800078e0006 */
[----:B------:R-:W-:-:S05]  /*1d60*/  IMAD R9, R12, R5, R9 ;  /* 0x000000050c097224 */ /* 0x000fca00078e0209 */
[----:B------:R-:W-:Y:S02]  /*1d70*/  IADD3 R9, PT, PT, R7, R9, RZ ;  /* 0x0000000907097210 */ /* 0x000fe40007ffe0ff */
[----:B---3--:R-:W-:-:S04]  /*1d80*/  LEA R4, P0, R6, UR4, 0x1 ;  /* 0x0000000406047c11 */ /* 0x008fc8000f8008ff */
[----:B------:R-:W-:-:S05]  /*1d90*/  LEA.HI.X R5, R6, UR5, R9, 0x1, P0 ;  /* 0x0000000506057c11 */ /* 0x000fca00080f0c09 */
[----:B------:R4:W-:Y:S04]  /*1da0*/  STG.E.128 desc[UR12][R4.64], RZ ;  /* 0x000000ff04007986 */ /* 0x0009e8000c101d0c */
[----:B------:R4:W-:Y:S04]  /*1db0*/  STG.E.128 desc[UR12][R4.64+0x80], RZ ;  /* 0x000080ff04007986 */ /* 0x0009e8000c101d0c */
[----:B------:R4:W-:Y:S01]  /*1dc0*/  STG.E.128 desc[UR12][R4.64+0x100], RZ ;  /* 0x000100ff04007986 */ /* 0x0009e2000c101d0c */
[----:B------:R-:W-:Y:S05]  /*1dd0*/  BRA `(.L_x_259) ;  /* 0x0000004800d07947 */ /* 0x000fea0003800000 */
.L_x_248:
[----:B------:R-:W1:Y:S01]  /*1de0*/  LDCU.64 UR4, c[0x0][0x3d8] ;  /* 0x00007b00ff0477ac */ /* 0x000e620008000a00 */
[C---:B------:R-:W-:Y:S01]  /*1df0*/  IMAD R4, R21.reuse, -0x40, R224 ;  /* 0xffffffc015047824 */ /* 0x040fe200078e02e0 */
[----:B------:R-:W-:Y:S01]  /*1e00*/  LOP3.LUT R5, R21, 0x80000001, RZ, 0xc0, !PT ;  /* 0x8000000115057812 */ /* 0x000fe200078ec0ff */
[C---:B------:R-:W-:Y:S01]  /*1e10*/  IMAD R8, R6.reuse, UR14, RZ ;  /* 0x0000000e06087c24 */ /* 0x040fe2000f8e02ff */
[----:B------:R-:W2:Y:S01]  /*1e20*/  LDCU.64 UR6, c[0x0][0x3d0] ;  /* 0x00007a00ff0677ac */ /* 0x000ea20008000a00 */
[--C-:B------:R-:W-:Y:S01]  /*1e30*/  IMAD.WIDE.U32 R24, R6, UR15, R214.reuse ;  /* 0x0000000f06187c25 */ /* 0x100fe2000f8e00d6 */
[----:B------:R-:W-:Y:S01]  /*1e40*/  ISETP.GE.AND P5, PT, R207, R4, PT ;  /* 0x00000004cf00720c */ /* 0x000fe20003fa6270 */
[----:B------:R-:W3:Y:S01]  /*1e50*/  LDC R213, c[0x0][0x44c] ;  /* 0x00011300ffd57b82 */ /* 0x000ee20000000800 */
[----:B------:R-:W-:Y:S01]  /*1e60*/  ISETP.NE.AND P0, PT, R5, 0x1, PT ;  /* 0x000000010500780c */ /* 0x000fe20003f05270 */
[----:B------:R-:W-:Y:S01]  /*1e70*/  IMAD.WIDE.U32 R26, R10, UR15, R214 ;  /* 0x0000000f0a1a7c25 */ /* 0x000fe2000f8e00d6 */
[----:B------:R-:W-:-:S05]  /*1e80*/  IADD3 R24, P2, PT, R18, R24, RZ ;  /* 0x0000001812187210 */ /* 0x000fca0007f5e0ff */
[----:B------:R-:W-:Y:S01]  /*1e90*/  @P4 BAR.SYNC.DEFER_BLOCKING 0x0 ;  /* 0x0000000000004b1d */ /* 0x000fe20000010000 */
[----:B------:R-:W-:Y:S01]  /*1ea0*/  ISETP.GE.AND P6, PT, R206, R4, PT ;  /* 0x00000004ce00720c */ /* 0x000fe20003fc6270 */
[----:B------:R-:W-:Y:S01]  /*1eb0*/  IMAD R22, R10, UR14, RZ ;  /* 0x0000000e0a167c24 */ /* 0x000fe2000f8e02ff */
[----:B------:R-:W-:Y:S01]  /*1ec0*/  IADD3 R20, P1, PT, R20, R26, RZ ;  /* 0x0000001a14147210 */ /* 0x000fe20007f3e0ff */
[----:B------:R-:W-:Y:S01]  /*1ed0*/  IMAD R8, R7, UR15, R8 ;  /* 0x0000000f07087c24 */ /* 0x000fe2000f8e0208 */
[----:B------:R-:W-:Y:S01]  /*1ee0*/  SEL R187, RZ, 0x6000, P0 ;  /* 0x00006000ffbb7807 */ /* 0x000fe20000000000 */
[----:B------:R-:W-:Y:S02]  /*1ef0*/  VIADD R216, R229, -UR15 ;  /* 0x8000000fe5d87c36 */ /* 0x000fe40008000000 */
[----:B------:R-:W-:Y:S01]  /*1f00*/  VIADD R21, R203, 0x8 ;  /* 0x00000008cb157836 */ /* 0x000fe20000000000 */
[----:B------:R-:W-:Y:S01]  /*1f10*/  IADD3.X R25, PT, PT, R17, R25, R8, P2, !PT ;  /* 0x0000001911197210 */ /* 0x000fe200017fe408 */
[----:B------:R-:W-:Y:S01]  /*1f20*/  IMAD R22, R11, UR15, R22 ;  /* 0x0000000f0b167c24 */ /* 0x000fe2000f8e0216 */
[----:B------:R-:W-:Y:S01]  /*1f30*/  ISETP.GE.AND P2, PT, R206, R216, PT ;  /* 0x000000d8ce00720c */ /* 0x000fe20003f46270 */
[----:B-1----:R-:W-:Y:S01]  /*1f40*/  IMAD R5, R15, UR4, RZ ;  /* 0x000000040f057c24 */ /* 0x002fe2000f8e02ff */
[----:B------:R-:W-:Y:S01]  /*1f50*/  ISETP.GE.AND P3, PT, R21, R4, PT ;  /* 0x000000041500720c */ /* 0x000fe20003f66270 */
[----:B--2---:R-:W-:Y:S01]  /*1f60*/  IMAD R17, R15, UR6, RZ ;  /* 0x000000060f117c24 */ /* 0x004fe2000f8e02ff */
[----:B------:R-:W-:Y:S01]  /*1f70*/  IADD3.X R21, PT, PT, R19, R27, R22, P1, !PT ;  /* 0x0000001b13157210 */ /* 0x000fe20000ffe416 */
[C---:B------:R-:W-:Y:S01]  /*1f80*/  IMAD R5, R16.reuse, UR5, R5 ;  /* 0x0000000510057c24 */ /* 0x040fe2000f8e0205 */
[----:B------:R-:W-:Y:S01]  /*1f90*/  @!P5 LEA R18, P4, R221, R238, 0x1 ;  /* 0x000000eedd12d211 */ /* 0x000fe200078808ff */
[C---:B------:R-:W-:Y:S01]  /*1fa0*/  IMAD R8, R16.reuse, UR7, R17 ;  /* 0x0000000710087c24 */ /* 0x040fe2000f8e0211 */
[----:B------:R-:W-:Y:S01]  /*1fb0*/  ISETP.GE.AND P1, PT, R207, R216, PT ;  /* 0x000000d8cf00720c */ /* 0x000fe20003f26270 */
[----:B------:R-:W-:Y:S01]  /*1fc0*/  IMAD.WIDE.U32 R26, R16, UR4, R20 ;  /* 0x00000004101a7c25 */ /* 0x000fe2000f8e0014 */
[----:B------:R-:W-:-:S03]  /*1fd0*/  @!P5 LEA.HI.X R19, R221, R239, R220, 0x1, P4 ;  /* 0x000000efdd13d211 */ /* 0x000fc600020f0cdc */
[----:B------:R-:W-:Y:S01]  /*1fe0*/  IMAD.MOV.U32 R226, RZ, RZ, 0x7f800000 ;  /* 0x7f800000ffe27424 */ /* 0x000fe200078e00ff */
[----:B------:R-:W-:Y:S01]  /*1ff0*/  ISETP.GE.AND P4, PT, R203, R4, PT ;  /* 0x00000004cb00720c */ /* 0x000fe20003f86270 */
[----:B------:R-:W-:Y:S01]  /*2000*/  IMAD.IADD R27, R27, 0x1, R5 ;  /* 0x000000011b1b7824 */ /* 0x000fe200078e0205 */
[----:B------:R-:W-:Y:S01]  /*2010*/  @!PT LDS RZ, [RZ] ;  /* 0x00000000fffff984 */ /* 0x000fe20000000800 */
[----:B------:R-:W-:Y:S01]  /*2020*/  @!PT LDS RZ, [RZ] ;  /* 0x00000000fffff984 */ /* 0x000fe20000000800 */
[----:B------:R-:W-:Y:S01]  /*2030*/  @!PT LDS RZ, [RZ] ;  /* 0x00000000fffff984 */ /* 0x000fe20000000800 */
[----:B------:R-:W-:Y:S01]  /*2040*/  @!P6 LDGSTS.E.BYPASS.LTC128B.128 [R212+0xc000], desc[UR12][R238.64] ;  /* 0x0c000000eed4efae */ /* 0x000fe2000b981a0c */
[----:B------:R-:W1:Y:S01]  /*2050*/  @!P2 LDC.64 R4, c[0x0][0x388] ;  /* 0x0000e200ff04ab82 */ /* 0x000e620000000a00 */
[----:B------:R-:W-:Y:S01]  /*2060*/  IMAD.WIDE.U32 R24, R16, UR6, R24 ;  /* 0x0000000610187c25 */ /* 0x000fe2000f8e0018 */
[----:B------:R-:W-:Y:S01]  /*2070*/  @!P5 LEA R16, P0, R23, R240, 0x1 ;  /* 0x000000f01710d211 */ /* 0x000fe200078008ff */
[----:B------:R-:W-:Y:S01]  /*2080*/  @!P6 LDGSTS.E.BYPASS.LTC128B.128 [R212+0xe000], desc[UR12][R238.64+0x80] ;  /* 0x0e000080eed4efae */ /* 0x000fe2000b981a0c */
[----:B------:R-:W2:Y:S01]  /*2090*/  LDCU UR4, c[0x0][0x590] ;  /* 0x0000b200ff0477ac */ /* 0x000ea20008000800 */
[----:B------:R-:W-:Y:S01]  /*20a0*/  IMAD.IADD R21, R25, 0x1, R8 ;  /* 0x0000000119157824 */ /* 0x000fe200078e0208 */
[----:B------:R-:W-:Y:S01]  /*20b0*/  @!P5 LEA.HI.X R17, R23, R241, R13, 0x1, P0 ;  /* 0x000000f11711d211 */ /* 0x000fe200000f0c0d */
[--C-:B------:R-:W-:Y:S01]  /*20c0*/  @!P2 IMAD.MOV.U32 R20, RZ, RZ, R24.reuse ;  /* 0x000000ffff14a224 */ /* 0x100fe200078e0018 */
[----:B------:R-:W-:Y:S01]  /*20d0*/  @!P6 LDGSTS.E.BYPASS.LTC128B.128 [R212+0x10000], desc[UR12][R238.64+0x100] ;  /* 0x10000100eed4efae */ /* 0x000fe2000b981a0c */
[----:B------:R-:W-:-:S02]  /*20e0*/  @!P1 IMAD.MOV.U32 R28, RZ, RZ, R24 ;  /* 0x000000ffff1c9224 */ /* 0x000fc400078e0018 */
[----:B------:R-:W-:Y:S01]  /*20f0*/  IMAD.MOV.U32 R225, RZ, RZ, 0x7f800000 ;  /* 0x7f800000ffe17424 */ /* 0x000fe200078e00ff */
[----:B------:R4:W-:Y:S01]  /*2100*/  @P6 STS.128 [R212+0xc000], RZ ;  /* 0x00c000ffd4006388 */ /* 0x0009e20000000c00 */
[----:B------:R-:W-:Y:S01]  /*2110*/  @!P1 IMAD.MOV.U32 R24, RZ, RZ, R26 ;  /* 0x000000ffff189224 */ /* 0x000fe200078e001a */
[----:B------:R-:W-:Y:S01]  /*2120*/  SHF.R.U32.HI R217, RZ, 0x2, R14 ;  /* 0x00000002ffd97819 */ /* 0x000fe2000001160e */
[----:B------:R-:W-:Y:S01]  /*2130*/  @!P1 IMAD.MOV.U32 R25, RZ, RZ, R27 ;  /* 0x000000ffff199224 */ /* 0x000fe200078e001b */
[----:B------:R4:W-:Y:S01]  /*2140*/  @P6 STS.128 [R212+0xe000], RZ ;  /* 0x00e000ffd4006388 */ /* 0x0009e20000000c00 */
[----:B------:R-:W-:Y:S01]  /*2150*/  @!P1 IMAD.MOV.U32 R29, RZ, RZ, R21 ;  /* 0x000000ffff1d9224 */ /* 0x000fe200078e0015 */
[----:B------:R-:W-:Y:S01]  /*2160*/  IADD3 R218, PT, PT, R218, 0x40, -R229 ;  /* 0x00000040dada7810 */ /* 0x000fe20007ffe8e5 */
[-C--:B------:R-:W-:Y:S01]  /*2170*/  @!P1 IMAD R15, R9, R6.reuse, RZ ;  /* 0x00000006090f9224 */ /* 0x080fe200078e02ff */
[----:B------:R4:W-:Y:S01]  /*2180*/  @P6 STS.128 [R212+0x10000], RZ ;  /* 0x010000ffd4006388 */ /* 0x0009e20000000c00 */
[----:B------:R-:W-:Y:S01]  /*2190*/  @!P2 IMAD.WIDE.U32 R22, R206, R6, R20 ;  /* 0x00000006ce16a225 */ /* 0x000fe200078e0014 */
[----:B------:R-:W-:-:S02]  /*21a0*/  CS2R R142, SRZ ;  /* 0x00000000008e7805 */ /* 0x000fc4000001ff00 */
[----:B------:R-:W-:Y:S01]  /*21b0*/  CS2R R140, SRZ ;  /* 0x00000000008c7805 */ /* 0x000fe2000001ff00 */
[----:B------:R4:W-:Y:S01]  /*21c0*/  @P5 STS.128 [R212+0xd000], RZ ;  /* 0x00d000ffd4005388 */ /* 0x0009e20000000c00 */
[-C--:B------:R-:W-:Y:S01]  /*21d0*/  @!P1 IMAD R13, R9, R10.reuse, RZ ;  /* 0x0000000a090d9224 */ /* 0x080fe200078e02ff */
[----:B------:R-:W-:Y:S01]  /*21e0*/  CS2R R146, SRZ ;  /* 0x0000000000927805 */ /* 0x000fe2000001ff00 */
[-C--:B------:R-:W-:Y:S01]  /*21f0*/  @!P1 IMAD.WIDE.U32 R24, R12, R10.reuse, R24 ;  /* 0x0000000a0c189225 */ /* 0x080fe200078e0018 */
[----:B------:R-:W3:Y:S01]  /*2200*/  @!P2 LDC.64 R8, c[0x0][0x390] ;  /* 0x0000e400ff08ab82 */ /* 0x000ee20000000a00 */
[----:B------:R4:W-:Y:S01]  /*2210*/  @P5 STS.128 [R212+0xf000], RZ ;  /* 0x00f000ffd4005388 */ /* 0x0009e20000000c00 */
[----:B------:R-:W-:Y:S01]  /*2220*/  CS2R R144, SRZ ;  /* 0x0000000000907805 */ /* 0x000fe2000001ff00 */
[----:B------:R-:W-:Y:S01]  /*2230*/  @!P2 IMAD.WIDE.U32 R26, R206, R10, R26 ;  /* 0x0000000ace1aa225 */ /* 0x000fe200078e001a */
[----:B------:R-:W-:Y:S01]  /*2240*/  CS2R R138, SRZ ;  /* 0x00000000008a7805 */ /* 0x000fe2000001ff00 */
[----:B------:R4:W-:Y:S01]  /*2250*/  @P5 STS.128 [R212+0x11000], RZ ;  /* 0x011000ffd4005388 */ /* 0x0009e20000000c00 */
[----:B------:R-:W-:Y:S01]  /*2260*/  CS2R R136, SRZ ;  /* 0x0000000000887805 */ /* 0x000fe2000001ff00 */
[----:B------:R-:W-:Y:S01]  /*2270*/  @!P1 IMAD.WIDE.U32 R20, R12, R6, R28 ;  /* 0x000000060c149225 */ /* 0x000fe200078e001c */
[----:B-1----:R-:W-:Y:S01]  /*2280*/  @!P2 LEA R28, P0, R22, R4, 0x1 ;  /* 0x00000004161ca211 */ /* 0x002fe200078008ff */
[----:B------:R-:W-:Y:S01]  /*2290*/  @!PT LDS RZ, [RZ] ;  /* 0x00000000fffff984 */ /* 0x000fe20000000800 */
[----:B------:R-:W-:Y:S01]  /*22a0*/  @!PT LDS RZ, [RZ] ;  /* 0x00000000fffff984 */ /* 0x000fe20000000800 */
[----:B------:R-:W-:Y:S01]  /*22b0*/  @!PT LDS RZ, [RZ] ;  /* 0x00000000fffff984 */ /* 0x000fe20000000800 */
[----:B------:R-:W-:Y:S01]  /*22c0*/  @!P5 LDGSTS.E.BYPASS.LTC128B.128 [R212+0xd000], desc[UR12][R18.64] ;  /* 0x0d00000012d4dfae */ /* 0x000fe2000b981a0c */
[----:B------:R-:W-:Y:S01]  /*22d0*/  CS2R R134, SRZ ;  /* 0x0000000000867805 */ /* 0x000fe2000001ff00 */
[-C--:B------:R-:W-:Y:S01]  /*22e0*/  @!P1 IMAD R15, R12, R7.reuse, R15 ;  /* 0x000000070c0f9224 */ /* 0x080fe200078e020f */
[----:B------:R-:W-:Y:S01]  /*22f0*/  CS2R R132, SRZ ;  /* 0x0000000000847805 */ /* 0x000fe2000001ff00 */
[----:B------:R-:W-:Y:S01]  /*2300*/  @!P2 IMAD R10, R206, R7, R23 ;  /* 0x00000007ce0aa224 */ /* 0x000fe200078e0217 */
[----:B------:R-:W-:Y:S01]  /*2310*/  @!P5 LDGSTS.E.BYPASS.LTC128B.128 [R212+0xf000], desc[UR12][R18.64+0x80] ;  /* 0x0f00008012d4dfae */ /* 0x000fe2000b981a0c */
[----:B------:R-:W1:Y:S01]  /*2320*/  @!P1 LDC.64 R6, c[0x0][0x388] ;  /* 0x0000e200ff069b82 */ /* 0x000e620000000a00 */
[----:B------:R-:W-:Y:S01]  /*2330*/  @!P1 IMAD.IADD R15, R21, 0x1, R15 ;  /* 0x00000001150f9824 */ /* 0x000fe200078e020f */
[----:B------:R-:W-:-:S02]  /*2340*/  CS2R R126, SRZ ;  /* 0x00000000007e7805 */ /* 0x000fc4000001ff00 */
[----:B------:R-:W-:Y:S01]  /*2350*/  @!P2 LEA.HI.X R29, R22, R5, R10, 0x1, P0 ;  /* 0x00000005161da211 */ /* 0x000fe200000f0c0a */
[-C--:B------:R-:W-:Y:S01]  /*2360*/  @!P1 IMAD R13, R12, R11.reuse, R13 ;  /* 0x0000000b0c0d9224 */ /* 0x080fe200078e020d */
[----:B------:R-:W-:Y:S01]  /*2370*/  @!P5 LDGSTS.E.BYPASS.LTC128B.128 [R212+0x11000], desc[UR12][R18.64+0x100] ;  /* 0x1100010012d4dfae */ /* 0x000fe2000b981a0c */
[----:B------:R-:W-:Y:S01]  /*2380*/  @!P2 IMAD R11, R206, R11, R27 ;  /* 0x0000000bce0ba224 */ /* 0x000fe200078e021b */
[----:B------:R-:W-:Y:S01]  /*2390*/  CS2R R124, SRZ ;  /* 0x00000000007c7805 */ /* 0x000fe2000001ff00 */
[----:B------:R-:W2:Y:S01]  /*23a0*/  @!P1 LDC.64 R4, c[0x0][0x390] ;  /* 0x0000e400ff049b82 */ /* 0x000ea20000000a00 */
[----:B------:R-:W-:Y:S01]  /*23b0*/  @!P1 IMAD.IADD R13, R25, 0x1, R13 ;  /* 0x00000001190d9824 */ /* 0x000fe200078e020d */
[----:B------:R-:W4:Y:S01]  /*23c0*/  S2R R215, SR_TID.X ;  /* 0x0000000000d77919 */ /* 0x000f220000002100 */
[--C-:B------:R-:W-:Y:S01]  /*23d0*/  IMAD.IADD R227, R212, 0x1, R187.reuse ;  /* 0x00000001d4e37824 */ /* 0x100fe200078e02bb */
[----:B------:R-:W-:Y:S01]  /*23e0*/  CS2R R130, SRZ ;  /* 0x0000000000827805 */ /* 0x000fe2000001ff00 */
[----:B------:R-:W-:Y:S01]  /*23f0*/  IMAD.IADD R188, R199, 0x1, R187 ;  /* 0x00000001c7bc7824 */ /* 0x000fe200078e02bb */
[----:B------:R-:W-:-:S02]  /*2400*/  CS2R R128, SRZ ;  /* 0x0000000000807805 */ /* 0x000fc4000001ff00 */
[----:B------:R-:W-:Y:S01]  /*2410*/  CS2R R122, SRZ ;  /* 0x00000000007a7805 */ /* 0x000fe2000001ff00 */
[----:B------:R-:W-:Y:S01]  /*2420*/  @!P6 LDGSTS.E.BYPASS.LTC128B.128 [R227], desc[UR12][R240.64] ;  /* 0x00000000f0e3efae */ /* 0x000fe2000b981a0c */
[----:B------:R-:W-:Y:S02]  /*2430*/  CS2R R120, SRZ ;  /* 0x0000000000787805 */ /* 0x000fe4000001ff00 */
[----:B------:R-:W-:Y:S02]  /*2440*/  CS2R R118, SRZ ;  /* 0x0000000000767805 */ /* 0x000fe4000001ff00 */
[----:B------:R-:W-:Y:S01]  /*2450*/  CS2R R116, SRZ ;  /* 0x0000000000747805 */ /* 0x000fe2000001ff00 */
[----:B------:R-:W-:Y:S01]  /*2460*/  @!P6 LDGSTS.E.BYPASS.LTC128B.128 [R227+0x2000], desc[UR12][R240.64+0x80] ;  /* 0x02000080f0e3efae */ /* 0x000fe2000b981a0c */
[----:B------:R-:W-:Y:S02]  /*2470*/  CS2R R110, SRZ ;  /* 0x00000000006e7805 */ /* 0x000fe4000001ff00 */
[----:B------:R-:W-:-:S02]  /*2480*/  CS2R R108, SRZ ;  /* 0x00000000006c7805 */ /* 0x000fc4000001ff00 */
[----:B------:R-:W-:Y:S02]  /*2490*/  CS2R R114, SRZ ;  /* 0x0000000000727805 */ /* 0x000fe4000001ff00 */
[C---:B-1----:R-:W-:Y:S01]  /*24a0*/  @!P1 LEA R6, P0, R20.reuse, R6, 0x1 ;  /* 0x0000000614069211 */ /* 0x042fe200078008ff */
[----:B------:R-:W-:Y:S01]  /*24b0*/  @!P6 LDGSTS.E.BYPASS.LTC128B.128 [R227+0x4000], desc[UR12][R240.64+0x100] ;  /* 0x04000100f0e3efae */ /* 0x000fe2000b981a0c */
[----:B------:R-:W-:Y:S02]  /*24c0*/  CS2R R112, SRZ ;  /* 0x0000000000707805 */ /* 0x000fe4000001ff00 */
[----:B------:R-:W-:Y:S02]  /*24d0*/  CS2R R106, SRZ ;  /* 0x00000000006a7805 */ /* 0x000fe4000001ff00 */
[----:B------:R-:W-:Y:S01]  /*24e0*/  @!P1 LEA.HI.X R7, R20, R7, R15, 0x1, P0 ;  /* 0x0000000714079211 */ /* 0x000fe200000f0c0f */
[----:B------:R1:W-:Y:S01]  /*24f0*/  @P6 STS.128 [R227], RZ ;  /* 0x000000ffe3006388 */ /* 0x0003e20000000c00 */
[----:B---3--:R-:W-:-:S02]  /*2500*/  @!P2 LEA R8, P0, R26, R8, 0x1 ;  /* 0x000000081a08a211 */ /* 0x008fc400078008ff */
[----:B------:R-:W-:Y:S02]  /*2510*/  CS2R R104, SRZ ;  /* 0x0000000000687805 */ /* 0x000fe4000001ff00 */
[----:B------:R-:W-:Y:S01]  /*2520*/  CS2R R102, SRZ ;  /* 0x0000000000667805 */ /* 0x000fe2000001ff00 */
[----:B------:R1:W-:Y:S01]  /*2530*/  @P6 STS.128 [R227+0x2000], RZ ;  /* 0x002000ffe3006388 */ /* 0x0003e20000000c00 */
[----:B------:R-:W-:Y:S02]  /*2540*/  @!P2 LEA.HI.X R9, R26, R9, R11, 0x1, P0 ;  /* 0x000000091a09a211 */ /* 0x000fe400000f0c0b */
[----:B------:R-:W-:Y:S02]  /*2550*/  CS2R R100, SRZ ;  /* 0x0000000000647805 */ /* 0x000fe4000001ff00 */
[----:B--2---:R-:W-:Y:S01]  /*2560*/  @!P1 LEA R10, P0, R24, R4, 0x1 ;  /* 0x00000004180a9211 */ /* 0x004fe200078008ff */
[----:B------:R1:W-:Y:S01]  /*2570*/  @P6 STS.128 [R227+0x4000], RZ ;  /* 0x004000ffe3006388 */ /* 0x0003e20000000c00 */
[----:B------:R-:W-:-:S02]  /*2580*/  CS2R R62, SRZ ;  /* 0x00000000003e7805 */ /* 0x000fc4000001ff00 */
[----:B------:R-:W-:Y:S02]  /*2590*/  CS2R R60, SRZ ;  /* 0x00000000003c7805 */ /* 0x000fe4000001ff00 */
[----:B------:R-:W-:Y:S01]  /*25a0*/  @!P1 LEA.HI.X R11, R24, R5, R13, 0x1, P0 ;  /* 0x00000005180b9211 */ /* 0x000fe200000f0c0d */
[----:B------:R-:W-:Y:S01]  /*25b0*/  IMAD.WIDE.U32 R12, R203, 0x4, R242 ;  /* 0x00000004cb0c7825 */ /* 0x000fe200078e00f2 */
[----:B------:R1:W-:Y:S01]  /*25c0*/  @P5 STS.128 [R227+0x1000], RZ ;  /* 0x001000ffe3005388 */ /* 0x0003e20000000c00 */
[----:B------:R-:W-:Y:S02]  /*25d0*/  CS2R R66, SRZ ;  /* 0x0000000000427805 */ /* 0x000fe4000001ff00 */
[----:B------:R-:W-:Y:S02]  /*25e0*/  CS2R R64, SRZ ;  /* 0x0000000000407805 */ /* 0x000fe4000001ff00 */
[----:B------:R-:W-:Y:S01]  /*25f0*/  CS2R R58, SRZ ;  /* 0x00000000003a7805 */ /* 0x000fe2000001ff00 */
[----:B------:R-:W5:Y:S01]  /*2600*/  @!P4 LDG.E R226, desc[UR12][R12.64] ;  /* 0x0000000c0ce2c981 */ /* 0x000f62000c1e1900 */
[----:B------:R-:W-:-:S02]  /*2610*/  CS2R R56, SRZ ;  /* 0x0000000000387805 */ /* 0x000fc4000001ff00 */
[----:B------:R-:W-:Y:S02]  /*2620*/  CS2R R54, SRZ ;  /* 0x0000000000367805 */ /* 0x000fe4000001ff00 */
[----:B------:R-:W-:Y:S01]  /*2630*/  CS2R R52, SRZ ;  /* 0x0000000000347805 */ /* 0x000fe2000001ff00 */
[----:B------:R-:W5:Y:S01]  /*2640*/  @!P3 LDG.E R225, desc[UR12][R12.64+0x20] ;  /* 0x0000200c0ce1b981 */ /* 0x000f62000c1e1900 */
[----:B------:R-:W-:Y:S02]  /*2650*/  CS2R R46, SRZ ;  /* 0x00000000002e7805 */ /* 0x000fe4000001ff00 */
[----:B------:R-:W-:Y:S02]  /*2660*/  CS2R R44, SRZ ;  /* 0x00000000002c7805 */ /* 0x000fe4000001ff00 */
[----:B------:R-:W-:Y:S01]  /*2670*/  CS2R R50, SRZ ;  /* 0x0000000000327805 */ /* 0x000fe2000001ff00 */
[----:B------:R1:W-:Y:S01]  /*2680*/  @P5 STS.128 [R227+0x3000], RZ ;  /* 0x003000ffe3005388 */ /* 0x0003e20000000c00 */
[----:B------:R-:W-:-:S02]  /*2690*/  CS2R R48, SRZ ;  /* 0x0000000000307805 */ /* 0x000fc4000001ff00 */
[----:B------:R-:W-:Y:S02]  /*26a0*/  CS2R R42, SRZ ;  /* 0x00000000002a7805 */ /* 0x000fe4000001ff00 */
[----:B------:R-:W-:Y:S01]  /*26b0*/  CS2R R40, SRZ ;  /* 0x0000000000287805 */ /* 0x000fe2000001ff00 */
[----:B------:R1:W-:Y:S01]  /*26c0*/  @P5 STS.128 [R227+0x5000], RZ ;  /* 0x005000ffe3005388 */ /* 0x0003e20000000c00 */
[----:B------:R-:W-:Y:S02]  /*26d0*/  CS2R R38, SRZ ;  /* 0x0000000000267805 */ /* 0x000fe4000001ff00 */
[----:B------:R-:W-:Y:S02]  /*26e0*/  CS2R R36, SRZ ;  /* 0x0000000000247805 */ /* 0x000fe4000001ff00 */
[----:B------:R-:W-:Y:S01]  /*26f0*/  CS2R R30, SRZ ;  /* 0x00000000001e7805 */ /* 0x000fe2000001ff00 */
[----:B------:R-:W-:Y:S01]  /*2700*/  @!PT LDS RZ, [RZ] ;  /* 0x00000000fffff984 */ /* 0x000fe20000000800 */
[----:B------:R-:W-:Y:S01]  /*2710*/  @!PT LDS RZ, [RZ] ;  /* 0x00000000fffff984 */ /* 0x000fe20000000800 */
[----:B------:R-:W-:Y:S01]  /*2720*/  @!PT LDS RZ, [RZ] ;  /* 0x00000000fffff984 */ /* 0x000fe20000000800 */
[----:B------:R-:W-:Y:S01]  /*2730*/  @!P5 LDGSTS.E.BYPASS.LTC128B.128 [R227+0x1000], desc[UR12][R16.64] ;  /* 0x0100000010e3dfae */ /* 0x000fe2000b981a0c */
[----:B------:R-:W-:-:S02]  /*2740*/  CS2R R34, SRZ ;  /* 0x0000000000227805 */ /* 0x000fc4000001ff00 */
[----:B------:R-:W-:Y:S01]  /*2750*/  CS2R R32, SRZ ;  /* 0x0000000000207805 */ /* 0x000fe2000001ff00 */
[----:B------:R-:W2:Y:S01]  /*2760*/  LDCU UR5, c[0x0][0x3e0] ;  /* 0x00007c00ff0577ac */ /* 0x000ea20008000800 */
[----:B------:R-:W-:Y:S01]  /*2770*/  @!P5 LDGSTS.E.BYPASS.LTC128B.128 [R227+0x3000], desc[UR12][R16.64+0x80] ;  /* 0x0300008010e3dfae */ /* 0x000fe2000b981a0c */
[----:B------:R-:W3:Y:S03]  /*2780*/  LDCU UR7, c[0x0][0x45c] ;  /* 0x00008b80ff0777ac */ /* 0x000ee60008000800 */
[----:B------:R-:W-:Y:S04]  /*2790*/  @!P5 LDGSTS.E.BYPASS.LTC128B.128 [R227+0x5000], desc[UR12][R16.64+0x100] ;  /* 0x0500010010e3dfae */ /* 0x000fe8000b981a0c */
[----:B------:R-:W-:Y:S04]  /*27a0*/  @!P2 LDGSTS.E.BYPASS.LTC128B.128 [R212+0x12000], desc[UR12][R28.64] ;  /* 0x120000001cd4afae */ /* 0x000fe8000b981a0c */
[----:B------:R-:W-:Y:S04]  /*27b0*/  @!P2 LDGSTS.E.BYPASS.LTC128B.128 [R212+0x14000], desc[UR12][R28.64+0x80] ;  /* 0x140000801cd4afae */ /* 0x000fe8000b981a0c */
[----:B------:R4:W-:Y:S04]  /*27c0*/  @!P2 LDGSTS.E.BYPASS.LTC128B.128 [R212+0x16000], desc[UR12][R28.64+0x100] ;  /* 0x160001001cd4afae */ /* 0x0009e8000b981a0c */
[----:B------:R1:W-:Y:S04]  /*27d0*/  @P2 STS.128 [R212+0x12000], RZ ;  /* 0x012000ffd4002388 */ /* 0x0003e80000000c00 */
[----:B------:R1:W-:Y:S04]  /*27e0*/  @P2 STS.128 [R212+0x14000], RZ ;  /* 0x014000ffd4002388 */ /* 0x0003e80000000c00 */
[----:B------:R1:W-:Y:S04]  /*27f0*/  @P2 STS.128 [R212+0x16000], RZ ;  /* 0x016000ffd4002388 */ /* 0x0003e80000000c00 */
[----:B------:R1:W-:Y:S04]  /*2800*/  @P1 STS.128 [R212+0x13000], RZ ;  /* 0x013000ffd4001388 */ /* 0x0003e80000000c00 */
[----:B------:R1:W-:Y:S04]  /*2810*/  @P1 STS.128 [R212+0x15000], RZ ;  /* 0x015000ffd4001388 */ /* 0x0003e80000000c00 */
[----:B------:R1:W-:Y:S04]  /*2820*/  @P1 STS.128 [R212+0x17000], RZ ;  /* 0x017000ffd4001388 */ /* 0x0003e80000000c00 */
[----:B------:R-:W-:Y:S01]  /*2830*/  @!PT LDS RZ, [RZ] ;  /* 0x00000000fffff984 */ /* 0x000fe20000000800 */
[----:B------:R-:W-:Y:S01]  /*2840*/  @!PT LDS RZ, [RZ] ;  /* 0x00000000fffff984 */ /* 0x000fe20000000800 */
[----:B------:R-:W-:Y:S01]  /*2850*/  @!PT LDS RZ, [RZ] ;  /* 0x00000000fffff984 */ /* 0x000fe20000000800 */
[----:B------:R1:W-:Y:S04]  /*2860*/  @!P1 LDGSTS.E.BYPASS.LTC128B.128 [R212+0x13000], desc[UR12][R6.64] ;  /* 0x1300000006d49fae */ /* 0x0003e8000b981a0c */
[----:B------:R1:W-:Y:S04]  /*2870*/  @!P1 LDGSTS.E.BYPASS.LTC128B.128 [R212+0x15000], desc[UR12][R6.64+0x80] ;  /* 0x1500008006d49fae */ /* 0x0003e8000b981a0c */
[----:B------:R1:W-:Y:S04]  /*2880*/  @!P1 LDGSTS.E.BYPASS.LTC128B.128 [R212+0x17000], desc[UR12][R6.64+0x100] ;  /* 0x1700010006d49fae */ /* 0x0003e8000b981a0c */
[----:B------:R1:W-:Y:S04]  /*2890*/  @!P2 LDGSTS.E.BYPASS.LTC128B.128 [R212+0x18000], desc[UR12][R8.64] ;  /* 0x1800000008d4afae */ /* 0x0003e8000b981a0c */
[----:B------:R1:W-:Y:S04]  /*28a0*/  @!P2 LDGSTS.E.BYPASS.LTC128B.128 [R212+0x1a000], desc[UR12][R8.64+0x80] ;  /* 0x1a00008008d4afae */ /* 0x0003e8000b981a0c */
        /* <DEDUP_REMOVED lines=13> */
[----:B------:R-:W0:Y:S01]  /*2980*/  LDGDEPBAR ;  /* 0x00000000000079af */ /* 0x000e220000000000 */
[----:B------:R-:W-:Y:S01]  /*2990*/  IMAD.SHL.U32 R4, R14, 0x2, RZ ;  /* 0x000000020e047824 */ /* 0x000fe200078e00ff */
[----:B------:R-:W-:-:S04]  /*29a0*/  IADD3 R5, PT, PT, R228, R203, R229 ;  /* 0x000000cbe4057210 */ /* 0x000fc80007ffe0e5 */
[----:B------:R-:W-:-:S04]  /*29b0*/  LOP3.LUT R4, R4, 0x6, RZ, 0xc0, !PT ;  /* 0x0000000604047812 */ /* 0x000fc800078ec0ff */
[----:B------:R-:W-:Y:S01]  /*29c0*/  LOP3.LUT R217, R4, 0xe0, R217, 0xf8, !PT ;  /* 0x000000e004d97812 */ /* 0x000fe200078ef8d9 */
[----:B------:R-:W-:Y:S01]  /*29d0*/  IMAD.IADD R224, R5, 0x1, -R224 ;  /* 0x0000000105e07824 */ /* 0x000fe200078e0ae0 */
[----:B----4-:R-:W-:Y:S02]  /*29e0*/  CS2R R28, SRZ ;  /* 0x00000000001c7805 */ /* 0x010fe4000001ff00 */
[----:B------:R-:W-:Y:S02]  /*29f0*/  CS2R R26, SRZ ;  /* 0x00000000001a7805 */ /* 0x000fe4000001ff00 */
[----:B------:R-:W-:Y:S02]  /*2a00*/  CS2R R24, SRZ ;  /* 0x0000000000187805 */ /* 0x000fe4000001ff00 */
[----:B------:R-:W-:Y:S02]  /*2a10*/  CS2R R22, SRZ ;  /* 0x0000000000167805 */ /* 0x000fe4000001ff00 */
[----:B------:R-:W-:-:S02]  /*2a20*/  CS2R R20, SRZ ;  /* 0x0000000000147805 */ /* 0x000fc4000001ff00 */
[----:B------:R-:W-:Y:S01]  /*2a30*/  LOP3.LUT P0, RZ, R215, 0x4, RZ, 0xc0, !PT ;  /* 0x00000004d7ff7812 */ /* 0x000fe2000780c0ff */
[----:B------:R-:W-:Y:S02]  /*2a40*/  VIADD R217, R217, UR15 ;  /* 0x0000000fd9d97c36 */ /* 0x000fe40008000000 */
[----:B------:R-:W-:Y:S01]  /*2a50*/  IMAD.IADD R187, R198, 0x1, R187 ;  /* 0x00000001c6bb7824 */ /* 0x000fe200078e02bb */
[----:B------:R-:W-:Y:S02]  /*2a60*/  UIADD3 UR6, UPT, UPT, UR15, 0x40, URZ ;  /* 0x000000400f067890 */ /* 0x000fe4000fffe0ff */
[----:B-123--:R-:W-:-:S12]  /*2a70*/  USHF.L.U32 UR4, UR4, 0x6, URZ ;  /* 0x0000000604047899 */ /* 0x00efd800080006ff */
.L_x_262:
[----:B------:R-:W0:Y:S01]  /*2a80*/  LDGDEPBAR ;  /* 0x00000000000079af */ /* 0x000e220000000000 */
[--C-:B------:R-:W-:Y:S02]  /*2a90*/  IMAD.IADD R150, R196, 0x1, R188.reuse ;  /* 0x00000001c4967824 */ /* 0x100fe400078e02bc */
[C---:B-----5:R-:W-:Y:S01]  /*2aa0*/  FMUL.FTZ R165, R225.reuse, 1.4426950216293334961 ;  /* 0x3fb8aa3be1a57820 */ /* 0x060fe20000410000 */
[----:B------:R-:W-:Y:S01]  /*2ab0*/  IMAD.IADD R149, R194, 0x1, R188 ;  /* 0x00000001c2957824 */ /* 0x000fe200078e02bc */
[----:B------:R-:W-:Y:S01]  /*2ac0*/  FSETP.NEU.FTZ.AND P1, PT, R225, -INF , PT ;  /* 0xff800000e100780b */ /* 0x000fe20003f3d000 */
[----:B------:R-:W-:Y:S02]  /*2ad0*/  VIADD R228, R228, 0xffffffc0 ;  /* 0xffffffc0e4e47836 */ /* 0x000fe40000000000 */
[C---:B------:R-:W-:Y:S01]  /*2ae0*/  FMUL.FTZ R163, R226.reuse, 1.4426950216293334961 ;  /* 0x3fb8aa3be2a37820 */ /* 0x040fe20000410000 */
[----:B------:R-:W-:Y:S02]  /*2af0*/  FSETP.NEU.FTZ.AND P2, PT, R226, -INF , PT ;  /* 0xff800000e200780b */ /* 0x000fe40003f5d000 */
[----:B------:R-:W-:Y:S02]  /*2b00*/  IADD3 R148, PT, PT, R196, R149, RZ ;  /* 0x00000095c4947210 */ /* 0x000fe40007ffe0ff */
[----:B------:R-:W-:Y:S02]  /*2b10*/  FSEL R165, R165, RZ, P1 ;  /* 0x000000ffa5a57208 */ /* 0x000fe40000800000 */
[----:B------:R-:W-:Y:S02]  /*2b20*/  ISETP.GE.AND P6, PT, R228, R218, PT ;  /* 0x000000dae400720c */ /* 0x000fe40003fc6270 */
[----:B------:R-:W-:Y:S02]  /*2b30*/  FSEL R163, R163, RZ, P2 ;  /* 0x000000ffa3a37208 */ /* 0x000fe40001000000 */
[----:B------:R-:W-:Y:S02]  /*2b40*/  ISETP.GT.AND P6, PT, R229, UR6, P6 ;  /* 0x00000006e5007c0c */ /* 0x000fe4000b7c4270 */
[----:B------:R-:W-:Y:S01]  /*2b50*/  IADD3 R230, PT, PT, R230, -0x1, RZ ;  /* 0xffffffffe6e67810 */ /* 0x000fe20007ffe0ff */
[----:B------:R-:W-:Y:S04]  /*2b60*/  DEPBAR.LE SB0, 0x0 ;  /* 0x000080000000791a */ /* 0x000fe80000000000 */
[----:B------:R-:W-:Y:S06]  /*2b70*/  BAR.SYNC.DEFER_BLOCKING 0x0 ;  /* 0x0000000000007b1d */ /* 0x000fec0000010000 */
[C---:B------:R-:W-:Y:S01]  /*2b80*/  @!P6 VIADD R167, R217.reuse, 0x19 ;  /* 0x00000019d9a7e836 */ /* 0x040fe20000000000 */
[C-C-:B------:R-:W-:Y:S01]  /*2b90*/  @!P6 VIADDMNMX R162, R224.reuse, 0xffffffc1, R229.reuse, PT ;  /* 0xffffffc1e0a2e846 */ /* 0x140fe200038001e5 */
[C---:B------:R-:W-:Y:S01]  /*2ba0*/  @!P6 VIADD R169, R217.reuse, 0x18 ;  /* 0x00000018d9a9e836 */ /* 0x040fe20000000000 */
[----:B------:R-:W-:Y:S01]  /*2bb0*/  @!P6 VIADDMNMX R164, R224, 0xffffffc9, R229, PT ;  /* 0xffffffc9e0a4e846 */ /* 0x000fe200038001e5 */
[C---:B------:R-:W-:Y:S01]  /*2bc0*/  @!P6 VIADD R151, R217.reuse, 0x1 ;  /* 0x00000001d997e836 */ /* 0x040fe20000000000 */
[C---:B------:R-:W-:Y:S02]  /*2bd0*/  @!P6 ISETP.GE.AND P3, PT, R217.reuse, R162, PT ;  /* 0x000000a2d900e20c */ /* 0x040fe40003f66270 */
[----:B------:R-:W-:Y:S02]  /*2be0*/  @!P6 ISETP.GE.AND P2, PT, R217, R164, PT ;  /* 0x000000a4d900e20c */ /* 0x000fe40003f46270 */
[C---:B------:R-:W-:Y:S02]  /*2bf0*/  @!P6 ISETP.GE.AND P5, PT, R151.reuse, R162, PT ;  /* 0x000000a29700e20c */ /* 0x040fe40003fa6270 */
[----:B------:R-:W-:Y:S01]  /*2c00*/  @!P6 ISETP.GE.AND P4, PT, R151, R164, PT ;  /* 0x000000a49700e20c */ /* 0x000fe20003f86270 */
[C---:B------:R-:W-:Y:S01]  /*2c10*/  @!P6 VIADD R151, R217.reuse, 0x9 ;  /* 0x00000009d997e836 */ /* 0x040fe20000000000 */
[C---:B------:R-:W-:Y:S02]  /*2c20*/  @!P6 IADD3 R157, PT, PT, R217.reuse, 0x11, RZ ;  /* 0x00000011d99de810 */ /* 0x040fe40007ffe0ff */
[----:B------:R-:W-:Y:S04]  /*2c30*/  @!P6 IADD3 R153, PT, PT, R217, 0x8, RZ ;  /* 0x00000008d999e810 */ /* 0x000fe80007ffe0ff */
[-C--:B------:R-:W-:Y:S01]  /*2c40*/  @!P6 ISETP.GE.AND P1, PT, R153, R162.reuse, PT ;  /* 0x000000a29900e20c */ /* 0x080fe20003f26270 */
[----:B------:R-:W-:Y:S05]  /*2c50*/  LDSM.16.M88.4 R68, [R188] ;  /* 0x00000000bc44783b */ /* 0x000fea0000000200 */
[----:B------:R-:W1:Y:S05]  /*2c60*/  LDSM.16.M88.4 R72, [R197] ;  /* 0x00000000c548783b */ /* 0x000e6a0000000200 */
[----:B------:R-:W2:Y:S05]  /*2c70*/  LDSM.16.M88.4 R76, [R197+0x800] ;  /* 0x00080000c54c783b */ /* 0x000eaa0000000200 */
[----:B------:R-:W-:Y:S05]  /*2c80*/  LDSM.16.M88.4 R80, [R150] ;  /* 0x000000009650783b */ /* 0x000fea0000000200 */
[----:B------:R-:W3:Y:S05]  /*2c90*/  LDSM.16.M88.4 R84, [R195] ;  /* 0x00000000c354783b */ /* 0x000eea0000000200 */
[----:B------:R-:W4:Y:S05]  /*2ca0*/  LDSM.16.M88.4 R88, [R195+0x800] ;  /* 0x00080000c358783b */ /* 0x000f2a0000000200 */
[----:B------:R-:W-:Y:S05]  /*2cb0*/  LDSM.16.M88.4 R92, [R149] ;  /* 0x00000000955c783b */ /* 0x000fea0000000200 */
[----:B------:R-:W4:Y:S01]  /*2cc0*/  LDSM.16.M88.4 R96, [R193] ;  /* 0x00000000c160783b */ /* 0x000f220000000200 */
[C---:B-1----:R-:W-:Y:S08]  /*2cd0*/  HMMA.16816.F32.BF16 R4, R68.reuse, R72, RZ ;  /* 0x000000484404723c */ /* 0x042ff000000418ff */
[C---:B------:R-:W-:Y:S01]  /*2ce0*/  HMMA.16816.F32.BF16 R8, R68.reuse, R74, RZ ;  /* 0x0000004a4408723c */ /* 0x040fe200000418ff */
[----:B------:R-:W-:Y:S07]  /*2cf0*/  LDSM.16.M88.4 R72, [R148] ;  /* 0x000000009448783b */ /* 0x000fee0000000200 */
[C---:B--2---:R-:W-:Y:S08]  /*2d00*/  HMMA.16816.F32.BF16 R12, R68.reuse, R76, RZ ;  /* 0x0000004c440c723c */ /* 0x044ff000000418ff */
[----:B------:R-:W-:Y:S01]  /*2d10*/  HMMA.16816.F32.BF16 R16, R68, R78, RZ ;  /* 0x0000004e4410723c */ /* 0x000fe200000418ff */
[----:B------:R-:W1:Y:S05]  /*2d20*/  LDSM.16.M88.4 R68, [R193+0x800] ;  /* 0x00080000c144783b */ /* 0x000e6a0000000200 */
[----:B------:R-:W2:Y:S02]  /*2d30*/  LDSM.16.M88.4 R76, [R192] ;  /* 0x00000000c04c783b */ /* 0x000ea40000000200 */
[C---:B---3--:R-:W-:Y:S08]  /*2d40*/  HMMA.16816.F32.BF16 R4, R80.reuse, R84, R4 ;  /* 0x000000545004723c */ /* 0x048ff00000041804 */
[C---:B------:R-:W-:Y:S01]  /*2d50*/  HMMA.16816.F32.BF16 R8, R80.reuse, R86, R8 ;  /* 0x000000565008723c */ /* 0x040fe20000041808 */
[----:B------:R-:W-:Y:S07]  /*2d60*/  LDSM.16.M88.4 R84, [R188+0x2000] ;  /* 0x00200000bc54783b */ /* 0x000fee0000000200 */
[C---:B----4-:R-:W-:Y:S08]  /*2d70*/  HMMA.16816.F32.BF16 R12, R80.reuse, R88, R12 ;  /* 0x00000058500c723c */ /* 0x050ff0000004180c */
[----:B------:R-:W-:Y:S01]  /*2d80*/  HMMA.16816.F32.BF16 R16, R80, R90, R16 ;  /* 0x0000005a5010723c */ /* 0x000fe20000041810 */
[----:B------:R-:W3:Y:S05]  /*2d90*/  LDSM.16.M88.4 R80, [R192+0x800] ;  /* 0x00080000c050783b */ /* 0x000eea0000000200 */
        /* <DEDUP_REMOVED lines=8> */
[C---:B--2---:R-:W-:Y:S08]  /*2e20*/  HMMA.16816.F32.BF16 R4, R72.reuse, R76, R4 ;  /* 0x0000004c4804723c */ /* 0x044ff00000041804 */
[C---:B------:R-:W-:Y:S01]  /*2e30*/  HMMA.16816.F32.BF16 R8, R72.reuse, R78, R8 ;  /* 0x0000004e4808723c */ /* 0x040fe20000041808 */
[----:B------:R-:W-:Y:S07]  /*2e40*/  LDSM.16.M88.4 R76, [R149+0x2000] ;  /* 0x00200000954c783b */ /* 0x000fee0000000200 */
[C---:B---3--:R-:W-:Y:S08]  /*2e50*/  HMMA.16816.F32.BF16 R12, R72.reuse, R80, R12 ;  /* 0x00000050480c723c */ /* 0x048ff0000004180c */
[----:B------:R-:W-:Y:S01]  /*2e60*/  HMMA.16816.F32.BF16 R16, R72, R82, R16 ;  /* 0x000000524810723c */ /* 0x000fe20000041810 */
[----:B------:R-:W2:Y:S05]  /*2e70*/  LDSM.16.M88.4 R72, [R195+0x2800] ;  /* 0x00280000c348783b */ /* 0x000eaa0000000200 */
[----:B------:R-:W3:Y:S02]  /*2e80*/  LDSM.16.M88.4 R80, [R193+0x2000] ;  /* 0x00200000c150783b */ /* 0x000ee40000000200 */
        /* <DEDUP_REMOVED lines=35> */
[C---:B---3--:R-:W-:Y:S08]  /*30c0*/  HMMA.16816.F32.BF16 R4, R76.reuse, R80, R4 ;  /* 0x000000504c04723c */ /* 0x048ff00000041804 */
        /* <DEDUP_REMOVED lines=8> */
[C---:B------:R-:W-:Y:S08]  /*3150*/  HMMA.16816.F32.BF16 R4, R92.reuse, R96, R4 ;  /* 0x000000605c04723c */ /* 0x040ff00000041804 */
[C---:B------:R-:W-:Y:S08]  /*3160*/  HMMA.16816.F32.BF16 R8, R92.reuse, R98, R8 ;  /* 0x000000625c08723c */ /* 0x040ff00000041808 */
[C---:B--2---:R-:W-:Y:S03]  /*3170*/  HMMA.16816.F32.BF16 R12, R92.reuse, R72, R12 ;  /* 0x000000485c0c723c */ /* 0x044fe6000004180c */
[----:B------:R-:W-:Y:S02]  /*3180*/  @!P6 FSEL R4, R4, -INF , !P3 ;  /* 0xff8000000404e808 */ /* 0x000fe40005800000 */
[----:B------:R-:W-:Y:S02]  /*3190*/  @!P6 FSEL R5, R5, -INF , !P5 ;  /* 0xff8000000505e808 */ /* 0x000fe40006800000 */
[----:B------:R-:W-:Y:S01]  /*31a0*/  @!P6 ISETP.GE.AND P5, PT, R151, R162, PT ;  /* 0x000000a29700e20c */ /* 0x000fe20003fa6270 */
[----:B------:R-:W-:Y:S03]  /*31b0*/  HMMA.16816.F32.BF16 R16, R92, R74, R16 ;  /* 0x0000004a5c10723c */ /* 0x000fe60000041810 */
[-C--:B------:R-:W-:Y:S01]  /*31c0*/  @!P6 ISETP.GE.AND P3, PT, R153, R164.reuse, PT ;  /* 0x000000a49900e20c */ /* 0x080fe20003f66270 */
[----:B------:R-:W-:Y:S01]  /*31d0*/  @!P6 VIADD R153, R217, 0x10 ;  /* 0x00000010d999e836 */ /* 0x000fe20000000000 */
[----:B------:R-:W-:Y:S01]  /*31e0*/  @!P6 FSEL R6, R6, -INF , !P2 ;  /* 0xff8000000606e808 */ /* 0x000fe20005000000 */
[----:B------:R-:W-:Y:S01]  /*31f0*/  FFMA.FTZ R152, R5, UR7, -R163 ;  /* 0x0000000705987c23 */ /* 0x000fe200080108a3 */
[----:B------:R-:W-:Y:S02]  /*3200*/  @!P6 FSEL R9, R9, -INF , !P5 ;  /* 0xff8000000909e808 */ /* 0x000fe40006800000 */
[----:B------:R-:W-:Y:S01]  /*3210*/  @!P6 FSEL R10, R10, -INF , !P3 ;  /* 0xff8000000a0ae808 */ /* 0x000fe20005800000 */
[----:B------:R-:W-:Y:S01]  /*3220*/  FFMA.FTZ R156, R6, UR7, -R165 ;  /* 0x00000007069c7c23 */ /* 0x000fe200080108a5 */
[----:B------:R-:W-:Y:S01]  /*3230*/  @!P6 ISETP.GE.AND P2, PT, R151, R164, PT ;  /* 0x000000a49700e20c */ /* 0x000fe20003f46270 */
[----:B------:R-:W-:Y:S01]  /*3240*/  FFMA.FTZ R160, R9, UR7, -R163 ;  /* 0x0000000709a07c23 */ /* 0x000fe200080108a3 */
[----:B------:R-:W-:Y:S01]  /*3250*/  @!P6 FSEL R7, R7, -INF , !P4 ;  /* 0xff8000000707e808 */ /* 0x000fe20006000000 */
[----:B------:R-:W-:Y:S01]  /*3260*/  FFMA.FTZ R161, R10, UR7, -R165 ;  /* 0x000000070aa17c23 */ /* 0x000fe200080108a5 */
[----:B------:R-:W-:Y:S01]  /*3270*/  @!P6 FSEL R8, R8, -INF , !P1 ;  /* 0xff8000000808e808 */ /* 0x000fe20004800000 */
[----:B------:R-:W-:Y:S01]  /*3280*/  FFMA.FTZ R151, R4, UR7, -R163 ;  /* 0x0000000704977c23 */ /* 0x000fe200080108a3 */
[----:B------:R-:W-:Y:S01]  /*3290*/  @!P6 FSEL R11, R11, -INF , !P2 ;  /* 0xff8000000b0be808 */ /* 0x000fe20005000000 */
[----:B------:R-:W-:Y:S01]  /*32a0*/  FFMA.FTZ R154, R7, UR7, -R165 ;  /* 0x00000007079a7c23 */ /* 0x000fe200080108a5 */
[C---:B------:R-:W-:Y:S01]  /*32b0*/  @!P6 ISETP.GE.AND P4, PT, R153.reuse, R162, PT ;  /* 0x000000a29900e20c */ /* 0x040fe20003f86270 */
[----:B------:R-:W-:Y:S01]  /*32c0*/  FFMA.FTZ R155, R8, UR7, -R163 ;  /* 0x00000007089b7c23 */ /* 0x000fe200080108a3 */
[-C--:B------:R-:W-:Y:S01]  /*32d0*/  @!P6 ISETP.GE.AND P1, PT, R153, R164.reuse, PT ;  /* 0x000000a49900e20c */ /* 0x080fe20003f26270 */
[--C-:B------:R-:W-:Y:S01]  /*32e0*/  FFMA.FTZ R158, R11, UR7, -R165.reuse ;  /* 0x000000070b9e7c23 */ /* 0x100fe200080108a5 */
[C---:B------:R-:W-:Y:S01]  /*32f0*/  @!P6 ISETP.GE.AND P2, PT, R157.reuse, R164, PT ;  /* 0x000000a49d00e20c */ /* 0x040fe20003f46270 */
[----:B------:R-:W-:Y:S01]  /*3300*/  MUFU.EX2 R153, R156 ;  /* 0x0000009c00997308 */ /* 0x000fe20000000800 */
[-C--:B------:R-:W-:Y:S02]  /*3310*/  @!P6 ISETP.GE.AND P3, PT, R157, R162.reuse, PT ;  /* 0x000000a29d00e20c */ /* 0x080fe40003f66270 */
[----:B------:R-:W-:Y:S07]  /*3320*/  @!P6 FSEL R14, R14, -INF , !P1 ;  /* 0xff8000000e0ee808 */ /* 0x000fee0004800000 */
[----:B------:R1:W-:Y:S01]  /*3330*/  MUFU.EX2 R157, R161 ;  /* 0x000000a1009d7308 */ /* 0x0003e20000000800 */
[-C--:B------:R-:W-:Y:S02]  /*3340*/  @!P6 ISETP.GE.AND P1, PT, R169, R162.reuse, PT ;  /* 0x000000a2a900e20c */ /* 0x080fe40003f26270 */
[----:B------:R-:W-:Y:S07]  /*3350*/  @!P6 FSEL R15, R15, -INF , !P2 ;  /* 0xff8000000f0fe808 */ /* 0x000fee0005000000 */
[----:B------:R2:W-:Y:S01]  /*3360*/  MUFU.EX2 R156, R160 ;  /* 0x000000a0009c7308 */ /* 0x0005e20000000800 */
[----:B------:R-:W-:Y:S02]  /*3370*/  @!P6 ISETP.GE.AND P2, PT, R167, R162, PT ;  /* 0x000000a2a700e20c */ /* 0x000fe40003f46270 */
[----:B------:R-:W-:Y:S07]  /*3380*/  @!P6 FSEL R16, R16, -INF , !P1 ;  /* 0xff8000001010e808 */ /* 0x000fee0004800000 */
[----:B------:R-:W-:Y:S01]  /*3390*/  MUFU.EX2 R151, R151 ;  /* 0x0000009700977308 */ /* 0x000fe20000000800 */
[-C--:B------:R-:W-:Y:S01]  /*33a0*/  @!P6 ISETP.GE.AND P1, PT, R169, R164.reuse, PT ;  /* 0x000000a4a900e20c */ /* 0x080fe20003f26270 */
[--C-:B------:R-:W-:Y:S01]  /*33b0*/  FFMA.FTZ R162, R15, UR7, -R165.reuse ;  /* 0x000000070fa27c23 */ /* 0x100fe200080108a5 */
[----:B------:R-:W-:Y:S07]  /*33c0*/  @!P6 FSEL R12, R12, -INF , !P4 ;  /* 0xff8000000c0ce808 */ /* 0x000fee0006000000 */
[----:B------:R-:W3:Y:S01]  /*33d0*/  MUFU.EX2 R152, R152 ;  /* 0x0000009800987308 */ /* 0x000ee20000000800 */
[----:B------:R-:W-:Y:S01]  /*33e0*/  @!P6 FSEL R13, R13, -INF , !P3 ;  /* 0xff8000000d0de808 */ /* 0x000fe20005800000 */
[----:B-1----:R-:W-:Y:S01]  /*33f0*/  FFMA.FTZ R161, R14, UR7, -R165 ;  /* 0x000000070ea17c23 */ /* 0x002fe200080108a5 */
[----:B------:R-:W-:Y:S07]  /*3400*/  @!P6 FSEL R17, R17, -INF , !P2 ;  /* 0xff8000001111e808 */ /* 0x000fee0005000000 */
[----:B------:R-:W1:Y:S01]  /*3410*/  MUFU.EX2 R154, R154 ;  /* 0x0000009a009a7308 */ /* 0x000e620000000800 */
[----:B------:R-:W-:Y:S01]  /*3420*/  @!P6 ISETP.GE.AND P2, PT, R167, R164, PT ;  /* 0x000000a4a700e20c */ /* 0x000fe20003f46270 */
[--C-:B------:R-:W-:Y:S01]  /*3430*/  FFMA.FTZ R159, R12, UR7, -R163.reuse ;  /* 0x000000070c9f7c23 */ /* 0x100fe200080108a3 */
[----:B------:R-:W-:Y:S01]  /*3440*/  @!P6 FSEL R18, R18, -INF , !P1 ;  /* 0xff8000001212e808 */ /* 0x000fe20004800000 */
[--C-:B--2---:R-:W-:Y:S01]  /*3450*/  FFMA.FTZ R160, R13, UR7, -R163.reuse ;  /* 0x000000070da07c23 */ /* 0x104fe200080108a3 */
[----:B------:R-:W-:Y:S05]  /*3460*/  @!P6 FSEL R19, R19, -INF , !P2 ;  /* 0xff8000001313e808 */ /* 0x000fea0005000000 */
[----:B------:R-:W2:Y:S01]  /*3470*/  MUFU.EX2 R155, R155 ;  /* 0x0000009b009b7308 */ /* 0x000ea20000000800 */
[--C-:B------:R-:W-:Y:S01]  /*3480*/  FFMA.FTZ R168, R16, UR7, -R163.reuse ;  /* 0x0000000710a87c23 */ /* 0x100fe200080108a3 */
[----:B------:R-:W-:Y:S01]  /*3490*/  FFMA.FTZ R166, R17, UR7, -R163 ;  /* 0x0000000711a67c23 */ /* 0x000fe200080108a3 */
[--C-:B------:R-:W-:Y:S07]  /*34a0*/  FFMA.FTZ R169, R18, UR7, -R165.reuse ;  /* 0x0000000712a97c23 */ /* 0x100fee00080108a5 */
[----:B------:R-:W4:Y:S01]  /*34b0*/  MUFU.EX2 R158, R158 ;  /* 0x0000009e009e7308 */ /* 0x000f220000000800 */
[----:B------:R-:W-:Y:S01]  /*34c0*/  FFMA.FTZ R165, R19, UR7, -R165 ;  /* 0x0000000713a57c23 */ /* 0x000fe200080108a5 */
[----:B---3--:R-:W-:Y:S08]  /*34d0*/  F2FP.BF16.F32.PACK_AB R178, R152, R151 ;  /* 0x0000009798b2723e */ /* 0x008ff000000010ff */
[----:B------:R-:W-:Y:S01]  /*34e0*/  MUFU.EX2 R159, R159 ;  /* 0x0000009f009f7308 */ /* 0x000fe20000000800 */
[----:B-1----:R-:W-:Y:S02]  /*34f0*/  F2FP.BF16.F32.PACK_AB R176, R154, R153 ;  /* 0x000000999ab0723e */ /* 0x002fe400000010ff */
[C---:B------:R-:W-:Y:S07]  /*3500*/  IADD3 R164, PT, PT, R211.reuse, 0x10, RZ ;  /* 0x00000010d3a47810 */ /* 0x040fee0007ffe0ff */
[----:B------:R-:W1:Y:S01]  /*3510*/  MUFU.EX2 R160, R160 ;  /* 0x000000a000a07308 */ /* 0x000e620000000800 */
[----:B------:R-:W-:Y:S01]  /*3520*/  @P0 VIADD R164, R211, 0xfffffff0 ;  /* 0xfffffff0d3a40836 */ /* 0x000fe20000000000 */
[----:B--2---:R-:W-:Y:S01]  /*3530*/  F2FP.BF16.F32.PACK_AB R179, R156, R155 ;  /* 0x0000009b9cb3723e */ /* 0x004fe200000010ff */
[----:B------:R-:W-:Y:S07]  /*3540*/  STS [R211], R178 ;  /* 0x000000b2d3007388 */ /* 0x000fee0000000800 */
[----:B------:R-:W-:Y:S01]  /*3550*/  MUFU.EX2 R161, R161 ;  /* 0x000000a100a17308 */ /* 0x000fe20000000800 */
[C---:B------:R-:W-:Y:S02]  /*3560*/  LEA R170, P1, R203.reuse, R222, 0x2 ;  /* 0x000000decbaa7211 */ /* 0x040fe400078210ff */
[----:B----4-:R-:W-:Y:S07]  /*3570*/  F2FP.BF16.F32.PACK_AB R177, R158, R157 ;  /* 0x0000009d9eb1723e */ /* 0x010fee00000010ff */
[----:B------:R-:W2:Y:S01]  /*3580*/  MUFU.EX2 R162, R162 ;  /* 0x000000a200a27308 */ /* 0x000ea20000000800 */
[----:B------:R-:W-:Y:S01]  /*3590*/  STS [R211+0x400], R176 ;  /* 0x000400b0d3007388 */ /* 0x000fe20000000800 */
[----:B------:R-:W-:Y:S08]  /*35a0*/  LEA.HI.X R171, R203, R223, RZ, 0x2, P1 ;  /* 0x000000dfcbab7211 */ /* 0x000ff000008f14ff */
[----:B------:R-:W-:Y:S01]  /*35b0*/  MUFU.EX2 R163, R168 ;  /* 0x000000a800a37308 */ /* 0x000fe20000000800 */
[----:B------:R-:W-:Y:S01]  /*35c0*/  STS [R164], R179 ;  /* 0x000000b3a4007388 */ /* 0x000fe20000000800 */
[----:B-1----:R-:W-:Y:S08]  /*35d0*/  F2FP.BF16.F32.PACK_AB R175, R160, R159 ;  /* 0x0000009fa0af723e */ /* 0x002ff000000010ff */
[----:B------:R1:W-:Y:S01]  /*35e0*/  MUFU.EX2 R168, R165 ;  /* 0x000000a500a87308 */ /* 0x0003e20000000800 */
[----:B------:R-:W-:Y:S01]  /*35f0*/  STS [R164+0x400], R177 ;  /* 0x000400b1a4007388 */ /* 0x000fe20000000800 */
[----:B------:R-:W-:Y:S08]  /*3600*/  ISETP.GT.AND P3, PT, R230, R219, PT ;  /* 0x000000dbe600720c */ /* 0x000ff00003f64270 */
[----:B------:R-:W3:Y:S01]  /*3610*/  MUFU.EX2 R166, R166 ;  /* 0x000000a600a67308 */ /* 0x000ee20000000800 */
[----:B------:R-:W-:Y:S01]  /*3620*/  STS [R234], R175 ;  /* 0x000000afea007388 */ /* 0x000fe20000000800 */
[----:B--2---:R-:W-:Y:S08]  /*3630*/  F2FP.BF16.F32.PACK_AB R173, R162, R161 ;  /* 0x000000a1a2ad723e */ /* 0x004ff000000010ff */
[----:B------:R-:W2:Y:S01]  /*3640*/  MUFU.EX2 R169, R169 ;  /* 0x000000a900a97308 */ /* 0x000ea20000000800 */
[----:B------:R-:W4:Y:S05]  /*3650*/  LDG.E R167, desc[UR12][R170.64] ;  /* 0x0000000caaa77981 */ /* 0x000f2a000c1e1900 */
[----:B------:R-:W-:Y:S05]  /*3660*/  STS [R234+0x400], R173 ;  /* 0x000400adea007388 */ /* 0x000fea0000000800 */
[----:B-1----:R4:W4:Y:S01]  /*3670*/  LDG.E R165, desc[UR12][R170.64+0x20] ;  /* 0x0000200caaa57981 */ /* 0x002922000c1e1900 */
[----:B---3--:R-:W-:Y:S02]  /*3680*/  F2FP.BF16.F32.PACK_AB R174, R166, R163 ;  /* 0x000000a3a6ae723e */ /* 0x008fe400000010ff */
[----:B--2---:R-:W-:Y:S03]  /*3690*/  F2FP.BF16.F32.PACK_AB R172, R168, R169 ;  /* 0x000000a9a8ac723e */ /* 0x004fe600000010ff */
[----:B------:R-:W-:Y:S05]  /*36a0*/  STS [R233], R174 ;  /* 0x000000aee9007388 */ /* 0x000fea0000000800 */
[----:B------:R-:W-:Y:S05]  /*36b0*/  STS [R233+0x400], R172 ;  /* 0x000400ace9007388 */ /* 0x000fea0000000800 */
[----:B------:R-:W-:Y:S05]  /*36c0*/  LDSM.16.M88.4 R68, [R199+0xc000] ;  /* 0x00c00000c744783b */ /* 0x000fea0000000200 */
[----:B------:R-:W1:Y:S05]  /*36d0*/  LDSM.16.M88.4 R72, [R197+0x6000] ;  /* 0x00600000c548783b */ /* 0x000e6a0000000200 */
[----:B------:R-:W2:Y:S05]  /*36e0*/  LDSM.16.M88.4 R76, [R197+0x6800] ;  /* 0x00680000c54c783b */ /* 0x000eaa0000000200 */
[----:B------:R-:W-:Y:S05]  /*36f0*/  LDSM.16.M88.4 R80, [R186+0xc000] ;  /* 0x00c00000ba50783b */ /* 0x000fea0000000200 */
[----:B------:R-:W3:Y:S05]  /*3700*/  LDSM.16.M88.4 R84, [R195+0x6000] ;  /* 0x00600000c354783b */ /* 0x000eea0000000200 */
[----:B------:R-:W3:Y:S05]  /*3710*/  LDSM.16.M88.4 R88, [R195+0x6800] ;  /* 0x00680000c358783b */ /* 0x000eea0000000200 */
[----:B------:R-:W-:Y:S05]  /*3720*/  LDSM.16.M88.4 R92, [R185+0xc000] ;  /* 0x00c00000b95c783b */ /* 0x000fea0000000200 */
[----:B------:R-:W3:Y:S01]  /*3730*/  LDSM.16.M88.4 R96, [R193+0x6000] ;  /* 0x00600000c160783b */ /* 0x000ee20000000200 */
[C---:B-1----:R-:W-:Y:S08]  /*3740*/  HMMA.16816.F32.BF16 R4, R68.reuse, R72, RZ ;  /* 0x000000484404723c */ /* 0x042ff000000418ff */
[C---:B------:R-:W-:Y:S01]  /*3750*/  HMMA.16816.F32.BF16 R8, R68.reuse, R74, RZ ;  /* 0x0000004a4408723c */ /* 0x040fe200000418ff */
[----:B------:R-:W-:Y:S07]  /*3760*/  LDSM.16.M88.4 R72, [R184+0xc000] ;  /* 0x00c00000b848783b */ /* 0x000fee0000000200 */
[C---:B--2---:R-:W-:Y:S08]  /*3770*/  HMMA.16816.F32.BF16 R12, R68.reuse, R76, RZ ;  /* 0x0000004c440c723c */ /* 0x044ff000000418ff */
[----:B------:R-:W-:Y:S01]  /*3780*/  HMMA.16816.F32.BF16 R16, R68, R78, RZ ;  /* 0x0000004e4410723c */ /* 0x000fe200000418ff */
[----:B------:R-:W1:Y:S05]  /*3790*/  LDSM.16.M88.4 R68, [R193+0x6800] ;  /* 0x00680000c144783b */ /* 0x000e6a0000000200 */
[----:B------:R-:W2:Y:S02]  /*37a0*/  LDSM.16.M88.4 R76, [R192+0x6000] ;  /* 0x00600000c04c783b */ /* 0x000ea40000000200 */
[C---:B---3--:R-:W-:Y:S08]  /*37b0*/  HMMA.16816.F32.BF16 R4, R80.reuse, R84, R4 ;  /* 0x000000545004723c */ /* 0x048ff00000041804 */
[C---:B------:R-:W-:Y:S01]  /*37c0*/  HMMA.16816.F32.BF16 R8, R80.reuse, R86, R8 ;  /* 0x000000565008723c */ /* 0x040fe20000041808 */
[----:B------:R-:W-:Y:S07]  /*37d0*/  LDSM.16.M88.4 R84, [R199+0xe000] ;  /* 0x00e00000c754783b */ /* 0x000fee0000000200 */
[C---:B------:R-:W-:Y:S08]  /*37e0*/  HMMA.16816.F32.BF16 R12, R80.reuse, R88, R12 ;  /* 0x00000058500c723c */ /* 0x040ff0000004180c */
[----:B------:R-:W-:Y:S01]  /*37f0*/  HMMA.16816.F32.BF16 R16, R80, R90, R16 ;  /* 0x0000005a5010723c */ /* 0x000fe20000041810 */
[----:B------:R-:W3:Y:S05]  /*3800*/  LDSM.16.M88.4 R80, [R192+0x6800] ;  /* 0x00680000c050783b */ /* 0x000eea0000000200 */
        /* <DEDUP_REMOVED lines=50> */
[C---:B---3--:R-:W-:Y:S08]  /*3b30*/  HMMA.16816.F32.BF16 R4, R76.reuse, R80, R4 ;  /* 0x000000504c04723c */ /* 0x048ff00000041804 */
[C---:B------:R-:W-:Y:S08]  /*3b40*/  HMMA.16816.F32.BF16 R8, R76.reuse, R82, R8 ;  /* 0x000000524c08723c */ /* 0x040ff00000041808 */
[C---:B--2---:R-:W-:Y:S08]  /*3b50*/  HMMA.16816.F32.BF16 R12, R76.reuse, R72, R12 ;  /* 0x000000484c0c723c */ /* 0x044ff0000004180c */
[----:B------:R-:W-:Y:S01]  /*3b60*/  HMMA.16816.F32.BF16 R16, R76, R74, R16 ;  /* 0x0000004a4c10723c */ /* 0x000fe20000041810 */
[----:B------:R-:W2:Y:S07]  /*3b70*/  LDSM.16.M88.4 R72, [R192+0xa800] ;  /* 0x00a80000c048783b */ /* 0x000eae0000000200 */
[C---:B------:R-:W-:Y:S08]  /*3b80*/  HMMA.16816.F32.BF16 R4, R84.reuse, R88, R4 ;  /* 0x000000585404723c */ /* 0x040ff00000041804 */
[C---:B------:R-:W-:Y:S08]  /*3b90*/  HMMA.16816.F32.BF16 R8, R84.reuse, R90, R8 ;  /* 0x0000005a5408723c */ /* 0x040ff00000041808 */
[C---:B-1----:R-:W-:Y:S08]  /*3ba0*/  HMMA.16816.F32.BF16 R12, R84.reuse, R68, R12 ;  /* 0x00000044540c723c */ /* 0x042ff0000004180c */
[----:B------:R-:W-:Y:S08]  /*3bb0*/  HMMA.16816.F32.BF16 R16, R84, R70, R16 ;  /* 0x000000465410723c */ /* 0x000ff00000041810 */
[C---:B----4-:R-:W-:Y:S08]  /*3bc0*/  HMMA.16816.F32.BF16 R4, R92.reuse, R96, R4 ;  /* 0x000000605c04723c */ /* 0x050ff00000041804 */
[C---:B------:R-:W-:Y:S08]  /*3bd0*/  HMMA.16816.F32.BF16 R8, R92.reuse, R98, R8 ;  /* 0x000000625c08723c */ /* 0x040ff00000041808 */
[C---:B--2---:R-:W-:Y:S03]  /*3be0*/  HMMA.16816.F32.BF16 R12, R92.reuse, R72, R12 ;  /* 0x000000485c0c723c */ /* 0x044fe6000004180c */
[C---:B------:R-:W-:Y:S01]  /*3bf0*/  FADD.FTZ R170, -R167.reuse, R4 ;  /* 0x00000004a7aa7221 */ /* 0x040fe20000010100 */
[----:B------:R-:W-:Y:S03]  /*3c00*/  FADD.FTZ R171, -R167, R5 ;  /* 0x00000005a7ab7221 */ /* 0x000fe60000010100 */
[----:B------:R-:W-:Y:S01]  /*3c10*/  FMUL.FTZ R170, R151, R170 ;  /* 0x000000aa97aa7220 */ /* 0x000fe20000410000 */
[----:B------:R-:W-:Y:S03]  /*3c20*/  HMMA.16816.F32.BF16 R16, R92, R74, R16 ;  /* 0x0000004a5c10723c */ /* 0x000fe60000041810 */
[----:B------:R-:W-:Y:S01]  /*3c30*/  FMUL.FTZ R171, R152, R171 ;  /* 0x000000ab98ab7220 */ /* 0x000fe20000410000 */
[C---:B------:R-:W-:Y:S01]  /*3c40*/  FADD.FTZ R152, -R167.reuse, R8 ;  /* 0x00000008a7987221 */ /* 0x040fe20000010100 */
[----:B------:R-:W-:Y:S03]  /*3c50*/  FADD.FTZ R151, -R167, R9 ;  /* 0x00000009a7977221 */ /* 0x000fe60000010100 */
[----:B------:R-:W-:Y:S01]  /*3c60*/  F2FP.BF16.F32.PACK_AB R170, R171, R170 ;  /* 0x000000aaabaa723e */ /* 0x000fe200000010ff */
[----:B------:R-:W-:Y:S01]  /*3c70*/  FMUL.FTZ R152, R155, R152 ;  /* 0x000000989b987220 */ /* 0x000fe20000410000 */
[----:B------:R-:W-:Y:S01]  /*3c80*/  FMUL.FTZ R151, R156, R151 ;  /* 0x000000979c977220 */ /* 0x000fe20000410000 */
[C---:B------:R-:W-:Y:S01]  /*3c90*/  FADD.FTZ R156, -R167.reuse, R12 ;  /* 0x0000000ca79c7221 */ /* 0x040fe20000010100 */
[----:B------:R-:W-:Y:S03]  /*3ca0*/  FADD.FTZ R155, -R167, R13 ;  /* 0x0000000da79b7221 */ /* 0x000fe60000010100 */
[----:B------:R-:W-:Y:S01]  /*3cb0*/  FMUL.FTZ R156, R159, R156 ;  /* 0x0000009c9f9c7220 */ /* 0x000fe20000410000 */
[----:B------:R-:W-:Y:S01]  /*3cc0*/  F2FP.BF16.F32.PACK_AB R151, R151, R152 ;  /* 0x000000989797723e */ /* 0x000fe200000010ff */
[C---:B------:R-:W-:Y:S01]  /*3cd0*/  FADD.FTZ R152, -R165.reuse, R6 ;  /* 0x00000006a5987221 */ /* 0x040fe20000010100 */
[----:B------:R-:W-:Y:S01]  /*3ce0*/  FADD.FTZ R159, -R165, R7 ;  /* 0x00000007a59f7221 */ /* 0x000fe20000010100 */
[----:B------:R-:W-:Y:S01]  /*3cf0*/  FMUL.FTZ R155, R160, R155 ;  /* 0x0000009ba09b7220 */ /* 0x000fe20000410000 */
[----:B------:R-:W-:Y:S01]  /*3d00*/  FADD.FTZ R172, -R167, R16 ;  /* 0x00000010a7ac7221 */ /* 0x000fe20000010100 */
[----:B------:R-:W-:Y:S01]  /*3d10*/  FMUL.FTZ R152, R153, R152 ;  /* 0x0000009899987220 */ /* 0x000fe20000410000 */
[----:B------:R-:W-:Y:S01]  /*3d20*/  FMUL.FTZ R159, R154, R159 ;  /* 0x0000009f9a9f7220 */ /* 0x000fe20000410000 */
[C---:B------:R-:W-:Y:S01]  /*3d30*/  FADD.FTZ R154, -R165.reuse, R10 ;  /* 0x0000000aa59a7221 */ /* 0x040fe20000010100 */
[----:B------:R-:W-:Y:S01]  /*3d40*/  FADD.FTZ R153, -R165, R11 ;  /* 0x0000000ba5997221 */ /* 0x000fe20000010100 */
[----:B------:R-:W-:Y:S01]  /*3d50*/  FADD.FTZ R167, -R167, R17 ;  /* 0x00000011a7a77221 */ /* 0x000fe20000010100 */
[----:B------:R-:W-:Y:S01]  /*3d60*/  F2FP.BF16.F32.PACK_AB R155, R155, R156 ;  /* 0x0000009c9b9b723e */ /* 0x000fe200000010ff */
[----:B------:R-:W-:Y:S01]  /*3d70*/  FMUL.FTZ R154, R157, R154 ;  /* 0x0000009a9d9a7220 */ /* 0x000fe20000410000 */
[----:B------:R-:W-:Y:S01]  /*3d80*/  FMUL.FTZ R153, R158, R153 ;  /* 0x000000999e997220 */ /* 0x000fe20000410000 */
[----:B------:R-:W-:Y:S01]  /*3d90*/  FMUL.FTZ R172, R163, R172 ;  /* 0x000000aca3ac7220 */ /* 0x000fe20000410000 */
[----:B------:R-:W-:Y:S01]  /*3da0*/  FMUL.FTZ R167, R166, R167 ;  /* 0x000000a7a6a77220 */ /* 0x000fe20000410000 */
[C---:B------:R-:W-:Y:S01]  /*3db0*/  FADD.FTZ R156, -R165.reuse, R14 ;  /* 0x0000000ea59c7221 */ /* 0x040fe20000010100 */
[C---:B------:R-:W-:Y:S01]  /*3dc0*/  FADD.FTZ R157, -R165.reuse, R15 ;  /* 0x0000000fa59d7221 */ /* 0x040fe20000010100 */
[C---:B------:R-:W-:Y:S01]  /*3dd0*/  FADD.FTZ R158, -R165.reuse, R18 ;  /* 0x00000012a59e7221 */ /* 0x040fe20000010100 */
[----:B------:R-:W-:Y:S01]  /*3de0*/  FADD.FTZ R165, -R165, R19 ;  /* 0x00000013a5a57221 */ /* 0x000fe20000010100 */
[----:B------:R-:W-:Y:S01]  /*3df0*/  F2FP.BF16.F32.PACK_AB R172, R167, R172 ;  /* 0x000000aca7ac723e */ /* 0x000fe200000010ff */
[----:B------:R-:W-:Y:S01]  /*3e00*/  FMUL.FTZ R156, R161, R156 ;  /* 0x0000009ca19c7220 */ /* 0x000fe20000410000 */
[----:B------:R-:W-:Y:S01]  /*3e10*/  F2FP.BF16.F32.PACK_AB R152, R159, R152 ;  /* 0x000000989f98723e */ /* 0x000fe200000010ff */
[----:B------:R-:W-:Y:S01]  /*3e20*/  FMUL.FTZ R157, R162, R157 ;  /* 0x0000009da29d7220 */ /* 0x000fe20000410000 */
[----:B------:R-:W-:Y:S01]  /*3e30*/  FMUL.FTZ R158, R169, R158 ;  /* 0x0000009ea99e7220 */ /* 0x000fe20000410000 */
[----:B------:R-:W-:Y:S01]  /*3e40*/  FMUL.FTZ R165, R168, R165 ;  /* 0x000000a5a8a57220 */ /* 0x000fe20000410000 */
[----:B------:R-:W-:Y:S06]  /*3e50*/  @!P3 BRA `(.L_x_260) ;  /* 0x000000000068b947 */ /* 0x000fec0003800000 */
[----:B------:R-:W1:Y:S01]  /*3e60*/  LDC R5, c[0x0][0x3b0] ;  /* 0x0000ec00ff057b82 */ /* 0x000e620000000800 */
[----:B------:R-:W-:Y:S02]  /*3e70*/  IADD3 R8, P1, PT, RZ, -UR16, RZ ;  /* 0x80000010ff087c10 */ /* 0x000fe4000ff3e0ff */
[----:B------:R-:W-:Y:S04]  /*3e80*/  LOP3.LUT R6, R230, 0x1, RZ, 0xc0, !PT ;  /* 0x00000001e6067812 */ /* 0x000fe800078ec0ff */
[----:B------:R-:W-:Y:S01]  /*3e90*/  ISETP.NE.U32.AND P2, PT, R6, 0x1, PT ;  /* 0x000000010600780c */ /* 0x000fe20003f45070 */
[----:B------:R-:W2:Y:S01]  /*3ea0*/  LDC R4, c[0x0][0x3b4] ;  /* 0x0000ed00ff047b82 */ /* 0x000ea20000000800 */
[----:B------:R-:W-:Y:S05]  /*3eb0*/  IMAD.MOV.U32 R6, RZ, RZ, -0x6000 ;  /* 0xffffa000ff067424 */ /* 0x000fea00078e00ff */
[----:B------:R-:W-:Y:S05]  /*3ec0*/  SEL R6, R6, 0x6000, !P2 ;  /* 0x0000600006067807 */ /* 0x000fea0005000000 */
[--C-:B------:R-:W-:Y:S02]  /*3ed0*/  IMAD.IADD R227, R227, 0x1, R6.reuse ;  /* 0x00000001e3e37824 */ /* 0x100fe400078e0206 */
[----:B------:R-:W-:Y:S02]  /*3ee0*/  IMAD.IADD R188, R188, 0x1, R6 ;  /* 0x00000001bcbc7824 */ /* 0x000fe400078e0206 */
[----:B-1----:R-:W-:Y:S04]  /*3ef0*/  IMAD.SHL.U32 R7, R5, 0x40, RZ ;  /* 0x0000004005077824 */ /* 0x002fe800078e00ff */
[----:B------:R-:W-:Y:S05]  /*3f00*/  IMAD.X R7, RZ, RZ, ~R7, P1 ;  /* 0x000000ffff077224 */ /* 0x000fea00008e0e07 */
[----:B------:R-:W-:Y:S04]  /*3f10*/  SHF.R.S64 R9, R8, 0x1f, R7 ;  /* 0x0000001f08097819 */ /* 0x000fe80000001007 */
[----:B------:R-:W-:Y:S04]  /*3f20*/  IADD3 R240, P1, PT, R240, R9, RZ ;  /* 0x00000009f0f07210 */ /* 0x000fe80007f3e0ff */
[----:B------:R-:W-:Y:S02]  /*3f30*/  LEA.HI.X.SX32 R241, R7, R241, 0x1, P1 ;  /* 0x000000f107f17211 */ /* 0x000fe400008f0eff */
[C---:B------:R-:W-:Y:S03]  /*3f40*/  LEA R8, P1, R5.reuse, R240, 0x6 ;  /* 0x000000f005087211 */ /* 0x040fe600078230ff */
[----:B------:R-:W-:Y:S01]  /*3f50*/  @!PT LDS RZ, [RZ] ;  /* 0x00000000fffff984 */ /* 0x000fe20000000800 */
[----:B------:R-:W-:Y:S01]  /*3f60*/  @!PT LDS RZ, [RZ] ;  /* 0x00000000fffff984 */ /* 0x000fe20000000800 */
[----:B------:R-:W-:Y:S01]  /*3f70*/  @!PT LDS RZ, [RZ] ;  /* 0x00000000fffff984 */ /* 0x000fe20000000800 */
[----:B------:R1:W-:Y:S01]  /*3f80*/  LDGSTS.E.BYPASS.LTC128B.128 [R227], desc[UR12][R240.64] ;  /* 0x00000000f0e37fae */ /* 0x0003e2000b981a0c */
[----:B--2---:R-:W-:Y:S03]  /*3f90*/  LEA.HI.X R9, R5, R241, R4, 0x6, P1 ;  /* 0x000000f105097211 */ /* 0x004fe600008f3404 */
[----:B------:R1:W-:Y:S04]  /*3fa0*/  LDGSTS.E.BYPASS.LTC128B.128 [R227+0x2000], desc[UR12][R240.64+0x80] ;  /* 0x02000080f0e37fae */ /* 0x0003e8000b981a0c */
[----:B------:R1:W-:Y:S04]  /*3fb0*/  LDGSTS.E.BYPASS.LTC128B.128 [R227+0x4000], desc[UR12][R240.64+0x100] ;  /* 0x04000100f0e37fae */ /* 0x0003e8000b981a0c */
[----:B------:R1:W-:Y:S04]  /*3fc0*/  LDGSTS.E.BYPASS.LTC128B.128 [R227+0x1000], desc[UR12][R8.64] ;  /* 0x0100000008e37fae */ /* 0x0003e8000b981a0c */
[----:B------:R1:W-:Y:S04]  /*3fd0*/  LDGSTS.E.BYPASS.LTC128B.128 [R227+0x3000], desc[UR12][R8.64+0x80] ;  /* 0x0300008008e37fae */ /* 0x0003e8000b981a0c */
[----:B------:R1:W-:Y:S04]  /*3fe0*/  LDGSTS.E.BYPASS.LTC128B.128 [R227+0x5000], desc[UR12][R8.64+0x100] ;  /* 0x0500010008e37fae */ /* 0x0003e8000b981a0c */
[----:B------:R-:W0:Y:S02]  /*3ff0*/  LDGDEPBAR ;  /* 0x00000000000079af */ /* 0x000e240000000000 */
.L_x_260:
        /* <DEDUP_REMOVED lines=14> */
[----:B-1----:R-:W1:Y:S05]  /*40e0*/  LDSM.16.MT88.4 R8, [R198+0xc000] ;  /* 0x00c00000c608783b */ /* 0x002e6a0000004200 */
        /* <DEDUP_REMOVED lines=12> */
[-C--:B------:R-:W-:Y:S08]  /*41b0*/  HMMA.16816.F32.BF16 R28, R12, R10.reuse, R28 ;  /* 0x0000000a0c1c723c */ /* 0x080ff0000004181c */
[C---:B------:R-:W-:Y:S01]  /*41c0*/  HMMA.16816.F32.BF16 R32, R4.reuse, R10, R32 ;  /* 0x0000000a0420723c */ /* 0x040fe20000041820 */
[----:B------:R-:W1:Y:S07]  /*41d0*/  LDSM.16.MT88.4 R8, [R198+0x10800] ;  /* 0x01080000c608783b */ /* 0x000e6e0000004200 */
[-C--:B---3--:R-:W-:Y:S08]  /*41e0*/  HMMA.16816.F32.BF16 R36, R4, R16.reuse, R36 ;  /* 0x000000100424723c */ /* 0x088ff00000041824 */
[C---:B------:R-:W-:Y:S08]  /*41f0*/  HMMA.16816.F32.BF16 R40, R12.reuse, R16, R40 ;  /* 0x000000100c28723c */ /* 0x040ff00000041828 */
[-C--:B------:R-:W-:Y:S08]  /*4200*/  HMMA.16816.F32.BF16 R44, R12, R18.reuse, R44 ;  /* 0x000000120c2c723c */ /* 0x080ff0000004182c */
[C---:B------:R-:W-:Y:S01]  /*4210*/  HMMA.16816.F32.BF16 R48, R4.reuse, R18, R48 ;  /* 0x000000120430723c */ /* 0x040fe20000041830 */
[----:B------:R-:W-:Y:S07]  /*4220*/  LDSM.16.MT88.4 R16, [R190+0x1000] ;  /* 0x00100000be10783b */ /* 0x000fee0000004200 */
[-C--:B----4-:R-:W-:Y:S08]  /*4230*/  HMMA.16816.F32.BF16 R52, R4, R68.reuse, R52 ;  /* 0x000000440434723c */ /* 0x090ff00000041834 */
[C---:B------:R-:W-:Y:S08]  /*4240*/  HMMA.16816.F32.BF16 R56, R12.reuse, R68, R56 ;  /* 0x000000440c38723c */ /* 0x040ff00000041838 */
[-C--:B------:R-:W-:Y:S01]  /*4250*/  HMMA.16816.F32.BF16 R60, R12, R70.reuse, R60 ;  /* 0x000000460c3c723c */ /* 0x080fe2000004183c */
[----:B------:R-:W-:Y:S07]  /*4260*/  LDSM.16.MT88.4 R12, [R198+0xd000] ;  /* 0x00d00000c60c783b */ /* 0x000fee0000004200 */
[----:B------:R-:W-:Y:S01]  /*4270*/  HMMA.16816.F32.BF16 R64, R4, R70, R64 ;  /* 0x000000460440723c */ /* 0x000fe20000041840 */
[----:B------:R-:W2:Y:S05]  /*4280*/  LDSM.16.MT88.4 R4, [R191+0x1000] ;  /* 0x00100000bf04783b */ /* 0x000eaa0000004200 */
        /* <DEDUP_REMOVED lines=11> */
[-C--:B-1----:R-:W-:Y:S08]  /*4340*/  HMMA.16816.F32.BF16 R52, R72, R8.reuse, R52 ;  /* 0x000000084834723c */ /* 0x082ff00000041834 */
[C---:B------:R-:W-:Y:S08]  /*4350*/  HMMA.16816.F32.BF16 R56, R80.reuse, R8, R56 ;  /* 0x000000085038723c */ /* 0x040ff00000041838 */
[-C--:B------:R-:W-:Y:S01]  /*4360*/  HMMA.16816.F32.BF16 R60, R80, R10.reuse, R60 ;  /* 0x0000000a503c723c */ /* 0x080fe2000004183c */
[----:B------:R-:W1:Y:S01]  /*4370*/  LDSM.16.MT88.4 R80, [R198+0x11800] ;  /* 0x01180000c650783b */ /* 0x000e620000004200 */
[----:B------:R-:W-:Y:S06]  /*4380*/  BAR.SYNC.DEFER_BLOCKING 0x0 ;  /* 0x0000000000007b1d */ /* 0x000fec0000010000 */
        /* <DEDUP_REMOVED lines=24> */
[-C--:B-1----:R-:W-:Y:S08]  /*4510*/  HMMA.16816.F32.BF16 R52, R84, R80.reuse, R52 ;  /* 0x000000505434723c */ /* 0x082ff00000041834 */
[C---:B------:R-:W-:Y:S08]  /*4520*/  HMMA.16816.F32.BF16 R56, R92.reuse, R80, R56 ;  /* 0x000000505c38723c */ /* 0x040ff00000041838 */
[-C--:B------:R-:W-:Y:S08]  /*4530*/  HMMA.16816.F32.BF16 R60, R92, R82.reuse, R60 ;  /* 0x000000525c3c723c */ /* 0x080ff0000004183c */
[----:B------:R-:W-:Y:S01]  /*4540*/  HMMA.16816.F32.BF16 R64, R84, R82, R64 ;  /* 0x000000525440723c */ /* 0x000fe20000041840 */
[----:B------:R-:W-:Y:S08]  /*4550*/  @!UPT UIADD3 URZ, UPT, UPT, URZ, URZ, URZ ;  /* 0x000000fffffff290 */ /* 0x000ff0000fffe0ff */
[----:B------:R-:W-:Y:S11]  /*4560*/  @!P3 BRA `(.L_x_261) ;  /* 0x000000000044b947 */ /* 0x000ff60003800000 */
[----:B------:R-:W-:Y:S05]  /*4570*/  IADD3 R4, P1, PT, RZ, -UR17, RZ ;  /* 0x80000011ff047c10 */ /* 0x000fea000ff3e0ff */
[----:B------:R-:W-:Y:S05]  /*4580*/  IMAD.X R5, RZ, RZ, ~UR4, P1 ;  /* 0x80000004ff057e24 */ /* 0x000fea00088e06ff */
[----:B------:R-:W-:Y:S04]  /*4590*/  SHF.R.S64 R7, R4, 0x1f, R5 ;  /* 0x0000001f04077819 */ /* 0x000fe80000001005 */
[----:B------:R-:W-:Y:S04]  /*45a0*/  IADD3 R238, P1, PT, R238, R7, RZ ;  /* 0x00000007eeee7210 */ /* 0x000fe80007f3e0ff */
[----:B------:R-:W-:Y:S02]  /*45b0*/  LEA.HI.X.SX32 R239, R5, R239, 0x1, P1 ;  /* 0x000000ef05ef7211 */ /* 0x000fe400008f0eff */
[C---:B------:R-:W-:Y:S03]  /*45c0*/  LEA R8, P1, R221.reuse, R238, 0x1 ;  /* 0x000000eedd087211 */ /* 0x040fe600078208ff */
[----:B------:R-:W-:Y:S01]  /*45d0*/  @!PT LDS RZ, [RZ] ;  /* 0x00000000fffff984 */ /* 0x000fe20000000800 */
[----:B------:R-:W-:Y:S01]  /*45e0*/  @!PT LDS RZ, [RZ] ;  /* 0x00000000fffff984 */ /* 0x000fe20000000800 */
[----:B------:R-:W-:Y:S01]  /*45f0*/  @!PT LDS RZ, [RZ] ;  /* 0x00000000fffff984 */ /* 0x000fe20000000800 */
[----:B------:R1:W-:Y:S01]  /*4600*/  LDGSTS.E.BYPASS.LTC128B.128 [R212+0xc000], desc[UR12][R238.64] ;  /* 0x0c000000eed47fae */ /* 0x0003e2000b981a0c */
[----:B------:R-:W-:Y:S03]  /*4610*/  LEA.HI.X R9, R221, R239, R220, 0x1, P1 ;  /* 0x000000efdd097211 */ /* 0x000fe600008f0cdc */
[----:B------:R1:W-:Y:S04]  /*4620*/  LDGSTS.E.BYPASS.LTC128B.128 [R212+0xe000], desc[UR12][R238.64+0x80] ;  /* 0x0e000080eed47fae */ /* 0x0003e8000b981a0c */
[----:B------:R1:W-:Y:S04]  /*4630*/  LDGSTS.E.BYPASS.LTC128B.128 [R212+0x10000], desc[UR12][R238.64+0x100] ;  /* 0x10000100eed47fae */ /* 0x0003e8000b981a0c */
[----:B------:R1:W-:Y:S04]  /*4640*/  LDGSTS.E.BYPASS.LTC128B.128 [R212+0xd000], desc[UR12][R8.64] ;  /* 0x0d00000008d47fae */ /* 0x0003e8000b981a0c */
[----:B------:R1:W-:Y:S04]  /*4650*/  LDGSTS.E.BYPASS.LTC128B.128 [R212+0xf000], desc[UR12][R8.64+0x80] ;  /* 0x0f00008008d47fae */ /* 0x0003e8000b981a0c */
[----:B------:R1:W-:Y:S04]  /*4660*/  LDGSTS.E.BYPASS.LTC128B.128 [R212+0x11000], desc[UR12][R8.64+0x100] ;  /* 0x1100010008d47fae */ /* 0x0003e8000b981a0c */
[----:B------:R-:W0:Y:S02]  /*4670*/  LDGDEPBAR ;  /* 0x00000000000079af */ /* 0x000e240000000000 */
.L_x_261:
[----:B------:R-:W-:Y:S01]  /*4680*/  LDSM.16.M88.4 R148, [R189+0x1e000] ;  /* 0x01e00000bd94783b */ /* 0x000fe20000000200 */
[----:B------:R-:W-:Y:S01]  /*4690*/  ISETP.GT.AND P2, PT, R230, R219, PT ;  /* 0x000000dbe600720c */ /* 0x000fe20003f44270 */
[----:B------:R-:W-:Y:S01]  /*46a0*/  VIADD R224, R224, 0xffffffc0 ;  /* 0xffffffc0e0e07836 */ /* 0x000fe20000000000 */
[----:B------:R-:W-:Y:S01]  /*46b0*/  @P3 IADD3 R222, P4, PT, R222, -0x100, RZ ;  /* 0xffffff00dede3810 */ /* 0x000fe20007f9e0ff */
[----:B------:R-:W2:Y:S03]  /*46c0*/  LDSM.16.MT88.4 R16, [R198+0x12000] ;  /* 0x01200000c610783b */ /* 0x000ea60000004200 */
[----:B------:R-:W-:Y:S01]  /*46d0*/  @P3 IADD3.X R223, PT, PT, R223, -0x1, RZ, P4, !PT ;  /* 0xffffffffdfdf3810 */ /* 0x000fe200027fe4ff */
[----:B------:R-:W1:Y:S04]  /*46e0*/  LDSM.16.M88.4 R92, [R189+0x1f000] ;  /* 0x01f00000bd5c783b */ /* 0x000e680000000200 */
        /* <DEDUP_REMOVED lines=8> */
[-C--:B--2---:R-:W-:Y:S03]  /*4770*/  HMMA.16816.F32.BF16 R4, R148, R16.reuse, RZ ;  /* 0x000000109404723c */ /* 0x084fe600000418ff */
[----:B------:R-:W2:Y:S04]  /*4780*/  LDSM.16.MT88.4 R176, [R198+0x13000] ;  /* 0x01300000c6b0783b */ /* 0x000ea80000004200 */
[----:B------:R-:W2:Y:S01]  /*4790*/  LDSM.16.M88.4 R180, [R2+0x1f000] ;  /* 0x01f0000002b4783b */ /* 0x000ea20000000200 */
[C---:B-1----:R-:W-:Y:S08]  /*47a0*/  HMMA.16816.F32.BF16 R8, R92.reuse, R16, RZ ;  /* 0x000000105c08723c */ /* 0x042ff000000418ff */
        /* <DEDUP_REMOVED lines=10> */
[----:B------:R-:W1:Y:S07]  /*4850*/  LDSM.16.MT88.4 R148, [R198+0x15000] ;  /* 0x01500000c694783b */ /* 0x000e6e0000004200 */
[-C--:B------:R-:W-:Y:S08]  /*4860*/  HMMA.16816.F32.BF16 R4, R152, R156.reuse, R4 ;  /* 0x0000009c9804723c */ /* 0x080ff00000041804 */
        /* <DEDUP_REMOVED lines=8> */
[----:B------:R-:W-:Y:S07]  /*48f0*/  LDSM.16.MT88.4 R164, [R198+0x15800] ;  /* 0x01580000c6a4783b */ /* 0x000fee0000004200 */
[-C--:B------:R-:W-:Y:S08]  /*4900*/  HMMA.16816.F32.BF16 R84, R152, R168.reuse, R84 ;  /* 0x000000a89854723c */ /* 0x080ff00000041854 */
[C---:B------:R-:W-:Y:S08]  /*4910*/  HMMA.16816.F32.BF16 R88, R160.reuse, R168, R88 ;  /* 0x000000a8a058723c */ /* 0x040ff00000041858 */
[-C--:B------:R-:W-:Y:S01]  /*4920*/  HMMA.16816.F32.BF16 R92, R160, R170.reuse, R92 ;  /* 0x000000aaa05c723c */ /* 0x080fe2000004185c */
[----:B------:R-:W-:Y:S07]  /*4930*/  LDSM.16.M88.4 R160, [R0+0x1f000] ;  /* 0x01f0000000a0783b */ /* 0x000fee0000000200 */
[----:B------:R-:W-:Y:S04]  /*4940*/  HMMA.16816.F32.BF16 R96, R152, R170, R96 ;  /* 0x000000aa9860723c */ /* 0x000fe80000041860 */
[----:B------:R-:W-:Y:S04]  /*4950*/  IMAD.SHL.U32 R153, R235, 0x8, RZ ;  /* 0x00000008eb997824 */ /* 0x000fe800078e00ff */
[-C--:B--2---:R-:W-:Y:S05]  /*4960*/  HMMA.16816.F32.BF16 R4, R172, R176.reuse, R4 ;  /* 0x000000b0ac04723c */ /* 0x084fea0000041804 */
[C---:B------:R-:W-:Y:S03]  /*4970*/  LEA R168, P1, R153.reuse, R236, 0x2 ;  /* 0x000000ec99a87211 */ /* 0x040fe600078210ff */
[C---:B------:R-:W-:Y:S04]  /*4980*/  HMMA.16816.F32.BF16 R8, R180.reuse, R176, R8 ;  /* 0x000000b0b408723c */ /* 0x040fe80000041808 */
[----:B------:R-:W-:Y:S02]  /*4990*/  LEA.HI.X.SX32 R169, R153, R237, 0x2, P1 ;  /* 0x000000ed99a97211 */ /* 0x000fe400008f16ff */
[----:B------:R-:W2:Y:S01]  /*49a0*/  LDSM.16.MT88.4 R152, [R198+0x17000] ;  /* 0x01700000c698783b */ /* 0x000ea20000004200 */
[C---:B------:R-:W-:Y:S01]  /*49b0*/  LEA R170, P1, R235.reuse, R168, 0x5 ;  /* 0x000000a8ebaa7211 */ /* 0x040fe200078228ff */
[-C--:B------:R-:W-:Y:S03]  /*49c0*/  HMMA.16816.F32.BF16 R12, R180, R178.reuse, R12 ;  /* 0x000000b2b40c723c */ /* 0x080fe6000004180c */
[C---:B------:R-:W-:Y:S02]  /*49d0*/  LEA.HI.X.SX32 R171, R235.reuse, R169, 0x5, P1 ;  /* 0x000000a9ebab7211 */ /* 0x040fe400008f2eff */
[C---:B------:R-:W-:Y:S03]  /*49e0*/  LEA R176, P1, R235.reuse, R170, 0x5 ;  /* 0x000000aaebb07211 */ /* 0x040fe600078228ff */
[C---:B------:R-:W-:Y:S04]  /*49f0*/  HMMA.16816.F32.BF16 R16, R172.reuse, R178, R16 ;  /* 0x000000b2ac10723c */ /* 0x040fe80000041810 */
[C---:B------:R-:W-:Y:S02]  /*4a00*/  LEA.HI.X.SX32 R177, R235.reuse, R171, 0x5, P1 ;  /* 0x000000abebb17211 */ /* 0x040fe400008f2eff */
[C---:B------:R-:W-:Y:S02]  /*4a10*/  LEA R178, P1, R235.reuse, R176, 0x5 ;  /* 0x000000b0ebb27211 */ /* 0x040fe400078228ff */
[-C--:B-1----:R-:W-:Y:S03]  /*4a20*/  HMMA.16816.F32.BF16 R68, R172, R148.reuse, R68 ;  /* 0x00000094ac44723c */ /* 0x082fe60000041844 */
        /* <DEDUP_REMOVED lines=11> */
[-C--:B--2---:R-:W-:Y:S08]  /*4ae0*/  HMMA.16816.F32.BF16 R84, R172, R152.reuse, R84 ;  /* 0x00000098ac54723c */ /* 0x084ff00000041854 */
[C---:B------:R-:W-:Y:S08]  /*4af0*/  HMMA.16816.F32.BF16 R88, R180.reuse, R152, R88 ;  /* 0x00000098b458723c */ /* 0x040ff00000041858 */
[-C--:B------:R-:W-:Y:S03]  /*4b00*/  HMMA.16816.F32.BF16 R92, R180, R154.reuse, R92 ;  /* 0x0000009ab45c723c */ /* 0x080fe6000004185c */
[C---:B------:R-:W-:Y:S05]  /*4b10*/  IMAD.WIDE R182, R235.reuse, -0xc0, R248 ;  /* 0xffffff40ebb67825 */ /* 0x040fea00078e02f8 */
[----:B------:R-:W-:Y:S01]  /*4b20*/  HMMA.16816.F32.BF16 R96, R172, R154, R96 ;  /* 0x0000009aac60723c */ /* 0x000fe20000041860 */
[----:B------:R-:W2:Y:S03]  /*4b30*/  LDSM.16.MT88.4 R152, [R198+0x17800] ;  /* 0x01780000c698783b */ /* 0x000ea60000004200 */
[C---:B------:R-:W-:Y:S04]  /*4b40*/  LEA R180, P1, R235.reuse, R182, 0x5 ;  /* 0x000000b6ebb47211 */ /* 0x040fe800078228ff */
[C---:B------:R-:W-:Y:S01]  /*4b50*/  LEA.HI.X.SX32 R181, R235.reuse, R183, 0x5, P1 ;  /* 0x000000b7ebb57211 */ /* 0x040fe200008f2eff */
[-C--:B-1----:R-:W-:Y:S05]  /*4b60*/  HMMA.16816.F32.BF16 R4, R148, R156.reuse, R4 ;  /* 0x0000009c9404723c */ /* 0x082fea0000041804 */
[C---:B------:R-:W-:Y:S03]  /*4b70*/  LEA R172, P1, R235.reuse, R180, 0x5 ;  /* 0x000000b4ebac7211 */ /* 0x040fe600078228ff */
[C---:B------:R-:W-:Y:S04]  /*4b80*/  HMMA.16816.F32.BF16 R8, R160.reuse, R156, R8 ;  /* 0x0000009ca008723c */ /* 0x040fe80000041808 */
[C---:B------:R-:W-:Y:S02]  /*4b90*/  LEA.HI.X.SX32 R173, R235.reuse, R181, 0x5, P1 ;  /* 0x000000b5ebad7211 */ /* 0x040fe400008f2eff */
[C---:B------:R-:W-:Y:S02]  /*4ba0*/  LEA R156, P1, R235.reuse, R172, 0x5 ;  /* 0x000000aceb9c7211 */ /* 0x040fe400078228ff */
[-C--:B------:R-:W-:Y:S03]  /*4bb0*/  HMMA.16816.F32.BF16 R12, R160, R158.reuse, R12 ;  /* 0x0000009ea00c723c */ /* 0x080fe6000004180c */
[C---:B------:R-:W-:Y:S05]  /*4bc0*/  LEA.HI.X.SX32 R157, R235.reuse, R173, 0x5, P1 ;  /* 0x000000adeb9d7211 */ /* 0x040fea00008f2eff */
[C---:B------:R-:W-:Y:S04]  /*4bd0*/  HMMA.16816.F32.BF16 R16, R148.reuse, R158, R16 ;  /* 0x0000009e9410723c */ /* 0x040fe80000041810 */
[C---:B------:R-:W-:Y:S04]  /*4be0*/  LEA R158, P1, R235.reuse, R156, 0x5 ;  /* 0x0000009ceb9e7211 */ /* 0x040fe800078228ff */
[-C--:B------:R-:W-:Y:S03]  /*4bf0*/  HMMA.16816.F32.BF16 R68, R148, R164.reuse, R68 ;  /* 0x000000a49444723c */ /* 0x080fe60000041844 */
[C---:B------:R-:W-:Y:S02]  /*4c00*/  LEA.HI.X.SX32 R159, R235.reuse, R157, 0x5, P1 ;  /* 0x0000009deb9f7211 */ /* 0x040fe400008f2eff */
[C---:B------:R-:W-:Y:S03]  /*4c10*/  LEA R174, P1, R235.reuse, R158, 0x5 ;  /* 0x0000009eebae7211 */ /* 0x040fe600078228ff */
[C---:B------:R-:W-:Y:S04]  /*4c20*/  HMMA.16816.F32.BF16 R72, R160.reuse, R164, R72 ;  /* 0x000000a4a048723c */ /* 0x040fe80000041848 */
[C---:B------:R-:W-:Y:S02]  /*4c30*/  LEA.HI.X.SX32 R175, R235.reuse, R159, 0x5, P1 ;  /* 0x0000009febaf7211 */ /* 0x040fe400008f2eff */
[C---:B------:R-:W-:Y:S02]  /*4c40*/  LEA R164, P1, R235.reuse, R174, 0x5 ;  /* 0x000000aeeba47211 */ /* 0x040fe400078228ff */
[-C--:B------:R-:W-:Y:S03]  /*4c50*/  HMMA.16816.F32.BF16 R76, R160, R166.reuse, R76 ;  /* 0x000000a6a04c723c */ /* 0x080fe6000004184c */
[C---:B------:R-:W-:Y:S05]  /*4c60*/  LEA.HI.X.SX32 R165, R235.reuse, R175, 0x5, P1 ;  /* 0x000000afeba57211 */ /* 0x040fea00008f2eff */
[C---:B------:R-:W-:Y:S04]  /*4c70*/  HMMA.16816.F32.BF16 R80, R148.reuse, R166, R80 ;  /* 0x000000a69450723c */ /* 0x040fe80000041850 */
[C---:B------:R-:W-:Y:S04]  /*4c80*/  IMAD.WIDE R166, R235.reuse, -0xc0, R164 ;  /* 0xffffff40eba67825 */ /* 0x040fe800078e02a4 */
[-C--:B--2---:R-:W-:Y:S08]  /*4c90*/  HMMA.16816.F32.BF16 R84, R148, R152.reuse, R84 ;  /* 0x000000989454723c */ /* 0x084ff00000041854 */
        /* <DEDUP_REMOVED lines=22> */
[C---:B-1----:R-:W-:Y:S03]  /*4e00*/  LEA R154, P1, R235.reuse, R250, 0x5 ;  /* 0x000000faeb9a7211 */ /* 0x042fe600078228ff */
[----:B------:R1:W-:Y:S01]  /*4e10*/  REDG.E.ADD.F32.FTZ.RN.STRONG.GPU desc[UR12][R246.64], R10 ;  /* 0x0000000af60079a6 */ /* 0x0003e2000c12f30c */
[C---:B------:R-:W-:Y:S03]  /*4e20*/  LEA.HI.X.SX32 R155, R235.reuse, R251, 0x5, P1 ;  /* 0x000000fbeb9b7211 */ /* 0x040fe600008f2eff */
[----:B------:R1:W-:Y:S01]  /*4e30*/  REDG.E.ADD.F32.FTZ.RN.STRONG.GPU desc[UR12][R248.64], R11 ;  /* 0x0000000bf80079a6 */ /* 0x0003e2000c12f30c */
[C---:B--2---:R-:W-:Y:S03]  /*4e40*/  IMAD.WIDE R4, R235.reuse, -0xc0, R154 ;  /* 0xffffff40eb047825 */ /* 0x044fe600078e029a */
[----:B------:R-:W-:Y:S04]  /*4e50*/  REDG.E.ADD.F32.FTZ.RN.STRONG.GPU desc[UR12][R236.64+0x80], R16 ;  /* 0x00008010ec0079a6 */ /* 0x000fe8000c12f30c */
[----:B------:R2:W-:Y:S01]  /*4e60*/  REDG.E.ADD.F32.FTZ.RN.STRONG.GPU desc[UR12][R182.64+0x80], R17 ;  /* 0x00008011b60079a6 */ /* 0x0005e2000c12f30c */
[C---:B------:R-:W-:Y:S03]  /*4e70*/  LEA R168, P1, R235.reuse, R4, 0x5 ;  /* 0x00000004eba87211 */ /* 0x040fe600078228ff */
[----:B------:R2:W-:Y:S01]  /*4e80*/  REDG.E.ADD.F32.FTZ.RN.STRONG.GPU desc[UR12][R180.64+0x80], R18 ;  /* 0x00008012b40079a6 */ /* 0x0005e2000c12f30c */
[C---:B------:R-:W-:Y:S02]  /*4e90*/  LEA.HI.X.SX32 R169, R235.reuse, R5, 0x5, P1 ;  /* 0x00000005eba97211 */ /* 0x040fe400008f2eff */
[C---:B------:R-:W-:Y:S01]  /*4ea0*/  LEA R148, P1, R235.reuse, R168, 0x5 ;  /* 0x000000a8eb947211 */ /* 0x040fe200078228ff */
[----:B------:R2:W-:Y:S03]  /*4eb0*/  REDG.E.ADD.F32.FTZ.RN.STRONG.GPU desc[UR12][R172.64+0x80], R19 ;  /* 0x00008013ac0079a6 */ /* 0x0005e6000c12f30c */
[C---:B------:R-:W-:Y:S01]  /*4ec0*/  LEA.HI.X.SX32 R149, R235.reuse, R169, 0x5, P1 ;  /* 0x000000a9eb957211 */ /* 0x040fe200008f2eff */
[----:B------:R2:W-:Y:S01]  /*4ed0*/  REDG.E.ADD.F32.FTZ.RN.STRONG.GPU desc[UR12][R156.64+0x80], R12 ;  /* 0x0000800c9c0079a6 */ /* 0x0005e2000c12f30c */
[C---:B---3--:R-:W-:Y:S03]  /*4ee0*/  LEA R170, P1, R235.reuse, R148, 0x5 ;  /* 0x00000094ebaa7211 */ /* 0x048fe600078228ff */
[----:B------:R3:W-:Y:S01]  /*4ef0*/  REDG.E.ADD.F32.FTZ.RN.STRONG.GPU desc[UR12][R158.64+0x80], R13 ;  /* 0x0000800d9e0079a6 */ /* 0x0007e2000c12f30c */
[C---:B------:R-:W-:Y:S02]  /*4f00*/  LEA.HI.X.SX32 R171, R235.reuse, R149, 0x5, P1 ;  /* 0x00000095ebab7211 */ /* 0x040fe400008f2eff */
[C---:B----4-:R-:W-:Y:S01]  /*4f10*/  LEA R176, P1, R235.reuse, R170, 0x5 ;  /* 0x000000aaebb07211 */ /* 0x050fe200078228ff */
[----:B------:R-:W-:Y:S03]  /*4f20*/  REDG.E.ADD.F32.FTZ.RN.STRONG.GPU desc[UR12][R174.64+0x80], R14 ;  /* 0x0000800eae0079a6 */ /* 0x000fe6000c12f30c */
[C---:B------:R-:W-:Y:S01]  /*4f30*/  LEA.HI.X.SX32 R177, R235.reuse, R171, 0x5, P1 ;  /* 0x000000abebb17211 */ /* 0x040fe200008f2eff */
[----:B------:R4:W-:Y:S01]  /*4f40*/  REDG.E.ADD.F32.FTZ.RN.STRONG.GPU desc[UR12][R164.64+0x80], R15 ;  /* 0x0000800fa40079a6 */ /* 0x0009e2000c12f30c */
[C---:B------:R-:W-:Y:S03]  /*4f50*/  LEA R178, P1, R235.reuse, R176, 0x5 ;  /* 0x000000b0ebb27211 */ /* 0x040fe600078228ff */
[----:B------:R-:W-:Y:S01]  /*4f60*/  REDG.E.ADD.F32.FTZ.RN.STRONG.GPU desc[UR12][R236.64+0x100], R68 ;  /* 0x00010044ec0079a6 */ /* 0x000fe2000c12f30c */
[C---:B------:R-:W-:Y:S02]  /*4f70*/  LEA.HI.X.SX32 R179, R235.reuse, R177, 0x5, P1 ;  /* 0x000000b1ebb37211 */ /* 0x040fe400008f2eff */
[C---:B------:R-:W-:Y:S01]  /*4f80*/  LEA R6, P1, R235.reuse, R178, 0x5 ;  /* 0x000000b2eb067211 */ /* 0x040fe200078228ff */
[----:B------:R-:W-:Y:S03]  /*4f90*/  REDG.E.ADD.F32.FTZ.RN.STRONG.GPU desc[UR12][R166.64+0x100], R69 ;  /* 0x00010045a60079a6 */ /* 0x000fe6000c12f30c */
[C---:B------:R-:W-:Y:S01]  /*4fa0*/  LEA.HI.X.SX32 R7, R235.reuse, R179, 0x5, P1 ;  /* 0x000000b3eb077211 */ /* 0x040fe200008f2eff */
[----:B------:R4:W-:Y:S04]  /*4fb0*/  REDG.E.ADD.F32.FTZ.RN.STRONG.GPU desc[UR12][R152.64+0x100], R70 ;  /* 0x00010046980079a6 */ /* 0x0009e8000c12f30c */
[----:B------:R-:W-:Y:S01]  /*4fc0*/  REDG.E.ADD.F32.FTZ.RN.STRONG.GPU desc[UR12][R162.64+0x100], R71 ;  /* 0x00010047a20079a6 */ /* 0x000fe2000c12f30c */
[C---:B------:R-:W-:Y:S03]  /*4fd0*/  IMAD.WIDE R244, R235.reuse, -0xc0, R6 ;  /* 0xffffff40ebf47825 */ /* 0x040fe600078e0206 */
[----:B------:R-:W-:Y:S01]  /*4fe0*/  REDG.E.ADD.F32.FTZ.RN.STRONG.GPU desc[UR12][R160.64+0x100], R72 ;  /* 0x00010048a00079a6 */ /* 0x000fe2000c12f30c */
[C---:B------:R-:W-:Y:S03]  /*4ff0*/  LEA R8, P1, R235.reuse, R244, 0x5 ;  /* 0x000000f4eb087211 */ /* 0x040fe600078228ff */
[----:B------:R-:W-:Y:S01]  /*5000*/  REDG.E.ADD.F32.FTZ.RN.STRONG.GPU desc[UR12][R150.64+0x100], R73 ;  /* 0x00010049960079a6 */ /* 0x000fe2000c12f30c */
[C---:B------:R-:W-:Y:S03]  /*5010*/  LEA.HI.X.SX32 R9, R235.reuse, R245, 0x5, P1 ;  /* 0x000000f5eb097211 */ /* 0x040fe600008f2eff */
[----:B------:R-:W-:Y:S01]  /*5020*/  REDG.E.ADD.F32.FTZ.RN.STRONG.GPU desc[UR12][R250.64+0x100], R74 ;  /* 0x0001004afa0079a6 */ /* 0x000fe2000c12f30c */
[C---:B-1----:R-:W-:Y:S03]  /*5030*/  LEA R246, P1, R235.reuse, R8, 0x5 ;  /* 0x00000008ebf67211 */ /* 0x042fe600078228ff */
[----:B------:R1:W-:Y:S01]  /*5040*/  REDG.E.ADD.F32.FTZ.RN.STRONG.GPU desc[UR12][R154.64+0x100], R75 ;  /* 0x0001004b9a0079a6 */ /* 0x0003e2000c12f30c */
[C---:B------:R-:W-:Y:S02]  /*5050*/  LEA.HI.X.SX32 R247, R235.reuse, R9, 0x5, P1 ;  /* 0x00000009ebf77211 */ /* 0x040fe400008f2eff */
[C---:B------:R-:W-:Y:S01]  /*5060*/  LEA R248, P1, R235.reuse, R246, 0x5 ;  /* 0x000000f6ebf87211 */ /* 0x040fe200078228ff */
[----:B------:R-:W-:Y:S03]  /*5070*/  REDG.E.ADD.F32.FTZ.RN.STRONG.GPU desc[UR12][R236.64+0x180], R80 ;  /* 0x00018050ec0079a6 */ /* 0x000fe6000c12f30c */
[C---:B------:R-:W-:Y:S01]  /*5080*/  LEA.HI.X.SX32 R249, R235.reuse, R247, 0x5, P1 ;  /* 0x000000f7ebf97211 */ /* 0x040fe200008f2eff */
[----:B------:R-:W-:Y:S01]  /*5090*/  REDG.E.ADD.F32.FTZ.RN.STRONG.GPU desc[UR12][R4.64+0x180], R81 ;  /* 0x00018051040079a6 */ /* 0x000fe2000c12f30c */
[C---:B------:R-:W-:Y:S03]  /*50a0*/  LEA R10, P1, R235.reuse, R248, 0x5 ;  /* 0x000000f8eb0a7211 */ /* 0x040fe600078228ff */
[----:B------:R-:W-:Y:S01]  /*50b0*/  REDG.E.ADD.F32.FTZ.RN.STRONG.GPU desc[UR12][R168.64+0x180], R82 ;  /* 0x00018052a80079a6 */ /* 0x000fe2000c12f30c */
[C---:B------:R-:W-:Y:S02]  /*50c0*/  LEA.HI.X.SX32 R11, R235.reuse, R249, 0x5, P1 ;  /* 0x000000f9eb0b7211 */ /* 0x040fe400008f2eff */
[C---:B--2---:R-:W-:Y:S01]  /*50d0*/  LEA R182, P1, R235.reuse, R10, 0x5 ;  /* 0x0000000aebb67211 */ /* 0x044fe200078228ff */
[----:B------:R-:W-:Y:S03]  /*50e0*/  REDG.E.ADD.F32.FTZ.RN.STRONG.GPU desc[UR12][R148.64+0x180], R83 ;  /* 0x00018053940079a6 */ /* 0x000fe6000c12f30c */
[C---:B------:R-:W-:Y:S01]  /*50f0*/  LEA.HI.X.SX32 R183, R235.reuse, R11, 0x5, P1 ;  /* 0x0000000bebb77211 */ /* 0x040fe200008f2eff */
[----:B------:R-:W-:Y:S01]  /*5100*/  REDG.E.ADD.F32.FTZ.RN.STRONG.GPU desc[UR12][R170.64+0x180], R76 ;  /* 0x0001804caa0079a6 */ /* 0x000fe2000c12f30c */
        /* <DEDUP_REMOVED lines=13> */
[C---:B---3--:R-:W-:Y:S01]  /*51e0*/  LEA R158, P1, R235.reuse, R156, 0x5 ;  /* 0x0000009ceb9e7211 */ /* 0x048fe200078228ff */
[----:B------:R-:W-:Y:S03]  /*51f0*/  REDG.E.ADD.F32.FTZ.RN.STRONG.GPU desc[UR12][R246.64+0x200], R87 ;  /* 0x00020057f60079a6 */ /* 0x000fe6000c12f30c */
[C---:B------:R-:W-:Y:S01]  /*5200*/  LEA.HI.X.SX32 R159, R235.reuse, R157, 0x5, P1 ;  /* 0x0000009deb9f7211 */ /* 0x040fe200008f2eff */
[----:B------:R-:W-:Y:S01]  /*5210*/  REDG.E.ADD.F32.FTZ.RN.STRONG.GPU desc[UR12][R248.64+0x200], R88 ;  /* 0x00020058f80079a6 */ /* 0x000fe2000c12f30c */
[C---:B----4-:R-:W-:Y:S03]  /*5220*/  LEA R164, P1, R235.reuse, R158, 0x5 ;  /* 0x0000009eeba47211 */ /* 0x050fe600078228ff */
[----:B------:R-:W-:Y:S01]  /*5230*/  REDG.E.ADD.F32.FTZ.RN.STRONG.GPU desc[UR12][R10.64+0x200], R89 ;  /* 0x000200590a0079a6 */ /* 0x000fe2000c12f30c */
[C---:B------:R-:W-:Y:S02]  /*5240*/  LEA.HI.X.SX32 R165, R235.reuse, R159, 0x5, P1 ;  /* 0x0000009feba57211 */ /* 0x040fe400008f2eff */
[C---:B------:R-:W-:Y:S01]  /*5250*/  LEA R152, P1, R235.reuse, R164, 0x5 ;  /* 0x000000a4eb987211 */ /* 0x040fe200078228ff */
[----:B------:R-:W-:Y:S03]  /*5260*/  LDSM.16.MT88.4 R4, [R191+-0x2000] ;  /* 0xffe00000bf04783b */ /* 0x000fe60000004200 */
[C---:B------:R-:W-:Y:S01]  /*5270*/  LEA.HI.X.SX32 R153, R235.reuse, R165, 0x5, P1 ;  /* 0x000000a5eb997211 */ /* 0x040fe200008f2eff */
[----:B------:R-:W2:Y:S01]  /*5280*/  LDSM.16.MT88.4 R8, [R187] ;  /* 0x00000000bb08783b */ /* 0x000ea20000004200 */
[C---:B-1----:R-:W-:Y:S03]  /*5290*/  LEA R154, P1, R235.reuse, R152, 0x5 ;  /* 0x00000098eb9a7211 */ /* 0x042fe600078228ff */
[----:B------:R-:W1:Y:S01]  /*52a0*/  LDSM.16.MT88.4 R12, [R190+-0x2000] ;  /* 0xffe00000be0c783b */ /* 0x000e620000004200 */
[----:B------:R-:W-:Y:S03]  /*52b0*/  LEA.HI.X.SX32 R155, R235, R153, 0x5, P1 ;  /* 0x00000099eb9b7211 */ /* 0x000fe600008f2eff */
[----:B------:R-:W-:Y:S04]  /*52c0*/  REDG.E.ADD.F32.FTZ.RN.STRONG.GPU desc[UR12][R182.64+0x200], R90 ;  /* 0x0002005ab60079a6 */ /* 0x000fe8000c12f30c */
[----:B------:R-:W-:Y:S04]  /*52d0*/  REDG.E.ADD.F32.FTZ.RN.STRONG.GPU desc[UR12][R180.64+0x200], R91 ;  /* 0x0002005bb40079a6 */ /* 0x000fe8000c12f30c */
[----:B------:R-:W-:Y:S04]  /*52e0*/  REDG.E.ADD.F32.FTZ.RN.STRONG.GPU desc[UR12][R236.64+0x280], R96 ;  /* 0x00028060ec0079a6 */ /* 0x000fe8000c12f30c */
[----:B------:R-:W-:Y:S04]  /*52f0*/  REDG.E.ADD.F32.FTZ.RN.STRONG.GPU desc[UR12][R16.64+0x280], R97 ;  /* 0x00028061100079a6 */ /* 0x000fe8000c12f30c */
[----:B------:R-:W3:Y:S04]  /*5300*/  LDSM.16.MT88.4 R16, [R187+0x2000] ;  /* 0x00200000bb10783b */ /* 0x000ee80000004200 */
[----:B------:R-:W4:Y:S04]  /*5310*/  LDSM.16.MT88.4 R68, [R187+0x4000] ;  /* 0x00400000bb44783b */ /* 0x000f280000004200 */
[----:B------:R-:W-:Y:S04]  /*5320*/  LDSM.16.MT88.4 R72, [R191+-0x1800] ;  /* 0xffe80000bf48783b */ /* 0x000fe80000004200 */
[----:B------:R-:W4:Y:S01]  /*5330*/  LDSM.16.MT88.4 R76, [R187+0x800] ;  /* 0x00080000bb4c783b */ /* 0x000f220000004200 */
[-C--:B--2---:R-:W-:Y:S03]  /*5340*/  HMMA.16816.F32.BF16 R100, R4, R8.reuse, R100 ;  /* 0x000000080464723c */ /* 0x084fe60000041864 */
[----:B------:R-:W2:Y:S04]  /*5350*/  LDSM.16.MT88.4 R80, [R190+-0x1800] ;  /* 0xffe80000be50783b */ /* 0x000ea80000004200 */
[----:B------:R-:W2:Y:S01]  /*5360*/  LDSM.16.MT88.4 R84, [R187+0x2800] ;  /* 0x00280000bb54783b */ /* 0x000ea20000004200 */
[C---:B-1----:R-:W-:Y:S03]  /*5370*/  HMMA.16816.F32.BF16 R104, R12.reuse, R8, R104 ;  /* 0x000000080c68723c */ /* 0x042fe60000041868 */
[----:B------:R-:W-:Y:S04]  /*5380*/  LDSM.16.MT88.4 R88, [R187+0x1800] ;  /* 0x00180000bb58783b */ /* 0x000fe80000004200 */
[----:B------:R-:W-:Y:S01]  /*5390*/  LDSM.16.MT88.4 R148, [R187+0x5800] ;  /* 0x00580000bb94783b */ /* 0x000fe20000004200 */
[-C--:B------:R-:W-:Y:S03]  /*53a0*/  HMMA.16816.F32.BF16 R108, R12, R10.reuse, R108 ;  /* 0x0000000a0c6c723c */ /* 0x080fe6000004186c */
[----:B------:R-:W-:Y:S04]  /*53b0*/  REDG.E.ADD.F32.FTZ.RN.STRONG.GPU desc[UR12][R172.64+0x280], R98 ;  /* 0x00028062ac0079a6 */ /* 0x000fe8000c12f30c */
[----:B------:R-:W-:Y:S01]  /*53c0*/  REDG.E.ADD.F32.FTZ.RN.STRONG.GPU desc[UR12][R156.64+0x280], R99 ;  /* 0x000280639c0079a6 */ /* 0x000fe2000c12f30c */
[C---:B------:R-:W-:Y:S03]  /*53d0*/  HMMA.16816.F32.BF16 R112, R4.reuse, R10, R112 ;  /* 0x0000000a0470723c */ /* 0x040fe60000041870 */
[----:B------:R-:W1:Y:S04]  /*53e0*/  LDSM.16.MT88.4 R8, [R187+0x4800] ;  /* 0x00480000bb08783b */ /* 0x000e680000004200 */
[----:B------:R-:W-:Y:S01]  /*53f0*/  LDSM.16.MT88.4 R96, [R187+0x3800] ;  /* 0x00380000bb60783b */ /* 0x000fe20000004200 */
[-C--:B---3--:R-:W-:Y:S03]  /*5400*/  HMMA.16816.F32.BF16 R116, R4, R16.reuse, R116 ;  /* 0x000000100474723c */ /* 0x088fe60000041874 */
[----:B------:R-:W-:Y:S04]  /*5410*/  REDG.E.ADD.F32.FTZ.RN.STRONG.GPU desc[UR12][R158.64+0x280], R92 ;  /* 0x0002805c9e0079a6 */ /* 0x000fe8000c12f30c */
[----:B------:R-:W-:Y:S01]  /*5420*/  REDG.E.ADD.F32.FTZ.RN.STRONG.GPU desc[UR12][R164.64+0x280], R93 ;  /* 0x0002805da40079a6 */ /* 0x000fe2000c12f30c */
[C---:B------:R-:W-:Y:S03]  /*5430*/  HMMA.16816.F32.BF16 R120, R12.reuse, R16, R120 ;  /* 0x000000100c78723c */ /* 0x040fe60000041878 */
[----:B------:R-:W-:Y:S04]  /*5440*/  REDG.E.ADD.F32.FTZ.RN.STRONG.GPU desc[UR12][R152.64+0x280], R94 ;  /* 0x0002805e980079a6 */ /* 0x000fe8000c12f30c */
[----:B------:R-:W-:Y:S01]  /*5450*/  REDG.E.ADD.F32.FTZ.RN.STRONG.GPU desc[UR12][R154.64+0x280], R95 ;  /* 0x0002805f9a0079a6 */ /* 0x000fe2000c12f30c */
[-C--:B------:R-:W-:Y:S03]  /*5460*/  HMMA.16816.F32.BF16 R124, R12, R18.reuse, R124 ;  /* 0x000000120c7c723c */ /* 0x080fe6000004187c */
[----:B------:R-:W-:Y:S05]  /*5470*/  LDSM.16.MT88.4 R92, [R190+-0x800] ;  /* 0xfff80000be5c783b */ /* 0x000fea0000004200 */
        /* <DEDUP_REMOVED lines=58> */
[----:B------:R-:W1:Y:S01]  /*5820*/  LDCU UR4, c[0x0][0x500] ;  /* 0x0000a000ff0477ac */ /* 0x000e620008000800 */
[----:B------:R-:W-:Y:S01]  /*5830*/  LOP3.LUT P0, RZ, R215, 0x10, RZ, 0xc0, !PT ;  /* 0x00000010d7ff7812 */ /* 0x000fe2000780c0ff */
[----:B------:R-:W-:Y:S01]  /*5840*/  VIADD R7, R210, 0x40 ;  /* 0x00000040d2077836 */ /* 0x000fe20000000000 */
[----:B------:R-:W-:Y:S02]  /*5850*/  ISETP.NE.AND P1, PT, R232, -0x1, PT ;  /* 0xffffffffe800780c */ /* 0x000fe40003f25270 */
[----:B------:R-:W-:Y:S02]  /*5860*/  F2FP.BF16.F32.PACK_AB R21, R21, R20 ;  /* 0x000000141515723e */ /* 0x000fe400000010ff */
[----:B------:R-:W-:Y:S02]  /*5870*/  F2FP.BF16.F32.PACK_AB R23, R23, R22 ;  /* 0x000000161717723e */ /* 0x000fe400000010ff */
[----:B------:R-:W-:Y:S02]  /*5880*/  F2FP.BF16.F32.PACK_AB R32, R33, R32 ;  /* 0x000000202120723e */ /* 0x000fe400000010ff */
[----:B------:R-:W-:-:S02]  /*5890*/  F2FP.BF16.F32.PACK_AB R34, R35, R34 ;  /* 0x000000222322723e */ /* 0x000fc400000010ff */
[----:B------:R-:W-:Y:S01]  /*58a0*/  F2FP.BF16.F32.PACK_AB R25, R25, R24 ;  /* 0x000000181919723e */ /* 0x000fe200000010ff */
[----:B------:R-:W-:Y:S01]  /*58b0*/  @P0 VIADD R7, R210, 0xffffffc0 ;  /* 0xffffffc0d2070836 */ /* 0x000fe20000000000 */
[----:B------:R-:W-:Y:S01]  /*58c0*/  F2FP.BF16.F32.PACK_AB R27, R27, R26 ;  /* 0x0000001a1b1b723e */ /* 0x000fe200000010ff */
[----:B------:R-:W2:Y:S01]  /*58d0*/  @P1 LDC.64 R4, c[0x0][0x5c0] ;  /* 0x00017000ff041b82 */ /* 0x000ea20000000a00 */
[----:B------:R-:W-:Y:S01]  /*58e0*/  F2FP.BF16.F32.PACK_AB R28, R29, R28 ;  /* 0x0000001c1d1c723e */ /* 0x000fe200000010ff */
        /* <DEDUP_REMOVED lines=56> */
[----:B------:R-:W-:Y:S01]  /*5c70*/  STS [R210], R101 ;  /* 0x00000065d2007388 */ /* 0x000fe20000000800 */
[----:B------:R-:W-:Y:S01]  /*5c80*/  F2FP.BF16.F32.PACK_AB R130, R131, R130 ;  /* 0x000000828382723e */ /* 0x000fe200000010ff */
[----:B------:R-:W-:Y:S01]  /*5c90*/  FMUL.FTZ R140, R140, UR4 ;  /* 0x000000048c8c7c20 */ /* 0x000fe20008410000 */
[----:B------:R-:W-:Y:S01]  /*5ca0*/  FMUL.FTZ R141, R141, UR4 ;  /* 0x000000048d8d7c20 */ /* 0x000fe20008410000 */
[----:B------:R-:W-:Y:S01]  /*5cb0*/  STS [R210+0x400], R103 ;  /* 0x00040067d2007388 */ /* 0x000fe20000000800 */
[----:B------:R-:W-:Y:S01]  /*5cc0*/  FMUL.FTZ R142, R142, UR4 ;  /* 0x000000048e8e7c20 */ /* 0x000fe20008410000 */
[----:B------:R-:W-:Y:S01]  /*5cd0*/  FMUL.FTZ R143, R143, UR4 ;  /* 0x000000048f8f7c20 */ /* 0x000fe20008410000 */
[----:B------:R-:W-:Y:S01]  /*5ce0*/  F2FP.BF16.F32.PACK_AB R121, R121, R120 ;  /* 0x000000787979723e */ /* 0x000fe200000010ff */
[----:B------:R-:W-:Y:S01]  /*5cf0*/  STS [R7], R112 ;  /* 0x0000007007007388 */ /* 0x000fe20000000800 */
[----:B------:R-:W-:-:S02]  /*5d00*/  F2FP.BF16.F32.PACK_AB R123, R123, R122 ;  /* 0x0000007a7b7b723e */ /* 0x000fc400000010ff */
[----:B------:R-:W-:Y:S01]  /*5d10*/  F2FP.BF16.F32.PACK_AB R124, R125, R124 ;  /* 0x0000007c7d7c723e */ /* 0x000fe200000010ff */
[----:B------:R-:W-:Y:S01]  /*5d20*/  STS [R7+0x400], R114 ;  /* 0x0004007207007388 */ /* 0x000fe20000000800 */
[----:B------:R-:W-:Y:S02]  /*5d30*/  F2FP.BF16.F32.PACK_AB R126, R127, R126 ;  /* 0x0000007e7f7e723e */ /* 0x000fe400000010ff */
[----:B------:R-:W-:Y:S01]  /*5d40*/  F2FP.BF16.F32.PACK_AB R133, R133, R132 ;  /* 0x000000848585723e */ /* 0x000fe200000010ff */
[----:B------:R-:W-:Y:S01]  /*5d50*/  STS [R210+0x1000], R105 ;  /* 0x00100069d2007388 */ /* 0x000fe20000000800 */
[----:B------:R-:W-:Y:S02]  /*5d60*/  F2FP.BF16.F32.PACK_AB R135, R135, R134 ;  /* 0x000000868787723e */ /* 0x000fe400000010ff */
[----:B------:R-:W-:Y:S01]  /*5d70*/  F2FP.BF16.F32.PACK_AB R144, R145, R144 ;  /* 0x000000909190723e */ /* 0x000fe200000010ff */
[----:B------:R-:W-:Y:S01]  /*5d80*/  STS [R210+0x1400], R107 ;  /* 0x0014006bd2007388 */ /* 0x000fe20000000800 */
        /* <DEDUP_REMOVED lines=33> */
[----:B------:R-:W-:Y:S02]  /*5fa0*/  @P1 IADD3 R47, PT, PT, R231, R232, RZ ;  /* 0x000000e8e72f1210 */ /* 0x000fe40007ffe0ff */
[----:B------:R-:W-:Y:S01]  /*5fb0*/  ISETP.NE.AND P0, PT, R232, -0x1, PT ;  /* 0xffffffffe800780c */ /* 0x000fe20003f05270 */
[----:B------:R-:W-:Y:S04]  /*5fc0*/  STS [R210+0x4400], R135 ;  /* 0x00440087d2007388 */ /* 0x000fe80000000800 */
        /* <DEDUP_REMOVED lines=20> */
[----:B------:R2:W-:Y:S04]  /*6110*/  STS [R7+0x9000], R44 ;  /* 0x0090002c07007388 */ /* 0x0005e80000000800 */
[----:B------:R1:W-:Y:S04]  /*6120*/  STS [R7+0x9400], R46 ;  /* 0x0094002e07007388 */ /* 0x0003e80000000800 */
[----:B------:R3:W-:Y:S04]  /*6130*/  STS [R210+0xa000], R53 ;  /* 0x00a00035d2007388 */ /* 0x0007e80000000800 */
[----:B------:R3:W-:Y:S04]  /*6140*/  STS [R210+0xa400], R55 ;  /* 0x00a40037d2007388 */ /* 0x0007e80000000800 */
[----:B------:R3:W-:Y:S04]  /*6150*/  STS [R7+0xa000], R64 ;  /* 0x00a0004007007388 */ /* 0x0007e80000000800 */
[----:B------:R3:W-:Y:S04]  /*6160*/  STS [R7+0xa400], R66 ;  /* 0x00a4004207007388 */ /* 0x0007e80000000800 */
[----:B------:R3:W-:Y:S01]  /*6170*/  STS [R210+0xb000], R57 ;  /* 0x00b00039d2007388 */ /* 0x0007e20000000800 */
[----:B--2---:R-:W-:-:S03]  /*6180*/  @P1 IMAD R44, R47, R5, RZ ;  /* 0x000000052f2c1224 */ /* 0x004fc600078e02ff */
[----:B------:R3:W-:Y:S01]  /*6190*/  STS [R210+0xb400], R59 ;  /* 0x00b4003bd2007388 */ /* 0x0007e20000000800 */
[----:B-1----:R-:W-:-:S03]  /*61a0*/  @P1 IMAD.WIDE.U32 R46, R47, R4, RZ ;  /* 0x000000042f2e1225 */ /* 0x002fc600078e00ff */
[----:B------:R3:W-:Y:S02]  /*61b0*/  STS [R7+0xb000], R60 ;  /* 0x00b0003c07007388 */ /* 0x0007e40000000800 */
[----:B------:R-:W-:Y:S02]  /*61c0*/  @P1 IADD3 R44, PT, PT, R47, R44, RZ ;  /* 0x0000002c2f2c1210 */ /* 0x000fe40007ffe0ff */
[----:B------:R3:W-:Y:S01]  /*61d0*/  STS [R7+0xb400], R62 ;  /* 0x00b4003e07007388 */ /* 0x0007e20000000800 */
[----:B------:R-:W-:Y:S05]  /*61e0*/  @P1 BRA `(.L_x_263) ;  /* 0x0000000000241947 */ /* 0x000fea0003800000 */
[----:B------:R-:W1:Y:S01]  /*61f0*/  LDC.64 R4, c[0x0][0x5c0] ;  /* 0x00017000ff047b82 */ /* 0x000e620000000a00 */
[----:B------:R-:W-:-:S07]  /*6200*/  SHF.R.S32.HI R9, RZ, 0x1f, R231 ;  /* 0x0000001fff097819 */ /* 0x000fce00000114e7 */
[----:B---3--:R-:W2:Y:S01]  /*6210*/  LDC.64 R6, c[0x0][0x5a8] ;  /* 0x00016a00ff067b82 */ /* 0x008ea20000000a00 */
[-C--:B-1----:R-:W-:Y:S02]  /*6220*/  IMAD R8, R9, R4.reuse, RZ ;  /* 0x0000000409087224 */ /* 0x082fe400078e02ff */
[----:B------:R-:W-:-:S04]  /*6230*/  IMAD.WIDE.U32 R10, R231, R4, RZ ;  /* 0x00000004e70a7225 */ /* 0x000fc800078e00ff */
[----:B------:R-:W-:-:S05]  /*6240*/  IMAD R8, R231, R5, R8 ;  /* 0x00000005e7087224 */ /* 0x000fca00078e0208 */
[----:B------:R-:W-:-:S03]  /*6250*/  IADD3 R11, PT, PT, R11, R8, RZ ;  /* 0x000000080b0b7210 */ /* 0x000fc60007ffe0ff */
[----:B--2---:R-:W-:-:S04]  /*6260*/  IMAD.WIDE.U32 R46, R202, R6, R10 ;  /* 0x00000006ca2e7225 */ /* 0x004fc800078e000a */
[----:B------:R-:W-:Y:S02]  /*6270*/  IMAD R44, R202, R7, R47 ;  /* 0x00000007ca2c7224 */ /* 0x000fe400078e022f */
.L_x_263:
[----:B------:R-:W-:Y:S05]  /*6280*/  @P0 BRA `(.L_x_264) ;  /* 0x0000000000300947 */ /* 0x000fea0003800000 */
[----:B------:R-:W1:Y:S01]  /*6290*/  LDCU.64 UR4, c[0x0][0x5c8] ;  /* 0x0000b900ff0477ac */ /* 0x000e620008000a00 */
[----:B------:R-:W-:Y:S01]  /*62a0*/  SHF.R.S32.HI R9, RZ, 0x1f, R231 ;  /* 0x0000001fff097819 */ /* 0x000fe200000114e7 */
[----:B------:R-:W2:Y:S01]  /*62b0*/  LDCU.64 UR6, c[0x0][0x5b0] ;  /* 0x0000b600ff0677ac */ /* 0x000ea20008000a00 */
[----:B-1----:R-:W-:Y:S02]  /*62c0*/  MOV R6, UR4 ;  /* 0x0000000400067c02 */ /* 0x002fe40008000f00 */
[----:B---3--:R-:W-:-:S03]  /*62d0*/  MOV R7, UR5 ;  /* 0x0000000500077c02 */ /* 0x008fc60008000f00 */
[-C--:B------:R-:W-:Y:S02]  /*62e0*/  IMAD R8, R9, R6.reuse, RZ ;  /* 0x0000000609087224 */ /* 0x080fe400078e02ff */
[----:B------:R-:W-:-:S04]  /*62f0*/  IMAD.WIDE.U32 R10, R231, R6, RZ ;  /* 0x00000006e70a7225 */ /* 0x000fc800078e00ff */
[----:B------:R-:W-:-:S05]  /*6300*/  IMAD R8, R231, R7, R8 ;  /* 0x00000007e7087224 */ /* 0x000fca00078e0208 */
[----:B------:R-:W-:-:S03]  /*6310*/  IADD3 R11, PT, PT, R11, R8, RZ ;  /* 0x000000080b0b7210 */ /* 0x000fc60007ffe0ff */
[----:B--2---:R-:W-:-:S04]  /*6320*/  IMAD.WIDE.U32 R58, R202, UR6, R10 ;  /* 0x00000006ca3a7c25 */ /* 0x004fc8000f8e000a */
[----:B------:R-:W-:Y:S01]  /*6330*/  IMAD R56, R202, UR7, R59 ;  /* 0x00000007ca387c24 */ /* 0x000fe2000f8e023b */
[----:B------:R-:W-:Y:S06]  /*6340*/  BRA `(.L_x_265) ;  /* 0x0000000000147947 */ /* 0x000fec0003800000 */
.L_x_264:
[----:B---3--:R-:W1:Y:S01]  /*6350*/  LDC.64 R6, c[0x0][0x5c8] ;  /* 0x00017200ff067b82 */ /* 0x008e620000000a00 */
[----:B------:R-:W-:-:S05]  /*6360*/  IADD3 R58, PT, PT, R231, R232, RZ ;  /* 0x000000e8e73a7210 */ /* 0x000fca0007ffe0ff */
[C---:B-1----:R-:W-:Y:S02]  /*6370*/  IMAD R56, R58.reuse, R7, RZ ;  /* 0x000000073a387224 */ /* 0x042fe400078e02ff */
[----:B------:R-:W-:-:S05]  /*6380*/  IMAD.WIDE.U32 R58, R58, R6, RZ ;  /* 0x000000063a3a7225 */ /* 0x000fca00078e00ff */
[----:B------:R-:W-:-:S07]  /*6390*/  IADD3 R56, PT, PT, R59, R56, RZ ;  /* 0x000000383b387210 */ /* 0x000fce0007ffe0ff */
.L_x_265:
[----:B------:R-:W-:Y:S01]  /*63a0*/  BAR.SYNC.DEFER_BLOCKING 0x0 ;  /* 0x0000000000007b1d */ /* 0x000fe20000010000 */
[----:B------:R-:W-:Y:S01]  /*63b0*/  USHF.L.U32 UR6, UR11, 0x6, URZ ;  /* 0x000000060b067899 */ /* 0x000fe200080006ff */
[-C--:B------:R-:W-:Y:S02]  /*63c0*/  ISETP.GE.AND P1, PT, R206, R216.reuse, PT ;  /* 0x000000d8ce00720c */ /* 0x080fe40003f26270 */
[----:B------:R-:W-:Y:S01]  /*63d0*/  ISETP.GE.AND P2, PT, R207, R216, PT ;  /* 0x000000d8cf00720c */ /* 0x000fe20003f46270 */
[----:B------:R-:W-:Y:S01]  /*63e0*/  USHF.R.S32.HI UR7, URZ, 0x1f, UR6 ;  /* 0x0000001fff077899 */ /* 0x000fe20008011406 */
[----:B------:R-:W-:Y:S01]  /*63f0*/  BSSY.RECONVERGENT B0, `(.L_x_266) ;  /* 0x0000022000007945 */ /* 0x000fe20003800200 */
[C---:B------:R-:W-:Y:S01]  /*6400*/  IMAD.WIDE.U32 R50, R4.reuse, UR6, RZ ;  /* 0x0000000604327c25 */ /* 0x040fe2000f8e00ff */
[----:B------:R-:W1:Y:S03]  /*6410*/  LDCU.64 UR4, c[0x0][0x5d8] ;  /* 0x0000bb00ff0477ac */ /* 0x000e660008000a00 */
[----:B------:R-:W-:Y:S01]  /*6420*/  IMAD R48, R4, UR7, RZ ;  /* 0x0000000704307c24 */ /* 0x000fe2000f8e02ff */
[----:B------:R-:W-:-:S03]  /*6430*/  LOP3.LUT R47, R50, 0x38, R205, 0xf8, !PT ;  /* 0x00000038322f7812 */ /* 0x000fc600078ef8cd */
[----:B------:R-:W-:Y:S01]  /*6440*/  IMAD R45, R5, UR6, R48 ;  /* 0x00000006052d7c24 */ /* 0x000fe2000f8e0230 */
[----:B------:R-:W-:-:S04]  /*6450*/  IADD3 R62, P0, PT, R46, R47, RZ ;  /* 0x0000002f2e3e7210 */ /* 0x000fc80007f1e0ff */
[----:B------:R-:W-:Y:S02]  /*6460*/  IADD3.X R63, PT, PT, R44, R51, R45, P0, !PT ;  /* 0x000000332c3f7210 */ /* 0x000fe400007fe42d */
[----:B------:R-:W-:Y:S01]  /*6470*/  IADD3 R59, P0, PT, R206, 0x20, RZ ;  /* 0x00000020ce3b7810 */ /* 0x000fe20007f1e0ff */
[----:B------:R2:W3:Y:S01]  /*6480*/  LDS.128 R40, [R212+0x13000] ;  /* 0x01300000d4287984 */ /* 0x0004e20000000c00 */
[C---:B-1----:R-:W-:Y:S02]  /*6490*/  IMAD.WIDE.U32 R62, R201.reuse, UR4, R62 ;  /* 0x00000004c93e7c25 */ /* 0x042fe4000f8e003e */
[----:B------:R-:W-:Y:S01]  /*64a0*/  IADD3.X R57, PT, PT, RZ, RZ, RZ, P0, !PT ;  /* 0x000000ffff397210 */ /* 0x000fe200007fe4ff */
        /* <DEDUP_REMOVED lines=10> */
[----:B------:R-:W3:Y:S01]  /*6550*/  LDS.128 R48, [R212+0x14000] ;  /* 0x01400000d4307984 */ /* 0x000ee20000000c00 */
[----:B------:R-:W4:Y:S01]  /*6560*/  LDCU.64 UR4, c[0x0][0x560] ;  /* 0x0000ac00ff0477ac */ /* 0x000f220008000a00 */
[----:B------:R-:W-:Y:S02]  /*6570*/  MOV R60, R62 ;  /* 0x0000003e003c7202 */ /* 0x000fe40000000f00 */
[----:B------:R-:W2:Y:S03]  /*6580*/  LDS.128 R44, [R212+0x12000] ;  /* 0x01200000d42c7984 */ /* 0x000ea60000000c00 */
[C---:B------:R-:W-:Y:S01]  /*6590*/  IMAD.WIDE.U32 R64, R206.reuse, R4, R60 ;  /* 0x00000004ce407225 */ /* 0x040fe200078e003c */
[----:B------:R-:W1:Y:S03]  /*65a0*/  LDS.128 R52, [R212+0x16000] ;  /* 0x01600000d4347984 */ /* 0x000e660000000c00 */
[----:B------:R-:W-:Y:S01]  /*65b0*/  IMAD R60, R206, R5, R65 ;  /* 0x00000005ce3c7224 */ /* 0x000fe200078e0241 */
[----:B----4-:R-:W-:-:S04]  /*65c0*/  LEA R66, P0, R64, UR4, 0x1 ;  /* 0x0000000440427c11 */ /* 0x010fc8000f8008ff */
[----:B------:R-:W-:-:S05]  /*65d0*/  LEA.HI.X R67, R64, UR5, R60, 0x1, P0 ;  /* 0x0000000540437c11 */ /* 0x000fca00080f0c3c */
[----:B---3--:R3:W-:Y:S04]  /*65e0*/  STG.E.128 desc[UR12][R66.64+0x80], R48 ;  /* 0x0000803042007986 */ /* 0x0087e8000c101d0c */
[----:B--2---:R3:W-:Y:S04]  /*65f0*/  STG.E.128 desc[UR12][R66.64], R44 ;  /* 0x0000002c42007986 */ /* 0x0047e8000c101d0c */
[----:B-1----:R3:W-:Y:S02]  /*6600*/  STG.E.128 desc[UR12][R66.64+0x100], R52 ;  /* 0x0001003442007986 */ /* 0x0027e4000c101d0c */
.L_x_267:
[----:B------:R-:W-:Y:S05]  /*6610*/  BSYNC.RECONVERGENT B0 ;  /* 0x0000000000007941 */ /* 0x000fea0003800200 */
.L_x_266:
[----:B------:R-:W-:Y:S04]  /*6620*/  BSSY.RECONVERGENT B0, `(.L_x_268) ;  /* 0x000000d000007945 */ /* 0x000fe80003800200 */
[----:B------:R-:W-:Y:S05]  /*6630*/  @P2 BRA `(.L_x_269) ;  /* 0x00000000002c2947 */ /* 0x000fea0003800000 */
[----:B------:R-:W4:Y:S01]  /*6640*/  LDCU.64 UR4, c[0x0][0x560] ;  /* 0x0000ac00ff0477ac */ /* 0x000f220008000a00 */
[----:B------:R-:W-:Y:S01]  /*6650*/  MOV R60, R62 ;  /* 0x0000003e003c7202 */ /* 0x000fe20000000f00 */
[----:B---3--:R-:W-:-:S04]  /*6660*/  IMAD R44, R57, R4, RZ ;  /* 0x00000004392c7224 */ /* 0x008fc800078e02ff */
[----:B------:R-:W-:-:S04]  /*6670*/  IMAD.WIDE.U32 R46, R59, R4, R60 ;  /* 0x000000043b2e7225 */ /* 0x000fc800078e003c */
[----:B------:R-:W-:-:S05]  /*6680*/  IMAD R44, R59, R5, R44 ;  /* 0x000000053b2c7224 */ /* 0x000fca00078e022c */
[----:B------:R-:W-:Y:S02]  /*6690*/  IADD3 R44, PT, PT, R44, R47, RZ ;  /* 0x0000002f2c2c7210 */ /* 0x000fe40007ffe0ff */
[----:B----4-:R-:W-:-:S04]  /*66a0*/  LEA R4, P0, R46, UR4, 0x1 ;  /* 0x000000042e047c11 */ /* 0x010fc8000f8008ff */
[----:B------:R-:W-:-:S05]  /*66b0*/  LEA.HI.X R5, R46, UR5, R44, 0x1, P0 ;  /* 0x000000052e057c11 */ /* 0x000fca00080f0c2c */
[----:B------:R3:W-:Y:S04]  /*66c0*/  STG.E.128 desc[UR12][R4.64], R40 ;  /* 0x0000002804007986 */ /* 0x0007e8000c101d0c */
[----:B-1----:R3:W-:Y:S04]  /*66d0*/  STG.E.128 desc[UR12][R4.64+0x80], R36 ;  /* 0x0000802404007986 */ /* 0x0027e8000c101d0c */
[----:B------:R3:W-:Y:S02]  /*66e0*/  STG.E.128 desc[UR12][R4.64+0x100], R32 ;  /* 0x0001002004007986 */ /* 0x0007e4000c101d0c */
.L_x_269:
[----:B------:R-:W-:Y:S05]  /*66f0*/  BSYNC.RECONVERGENT B0 ;  /* 0x0000000000007941 */ /* 0x000fea0003800200 */
.L_x_268:
[----:B------:R-:W-:Y:S01]  /*6700*/  MOV R215, RZ ;  /* 0x000000ff00d77202 */ /* 0x000fe20000000f00 */
[----:B------:R-:W2:Y:S01]  /*6710*/  LDCU.64 UR4, c[0x0][0x5e0] ;  /* 0x0000bc00ff0477ac */ /* 0x000ea20008000a00 */
[C---:B---3--:R-:W-:Y:S01]  /*6720*/  IMAD R4, R6.reuse, UR7, RZ ;  /* 0x0000000706047c24 */ /* 0x048fe2000f8e02ff */
[----:B------:R-:W-:Y:S01]  /*6730*/  BSSY.RECONVERGENT B0, `(.L_x_270) ;  /* 0x0000011000007945 */ /* 0x000fe20003800200 */
[----:B----4-:R-:W-:-:S04]  /*6740*/  IMAD.WIDE.U32 R32, R6, UR6, R214 ;  /* 0x0000000606207c25 */ /* 0x010fc8000f8e00d6 */
[----:B------:R-:W-:Y:S01]  /*6750*/  IMAD R5, R7, UR6, R4 ;  /* 0x0000000607057c24 */ /* 0x000fe2000f8e0204 */
[----:B------:R-:W-:-:S04]  /*6760*/  IADD3 R32, P0, PT, R58, R32, RZ ;  /* 0x000000203a207210 */ /* 0x000fc80007f1e0ff */
[----:B------:R-:W-:-:S03]  /*6770*/  IADD3.X R33, PT, PT, R56, R33, R5, P0, !PT ;  /* 0x0000002138217210 */ /* 0x000fc600007fe405 */
[----:B--2---:R-:W-:-:S04]  /*6780*/  IMAD.WIDE.U32 R32, R201, UR4, R32 ;  /* 0x00000004c9207c25 */ /* 0x004fc8000f8e0020 */
        /* <DEDUP_REMOVED lines=8> */
[----:B------:R2:W-:Y:S04]  /*6810*/  STG.E.128 desc[UR12][R36.64], R28 ;  /* 0x0000001c24007986 */ /* 0x0005e8000c101d0c */
[----:B------:R2:W-:Y:S04]  /*6820*/  STG.E.128 desc[UR12][R36.64+0x80], R20 ;  /* 0x0000801424007986 */ /* 0x0005e8000c101d0c */
[----:B------:R2:W-:Y:S02]  /*6830*/  STG.E.128 desc[UR12][R36.64+0x100], R12 ;  /* 0x0001000c24007986 */ /* 0x0005e4000c101d0c */
.L_x_271:
[----:B------:R-:W-:Y:S05]  /*6840*/  BSYNC.RECONVERGENT B0 ;  /* 0x0000000000007941 */ /* 0x000fea0003800200 */
.L_x_270:
[----:B------:R-:W-:Y:S05]  /*6850*/  @P2 BRA `(.L_x_259) ;  /* 0x0000000000302947 */ /* 0x000fea0003800000 */
[----:B------:R-:W3:Y:S01]  /*6860*/  LDCU.64 UR4, c[0x0][0x568] ;  /* 0x0000ad00ff0477ac */ /* 0x000ee20008000a00 */
[----:B-12---:R-:W-:Y:S01]  /*6870*/  MOV R12, R32 ;  /* 0x00000020000c7202 */ /* 0x006fe20000000f00 */
[----:B------:R-:W-:Y:S01]  /*6880*/  IMAD R4, R57, R6, RZ ;  /* 0x0000000639047224 */ /* 0x000fe200078e02ff */
[----:B------:R-:W-:-:S03]  /*6890*/  MOV R13, R5 ;  /* 0x00000005000d7202 */ /* 0x000fc60000000f00 */
[C---:B------:R-:W-:Y:S02]  /*68a0*/  IMAD R4, R59.reuse, R7, R4 ;  /* 0x000000073b047224 */ /* 0x040fe400078e0204 */
[----:B------:R-:W-:-:S05]  /*68b0*/  IMAD.WIDE.U32 R12, R59, R6, R12 ;  /* 0x000000063b0c7225 */ /* 0x000fca00078e000c */
[----:B------:R-:W-:Y:S02]  /*68c0*/  IADD3 R4, PT, PT, R4, R13, RZ ;  /* 0x0000000d04047210 */ /* 0x000fe40007ffe0ff */
[----:B---3--:R-:W-:-:S04]  /*68d0*/  LEA R6, P0, R12, UR4, 0x1 ;  /* 0x000000040c067c11 */ /* 0x008fc8000f8008ff */
[----:B------:R-:W-:-:S05]  /*68e0*/  LEA.HI.X R7, R12, UR5, R4, 0x1, P0 ;  /* 0x000000050c077c11 */ /* 0x000fca00080f0c04 */
[----:B------:R3:W-:Y:S04]  /*68f0*/  STG.E.128 desc[UR12][R6.64], R24 ;  /* 0x0000001806007986 */ /* 0x0007e8000c101d0c */
[----:B------:R3:W-:Y:S04]  /*6900*/  STG.E.128 desc[UR12][R6.64+0x80], R16 ;  /* 0x0000801006007986 */ /* 0x0007e8000c101d0c */
[----:B------:R3:W-:Y:S02]  /*6910*/  STG.E.128 desc[UR12][R6.64+0x100], R8 ;  /* 0x0001000806007986 */ /* 0x0007e4000c101d0c */
.L_x_259:
[----:B------:R-:W-:Y:S05]  /*6920*/  BSYNC.RECONVERGENT B1 ;  /* 0x0000000000017941 */ /* 0x000fea0003800200 */
.L_x_237:
[----:B------:R-:W4:Y:S01]  /*6930*/  LDCU UR5, c[0x0][0x438] ;  /* 0x00008700ff0577ac */ /* 0x000f220008000800 */
[----:B-1-3--:R-:W1:Y:S01]  /*6940*/  LDC R10, c[0x0][0x438] ;  /* 0x00010e00ff0a7b82 */ /* 0x00ae620000000800 */
[----:B------:R-:W3:Y:S01]  /*6950*/  LDCU UR6, c[0x0][0x370] ;  /* 0x00006e00ff0677ac */ /* 0x000ee20008000800 */
[----:B----4-:R-:W-:-:S04]  /*6960*/  UIADD3 UR5, UPT, UPT, UR5, 0x3f, URZ ;  /* 0x0000003f05057890 */ /* 0x010fc8000fffe0ff */
[----:B------:R-:W-:Y:S02]  /*6970*/  USHF.R.S32.HI UR4, URZ, 0x1f, UR5 ;  /* 0x0000001fff047899 */ /* 0x000fe40008011405 */
[----:B---3--:R-:W-:Y:S02]  /*6980*/  UIADD3 UR11, UPT, UPT, UR6, UR11, URZ ;  /* 0x0000000b060b7290 */ /* 0x008fe4000fffe0ff */
[----:B------:R-:W-:-:S04]  /*6990*/  ULEA.HI UR4, UR4, UR5, URZ, 0x6 ;  /* 0x0000000504047291 */ /* 0x000fc8000f8f30ff */
[----:B------:R-:W-:-:S04]  /*69a0*/  USHF.R.S32.HI UR4, URZ, 0x6, UR4 ;  /* 0x00000006ff047899 */ /* 0x000fc80008011404 */
[----:B------:R-:W-:-:S09]  /*69b0*/  UISETP.GE.AND UP0, UPT, UR11, UR4, UPT ;  /* 0x000000040b00728c */ /* 0x000fd2000bf06270 */
[----:B------:R-:W-:Y:S05]  /*69c0*/  BRA.U !UP0, `(.L_x_272) ;  /* 0xffffff9d08287547 */ /* 0x000fea000b83ffff */
[----:B------:R-:W-:Y:S05]  /*69d0*/  EXIT ;  /* 0x000000000000794d */ /* 0x000fea0003800000 */
.L_x_273:
        /* <DEDUP_REMOVED lines=10> */
.L_x_1084:


//--------------------- .text._ZN5flash44flash_bwd_dq_dk_dv_loop_seqk_parallel_kernelI23Flash_bwd_kernel_traitsILi192ELi64ELi64ELi8ELi4ELi2ELi2ELb0ELb0EN7cutlass10bfloat16_tE19Flash_kernel_traitsILi192ELi64ELi64ELi8ES3_EELb0ELb1ELb0ELb1ELb0ELb0ELb0EEEvNS_16Flash_bwd_paramsE --------------------------
	.section	.text._ZN5flash44flash_bwd_dq_dk_dv_loop_seqk_parallel_kernelI23Flash_bwd_kernel_traitsILi192ELi64ELi64ELi8ELi4ELi2ELi2ELb0ELb0EN7cutlass10bfloat16_tE19Flash_kernel_traitsILi192ELi64ELi64ELi8ES3_EELb0ELb1ELb0ELb1ELb0ELb0ELb0EEEvNS_16Flash_bwd_paramsE,"ax",@progbits
	.align	128
        .global         _ZN5flash44flash_bwd_dq_dk_dv_loop_seqk_parallel_kernelI23Flash_bwd_kernel_traitsILi192ELi64ELi64ELi8ELi4ELi2ELi2ELb0ELb0EN7cutlass10bfloat16_tE19Flash_kernel_traitsILi192ELi64ELi64ELi8ES3_EELb0ELb1ELb0ELb1ELb0ELb0ELb0EEEvNS_16Flash_bwd_paramsE
        .type           _ZN5flash44flash_bwd_dq_dk_dv_loop_seqk_parallel_kernelI23Flash_bwd_kernel_traitsILi192ELi64ELi64ELi8ELi4ELi2ELi2ELb0ELb0EN7cutlass10bfloat16_tE19Flash_kernel_traitsILi192ELi64ELi64ELi8ES3_EELb0ELb1ELb0ELb1ELb0ELb0ELb0EEEvNS_16Flash_bwd_paramsE,@function
        .size           _ZN5flash44flash_bwd_dq_dk_dv_loop_seqk_parallel_kernelI23Flash_bwd_kernel_traitsILi192ELi64ELi64ELi8ELi4ELi2ELi2ELb0ELb0EN7cutlass10bfloat16_tE19Flash_kernel_traitsILi192ELi64ELi64ELi8ES3_EELb0ELb1ELb0ELb1ELb0ELb0ELb0EEEvNS_16Flash_bwd_paramsE,(.L_x_1085 - _ZN5flash44flash_bwd_dq_dk_dv_loop_seqk_parallel_kernelI23Flash_bwd_kernel_traitsILi192ELi64ELi64ELi8ELi4ELi2ELi2ELb0ELb0EN7cutlass10bfloat16_tE19Flash_kernel_traitsILi192ELi64ELi64ELi8ES3_EELb0ELb1ELb0ELb1ELb0ELb0ELb0EEEvNS_16Flash_bwd_paramsE)
        .other          _ZN5flash44flash_bwd_dq_dk_dv_loop_seqk_parallel_kernelI23Flash_bwd_kernel_traitsILi192ELi64ELi64ELi8ELi4ELi2ELi2ELb0ELb0EN7cutlass10bfloat16_tE19Flash_kernel_traitsILi192ELi64ELi64ELi8ES3_EELb0ELb1ELb0ELb1ELb0ELb0ELb0EEEvNS_16Flash_bwd_paramsE,@"STO_CUDA_ENTRY STV_DEFAULT"
_ZN5flash44flash_bwd_dq_dk_dv_loop_seqk_parallel_kernelI23Flash_bwd_kernel_traitsILi192ELi64ELi64ELi8ELi4ELi2ELi2ELb0ELb0EN7cutlass10bfloat16_tE19Flash_kernel_traitsILi192ELi64ELi64ELi8ES3_EELb0ELb1ELb0ELb1ELb0ELb0ELb0EEEvNS_16Flash_bwd_paramsE:
.text._ZN5flash44flash_bwd_dq_dk_dv_loop_seqk_parallel_kernelI23Flash_bwd_kernel_traitsILi192ELi64ELi64ELi8ELi4ELi2ELi2ELb0ELb0EN7cutlass10bfloat16_tE19Flash_kernel_traitsILi192ELi64ELi64ELi8ES3_EELb0ELb1ELb0ELb1ELb0ELb0ELb0EEEvNS_16Flash_bwd_paramsE:
        /* <DEDUP_REMOVED lines=12> */
[----:B------:R-:W-:Y:S01]  /*00c0*/  IMAD.U32 R204, RZ, RZ, UR5 ;  /* 0x00000005ffcc7e24 */ /* 0x000fe2000f8e00ff */
[----:B------:R-:W2:Y:S01]  /*00d0*/  S2R R199, SR_CTAID.Y ;  /* 0x0000000000c77919 */ /* 0x000ea20000002600 */
[----:B------:R-:W-:Y:S01]  /*00e0*/  IMAD.MOV.U32 R225, RZ, RZ, 0x10 ;  /* 0x00000010ffe17424 */ /* 0x000fe200078e00ff */
[----:B------:R-:W-:Y:S01]  /*00f0*/  UMOV UR7, 0x400 ;  /* 0x0000040000077882 */ /* 0x000fe20000000000 */
[----:B------:R-:W-:Y:S01]  /*0100*/  IMAD.MOV.U32 R186, RZ, RZ, 0x20 ;  /* 0x00000020ffba7424 */ /* 0x000fe200078e00ff */
[----:B------:R-:W4:Y:S01]  /*0110*/  S2R R194, SR_CTAID.Z ;  /* 0x0000000000c27919 */ /* 0x000f220000002700 */
[----:B------:R-:W5:Y:S01]  /*0120*/  S2UR UR6, SR_CgaCtaId ;  /* 0x00000000000679c3 */ /* 0x000f620000008800 */
[----:B------:R-:W1:Y:S01]  /*0130*/  LDCU.64 UR18, c[0x0][0x358] ;  /* 0x00006b00ff1277ac */ /* 0x000e620008000a00 */
[----:B------:R-:W1:Y:S06]  /*0140*/  LDCU.64 UR8, c[0x0][0x470] ;  /* 0x00008e00ff0877ac */ /* 0x000e6c0008000a00 */
[----:B------:R-:W2:Y:S01]  /*0150*/  S2UR UR16, SR_CTAID.X ;  /* 0x00000000001079c3 */ /* 0x000ea20000002500 */
[----:B------:R-:W-:Y:S01]  /*0160*/  UMOV UR17, URZ ;  /* 0x000000ff00117c82 */ /* 0x000fe20008000000 */
[----:B------:R-:W-:Y:S01]  /*0170*/  UMOV UR20, URZ ;  /* 0x000000ff00147c82 */ /* 0x000fe20008000000 */
[----:B---3--:R-:W-:-:S02]  /*0180*/  IMAD.U32 R11, RZ, RZ, UR4 ;  /* 0x00000004ff0b7e24 */ /* 0x008fc4000f8e00ff */
        /* <DEDUP_REMOVED lines=9> */
[--C-:B------:R-:W-:Y:S02]  /*0220*/  LOP3.LUT R7, R6, 0x20, R5.reuse, 0x78, !PT ;  /* 0x0000002006077812 */ /* 0x100fe400078e7805 */
        /* <DEDUP_REMOVED lines=8> */
[C---:B------:R-:W-:Y:S01]  /*02b0*/  LOP3.LUT R3, R4.reuse, 0xc00, RZ, 0xc0, !PT ;  /* 0x00000c0004037812 */ /* 0x040fe200078ec0ff */
[----:B------:R-:W-:Y:S01]  /*02c0*/  VIADD R196, R203, 0x20 ;  /* 0x00000020cbc47836 */ /* 0x000fe20000000000 */
[----:B------:R-:W-:Y:S02]  /*02d0*/  LOP3.LUT R7, R4, 0x400, RZ, 0xc0, !PT ;  /* 0x0000040004077812 */ /* 0x000fe400078ec0ff */
[----:B------:R-:W-:-:S02]  /*02e0*/  LOP3.LUT R209, R8, 0x18, R203, 0xf8, !PT ;  /* 0x0000001808d17812 */ /* 0x000fc400078ef8cb */
[--C-:B------:R-:W-:Y:S02]  /*02f0*/  LOP3.LUT R3, R3, 0x6, R2.reuse, 0xf8, !PT ;  /* 0x0000000603037812 */ /* 0x100fe400078ef802 */
[--C-:B------:R-:W-:Y:S02]  /*0300*/  LOP3.LUT R8, R7, 0x6, R2.reuse, 0xf8, !PT ;  /* 0x0000000607087812 */ /* 0x100fe400078ef802 */
[----:B------:R-:W-:Y:S02]  /*0310*/  LOP3.LUT R209, R209, 0x38, R2, 0x78, !PT ;  /* 0x00000038d1d17812 */ /* 0x000fe400078e7802 */
[----:B------:R-:W-:Y:S02]  /*0320*/  LOP3.LUT R2, R2, 0x20, RZ, 0xc0, !PT ;  /* 0x0000002002027812 */ /* 0x000fe400078ec0ff */
[----:B------:R-:W-:Y:S01]  /*0330*/  LOP3.LUT R210, R3, R210, RZ, 0xfc, !PT ;  /* 0x000000d203d27212 */ /* 0x000fe200078efcff */
[----:B------:R-:W-:Y:S01]  /*0340*/  IMAD.SHL.U32 R3, R200, 0x40, RZ ;  /* 0x00000040c8037824 */ /* 0x000fe200078e00ff */
[----:B------:R-:W-:-:S02]  /*0350*/  LOP3.LUT R2, R2, 0x18, R203, 0xf8, !PT ;  /* 0x0000001802027812 */ /* 0x000fc400078ef8cb */
[----:B--2---:R-:W-:Y:S02]  /*0360*/  LEA R206, P0, R199, R206, 0x2 ;  /* 0x000000cec7ce7211 */ /* 0x004fe400078010ff */
[C---:B------:R-:W-:Y:S02]  /*0370*/  LOP3.LUT R10, R3.reuse, 0x1c0, RZ, 0xc0, !PT ;  /* 0x000001c0030a7812 */ /* 0x040fe400078ec0ff */
[----:B------:R-:W-:Y:S02]  /*0380*/  LOP3.LUT R2, R2, 0x1c0, R3, 0xf8, !PT ;  /* 0x000001c002027812 */ /* 0x000fe400078ef803 */
[----:B------:R-:W-:Y:S02]  /*0390*/  LOP3.LUT R191, R3, 0x200, RZ, 0xc0, !PT ;  /* 0x0000020003bf7812 */ /* 0x000fe400078ec0ff */
[----:B------:R-:W-:Y:S02]  /*03a0*/  LOP3.LUT R5, R0, 0x10, RZ, 0xc0, !PT ;  /* 0x0000001000057812 */ /* 0x000fe400078ec0ff */
[----:B------:R-:W-:-:S02]  /*03b0*/  LOP3.LUT R195, R10, 0x38, R201, 0xf8, !PT ;  /* 0x000000380ac37812 */ /* 0x000fc400078ef8c9 */
[----:B------:R-:W-:Y:S02]  /*03c0*/  LOP3.LUT R190, R2, 0x38, R201, 0x78, !PT ;  /* 0x0000003802be7812 */ /* 0x000fe400078e78c9 */
[----:B------:R-:W-:Y:S02]  /*03d0*/  R2P PR, R200, 0xe ;  /* 0x0000000ec8007804 */ /* 0x000fe40000000000 */
[----:B------:R-:W-:Y:S02]  /*03e0*/  LOP3.LUT R197, R191, 0xc00, R4, 0xf8, !PT ;  /* 0x00000c00bfc57812 */ /* 0x000fe400078ef804 */
[----:B------:R-:W-:Y:S02]  /*03f0*/  LOP3.LUT R10, R5, 0x8, R200, 0xf8, !PT ;  /* 0x00000008050a7812 */ /* 0x000fe400078ef8c8 */
[----:B------:R-:W-:Y:S02]  /*0400*/  LOP3.LUT R0, R195, 0x8, R0, 0x78, !PT ;  /* 0x00000008c3007812 */ /* 0x000fe400078e7800 */
[----:B------:R-:W-:-:S02]  /*0410*/  LOP3.LUT R191, R191, 0x400, R4, 0xf8, !PT ;  /* 0x00000400bfbf7812 */ /* 0x000fc400078ef804 */
[----:B------:R-:W-:Y:S02]  /*0420*/  LOP3.LUT R190, R190, 0x200, R3, 0xf8, !PT ;  /* 0x00000200bebe7812 */ /* 0x000fe400078ef803 */
[----:B------:R-:W-:Y:S02]  /*0430*/  LOP3.LUT R3, R201, 0x1f8, RZ, 0xc0, !PT ;  /* 0x000001f8c9037812 */ /* 0x000fe400078ec0ff */
[----:B------:R-:W-:Y:S02]  /*0440*/  LEA R210, R210, UR5, 0x1 ;  /* 0x00000005d2d27c11 */ /* 0x000fe4000f8e08ff */
[----:B------:R-:W-:Y:S02]  /*0450*/  LOP3.LUT R193, R10, R195, RZ, 0x3c, !PT ;  /* 0x000000c30ac17212 */ /* 0x000fe400078e3cff */
[-C--:B------:R-:W-:Y:S01]  /*0460*/  LOP3.LUT R197, R197, R0.reuse, RZ, 0xfc, !PT ;  /* 0x00000000c5c57212 */ /* 0x080fe200078efcff */
[C---:B------:R-:W-:Y:S01]  /*0470*/  VIADD R212, R210.reuse, 0x20 ;  /* 0x00000020d2d47836 */ /* 0x040fe20000000000 */
[----:B------:R-:W-:Y:S01]  /*0480*/  LOP3.LUT R191, R191, R0, RZ, 0xfc, !PT ;  /* 0x00000000bfbf7212 */ /* 0x000fe200078efcff */
[----:B------:R-:W-:Y:S01]  /*0490*/  @P3 VIADD R212, R210, 0xffffffe0 ;  /* 0xffffffe0d2d43836 */ /* 0x000fe20000000000 */
[----:B------:R-:W-:-:S02]  /*04a0*/  LOP3.LUT R195, R195, 0x8, R200, 0x78, !PT ;  /* 0x00000008c3c37812 */ /* 0x000fc400078e78c8 */
[----:B------:R-:W-:Y:S02]  /*04b0*/  LOP3.LUT R0, R3, 0x38, R200, 0x78, !PT ;  /* 0x0000003803007812 */ /* 0x000fe400078e78c8 */
[C---:B------:R-:W-:Y:S02]  /*04c0*/  SEL R188, R225.reuse, 0xfffffff0, !P1 ;  /* 0xfffffff0e1bc7807 */ /* 0x040fe40004800000 */
[----:B------:R-:W-:Y:S02]  /*04d0*/  SEL R225, R225, 0xfffffff0, !P2 ;  /* 0xfffffff0e1e17807 */ /* 0x000fe40005000000 */
[----:B------:R-:W-:Y:S01]  /*04e0*/  SEL R186, R186, 0xffffffe0, !P2 ;  /* 0xffffffe0baba7807 */ /* 0x000fe20005000000 */
[----:B------:R-:W-:Y:S01]  /*04f0*/  IMAD.SHL.U32 R188, R188, 0x2, RZ ;  /* 0x00000002bcbc7824 */ /* 0x000fe200078e00ff */
[----:B------:R-:W-:Y:S01]  /*0500*/  LOP3.LUT R209, R8, R209, RZ, 0xfc, !PT ;  /* 0x000000d108d17212 */ /* 0x000fe200078efcff */
[----:B------:R-:W-:Y:S01]  /*0510*/  IMAD.IADD R240, R210, 0x1, R225 ;  /* 0x00000001d2f07824 */ /* 0x000fe200078e02e1 */
[----:B------:R-:W-:Y:S01]  /*0520*/  LOP3.LUT R195, R6, R195, RZ, 0xfc, !PT ;  /* 0x000000c306c37212 */ /* 0x000fe200078efcff */
[----:B------:R-:W-:Y:S01]  /*0530*/  IMAD.SHL.U32 R186, R186, 0x2, RZ ;  /* 0x00000002baba7824 */ /* 0x000fe200078e00ff */
[----:B------:R-:W-:Y:S01]  /*0540*/  LOP3.LUT R193, R193, 0x200, R4, 0xf8, !PT ;  /* 0x00000200c1c17812 */ /* 0x000fe200078ef804 */
[----:B------:R-:W-:Y:S01]  /*0550*/  IMAD.IADD R225, R225, 0x1, R212 ;  /* 0x00000001e1e17824 */ /* 0x000fe200078e02d4 */
[----:B------:R-:W-:-:S02]  /*0560*/  LOP3.LUT R202, R201, 0x38, RZ, 0xc0, !PT ;  /* 0x00000038c9ca7812 */ /* 0x000fc400078ec0ff */
[----:B------:R-:W-:Y:S02]  /*0570*/  LOP3.LUT R211, R0, 0x1e00, R201, 0xf8, !PT ;  /* 0x00001e0000d37812 */ /* 0x000fe400078ef8c9 */
[----:B------:R-:W-:Y:S02]  /*0580*/  LEA.HI.X R207, R199, R207, RZ, 0x2, P0 ;  /* 0x000000cfc7cf7211 */ /* 0x000fe400000f14ff */
[----:B------:R-:W-:Y:S02]  /*0590*/  SHF.R.U32.HI R200, RZ, 0x5, R200 ;  /* 0x00000005ffc87819 */ /* 0x000fe400000116c8 */
[C---:B------:R-:W-:Y:S02]  /*05a0*/  LOP3.LUT R208, R202.reuse, 0x40, RZ, 0xfc, !PT ;  /* 0x00000040cad07812 */ /* 0x040fe400078efcff */
[----:B------:R-:W-:Y:S02]  /*05b0*/  LOP3.LUT R205, R202, 0x80, RZ, 0xfc, !PT ;  /* 0x00000080cacd7812 */ /* 0x000fe400078efcff */
[----:B------:R-:W-:-:S02]  /*05c0*/  LEA R211, R211, UR6, 0x1 ;  /* 0x00000006d3d37c11 */ /* 0x000fc4000f8e08ff */
[----:B------:R-:W-:Y:S02]  /*05d0*/  LEA R209, R209, UR4, 0x1 ;  /* 0x00000004d1d17c11 */ /* 0x000fe4000f8e08ff */
[----:B------:R-:W-:Y:S02]  /*05e0*/  LEA R195, R195, UR4, 0x1 ;  /* 0x00000004c3c37c11 */ /* 0x000fe4000f8e08ff */
[----:B------:R-:W-:Y:S02]  /*05f0*/  LEA R193, R193, UR5, 0x1 ;  /* 0x00000005c1c17c11 */ /* 0x000fe4000f8e08ff */
[----:B------:R-:W-:Y:S02]  /*0600*/  LEA R197, R197, UR6, 0x1 ;  /* 0x00000006c5c57c11 */ /* 0x000fe4000f8e08ff */
[----:B------:R-:W-:Y:S02]  /*0610*/  LEA R191, R191, UR6, 0x1 ;  /* 0x00000006bfbf7c11 */ /* 0x000fe4000f8e08ff */
[----:B----4-:R-:W-:-:S07]  /*0620*/  LEA R190, R190, UR6, 0x1 ;  /* 0x00000006bebe7c11 */ /* 0x010fce000f8e08ff */
.L_x_338:
[----:B------:R-:W1:Y:S01]  /*0630*/  LDC.64 R2, c[0x0][0x478] ;  /* 0x00011e00ff027b82 */ /* 0x000e620000000a00 */
[----:B------:R-:W-:Y:S01]  /*0640*/  ISETP.NE.U32.AND P4, PT, RZ, UR8, PT ;  /* 0x00000008ff007c0c */ /* 0x000fe2000bf85070 */
[----:B------:R-:W-:Y:S01]  /*0650*/  IMAD.SHL.U32 R9, R199, 0x4, RZ ;  /* 0x00000004c7097824 */ /* 0x000fe200078e00ff */
[----:B------:R-:W-:Y:S01]  /*0660*/  SHF.R.U32.HI R8, RZ, 0x1e, R199 ;  /* 0x0000001eff087819 */ /* 0x000fe200000116c7 */
[----:B------:R-:W-:Y:S01]  /*0670*/  IMAD.MOV.U32 R238, RZ, RZ, RZ ;  /* 0x000000ffffee7224 */ /* 0x000fe200078e00ff */
[----:B------:R-:W-:-:S03]  /*0680*/  ISETP.NE.AND.EX P4, PT, RZ, UR9, PT, P4 ;  /* 0x00000009ff007c0c */ /* 0x000fc6000bf85340 */
[----:B------:R-:W2:Y:S08]  /*0690*/  LDC.64 R6, c[0x0][0x460] ;  /* 0x00011800ff067b82 */ /* 0x000eb00000000a00 */
[----:B------:R-:W3:Y:S02]  /*06a0*/  LDC.U8 R0, c[0x0][0x532] ;  /* 0x00014c80ff007b82 */ /* 0x000ee40000000000 */
[----:B------:R-:W-:-:S04]  /*06b0*/  @P4 IADD3 R14, P1, PT, R9, UR8, RZ ;  /* 0x00000008090e4c10 */ /* 0x000fc8000ff3e0ff */
[----:B------:R-:W-:Y:S02]  /*06c0*/  @P4 IADD3.X R15, PT, PT, R8, UR9, RZ, P1, !PT ;  /* 0x00000009080f4c10 */ /* 0x000fe40008ffe4ff */
[----:B-1----:R-:W-:Y:S01]  /*06d0*/  ISETP.NE.U32.AND P3, PT, R2, RZ, PT ;  /* 0x000000ff0200720c */ /* 0x002fe20003f65070 */
[----:B------:R-:W1:Y:S02]  /*06e0*/  LDC.64 R4, c[0x0][0x468] ;  /* 0x00011a00ff047b82 */ /* 0x000e640000000a00 */
[----:B------:R-:W4:Y:S01]  /*06f0*/  @P4 LDG.E R238, desc[UR18][R14.64] ;  /* 0x000000120eee4981 */ /* 0x000f22000c1e1900 */
[----:B------:R-:W-:Y:S02]  /*0700*/  ISETP.NE.AND.EX P3, PT, R3, RZ, PT, P3 ;  /* 0x000000ff0300720c */ /* 0x000fe40003f65330 */
[C---:B--2---:R-:W-:Y:S02]  /*0710*/  ISETP.NE.U32.AND P5, PT, R6.reuse, RZ, PT ;  /* 0x000000ff0600720c */ /* 0x044fe40003fa5070 */
[----:B------:R-:W-:-:S02]  /*0720*/  ISETP.NE.U32.AND P2, PT, R6, RZ, PT ;  /* 0x000000ff0600720c */ /* 0x000fc40003f45070 */
[C---:B------:R-:W-:Y:S02]  /*0730*/  ISETP.NE.AND.EX P5, PT, R7.reuse, RZ, PT, P5 ;  /* 0x000000ff0700720c */ /* 0x040fe40003fa5350 */
[----:B------:R-:W-:-:S05]  /*0740*/  ISETP.NE.AND.EX P2, PT, R7, RZ, PT, P2 ;  /* 0x000000ff0700720c */ /* 0x000fca0003f45320 */
[----:B------:R-:W-:Y:S01]  /*0750*/  @P3 IADD3 R2, P0, PT, R9, R2, RZ ;  /* 0x0000000209023210 */ /* 0x000fe20007f1e0ff */
[----:B------:R-:W-:-:S04]  /*0760*/  IMAD.MOV.U32 R6, RZ, RZ, -0x1 ;  /* 0xffffffffff067424 */ /* 0x000fc800078e00ff */
[----:B------:R-:W-:Y:S02]  /*0770*/  @P3 IMAD.X R3, R8, 0x1, R3, P0 ;  /* 0x0000000108033824 */ /* 0x000fe400000e0603 */
[----:B-----5:R2:W5:Y:S04]  /*0780*/  @P5 LDG.E R6, desc[UR18][R206.64] ;  /* 0x00000012ce065981 */ /* 0x020568000c1e1900 */
[----:B------:R-:W4:Y:S04]  /*0790*/  @P3 LDG.E R239, desc[UR18][R2.64] ;  /* 0x0000001202ef3981 */ /* 0x000f28000c1e1900 */
[----:B------:R2:W5:Y:S01]  /*07a0*/  @P2 LDG.E R7, desc[UR18][R206.64+0x4] ;  /* 0x00000412ce072981 */ /* 0x000562000c1e1900 */
[----:B---3--:R-:W-:-:S02]  /*07b0*/  ISETP.NE.AND P4, PT, R0, RZ, PT ;  /* 0x000000ff0000720c */ /* 0x008fc40003f85270 */
[----:B-1----:R-:W-:Y:S01]  /*07c0*/  ISETP.EQ.U32.AND P1, PT, R4, RZ, PT ;  /* 0x000000ff0400720c */ /* 0x002fe20003f22070 */
[----:B------:R-:W-:Y:S01]  /*07d0*/  IMAD.MOV.U32 R241, RZ, RZ, -0x1 ;  /* 0xfffffffffff17424 */ /* 0x000fe200078e00ff */
[----:B------:R-:W-:Y:S01]  /*07e0*/  IADD3 R12, P0, PT, R9, R4, RZ ;  /* 0x00000004090c7210 */ /* 0x000fe20007f1e0ff */
[----:B------:R-:W1:Y:S01]  /*07f0*/  @!P3 LDC R0, c[0x0][0x43c] ;  /* 0x00010f00ff00bb82 */ /* 0x000e620000000800 */
[----:B------:R-:W-:-:S03]  /*0800*/  ISETP.EQ.OR.EX P1, PT, R5, RZ, !P4, P1 ;  /* 0x000000ff0500720c */ /* 0x000fc60006722710 */
[----:B------:R-:W-:-:S04]  /*0810*/  IMAD.X R13, R8, 0x1, R5, P0 ;  /* 0x00000001080d7824 */ /* 0x000fc800000e0605 */
[----:B------:R-:W3:Y:S06]  /*0820*/  @!P3 LDC.64 R2, c[0x0][0x488] ;  /* 0x00012200ff02bb82 */ /* 0x000eec0000000a00 */
[----:B------:R2:W5:Y:S01]  /*0830*/  @!P1 LDG.E R241, desc[UR18][R12.64] ;  /* 0x000000120cf19981 */ /* 0x000562000c1e1900 */
[----:B------:R-:W-:Y:S01]  /*0840*/  ISETP.NE.U32.AND P1, PT, R4, RZ, PT ;  /* 0x000000ff0400720c */ /* 0x000fe20003f25070 */
[----:B------:R-:W1:Y:S03]  /*0850*/  @!P2 LDC R9, c[0x0][0x434] ;  /* 0x00010d00ff09ab82 */ /* 0x000e660000000800 */
[----:B------:R-:W-:-:S02]  /*0860*/  ISETP.NE.AND.EX P1, PT, R5, RZ, PT, P1 ;  /* 0x000000ff0500720c */ /* 0x000fc40003f25310 */
[----:B---3--:R-:W-:-:S04]  /*0870*/  @!P3 ISETP.NE.U32.AND P0, PT, R2, RZ, PT ;  /* 0x000000ff0200b20c */ /* 0x008fc80003f05070 */
[----:B------:R-:W-:-:S04]  /*0880*/  @!P3 ISETP.NE.AND.EX P0, PT, R3, RZ, PT, P0 ;  /* 0x000000ff0300b20c */ /* 0x000fc80003f05300 */
[----:B-1----:R-:W-:Y:S01]  /*0890*/  @!P3 SEL R0, R0, RZ, P0 ;  /* 0x000000ff0000b207 */ /* 0x002fe20000000000 */
[----:B----4-:R-:W-:Y:S02]  /*08a0*/  @P3 IMAD.IADD R239, R239, 0x1, -R238 ;  /* 0x00000001efef3824 */ /* 0x010fe400078e0aee */
[----:B--2---:R-:W-:Y:S06]  /*08b0*/  @!P1 BRA `(.L_x_274) ;  /* 0x00000000000c9947 */ /* 0x004fec0003800000 */
[----:B------:R-:W2:Y:S02]  /*08c0*/  @P4 LDG.E R2, desc[UR18][R12.64+0x4] ;  /* 0x000004120c024981 */ /* 0x000ea4000c1e1900 */
[----:B--2--5:R-:W-:-:S06]  /*08d0*/  @P4 IADD3 R11, PT, PT, R2, -R241, RZ ;  /* 0x800000f1020b4210 */ /* 0x024fcc0007ffe0ff */
[----:B------:R1:W5:Y:S02]  /*08e0*/  @!P4 LDG.E R11, desc[UR18][R12.64] ;  /* 0x000000120c0bc981 */ /* 0x000364000c1e1900 */
.L_x_274:
[----:B------:R-:W-:Y:S01]  /*08f0*/  IMAD.SHL.U32 R230, R204, 0x40, RZ ;  /* 0x00000040cce67824 */ /* 0x000fe200078e00ff */
[----:B-----5:R-:W-:Y:S01]  /*0900*/  @!P3 IADD3 R239, PT, PT, R0, R11, -R238 ;  /* 0x0000000b00efb210 */ /* 0x020fe20007ffe8ee */
[----:B------:R-:W-:-:S03]  /*0910*/  @P2 IMAD.IADD R9, R7, 0x1, -R6 ;  /* 0x0000000107092824 */ /* 0x000fc600078e0a06 */
[----:B------:R-:W-:-:S13]  /*0920*/  ISETP.GT.AND P0, PT, R239, R230, PT ;  /* 0x000000e6ef00720c */ /* 0x000fda0003f04270 */
        /* <DEDUP_REMOVED lines=27> */
[----:B------:R-:W-:Y:S06]  /*0ae0*/  BRA `(.L_x_277) ;  /* 0x0000000000147947 */ /* 0x000fec0003800000 */
.L_x_276:
[----:B------:R-:W1:Y:S01]  /*0af0*/  LDCU.64 UR14, c[0x0][0x3b8] ;  /* 0x00007700ff0e77ac */ /* 0x000e620008000a00 */
[----:B------:R-:W-:-:S05]  /*0b00*/  IADD3 R16, PT, PT, R238, R241, RZ ;  /* 0x000000f1ee107210 */ /* 0x000fca0007ffe0ff */
[C---:B-1----:R-:W-:Y:S02]  /*0b10*/  IMAD R13, R16.reuse, UR15, RZ ;  /* 0x0000000f100d7c24 */ /* 0x042fe4000f8e02ff */
[----:B------:R-:W-:-:S05]  /*0b20*/  IMAD.WIDE.U32 R16, R16, UR14, RZ ;  /* 0x0000000e10107c25 */ /* 0x000fca000f8e00ff */
[----:B------:R-:W-:Y:S02]  /*0b30*/  IADD3 R13, PT, PT, R17, R13, RZ ;  /* 0x0000000d110d7210 */ /* 0x000fe40007ffe0ff */
.L_x_277:
[----:B------:R-:W1:Y:S01]  /*0b40*/  LDC R3, c[0x0][0x3e8] ;  /* 0x0000fa00ff037b82 */ /* 0x000e620000000800 */
[----:B------:R-:W-:Y:S01]  /*0b50*/  IMAD.MOV.U32 R10, RZ, RZ, RZ ;  /* 0x000000ffff0a7224 */ /* 0x000fe200078e00ff */
[----:B-1----:R-:W-:-:S04]  /*0b60*/  IABS R5, R3 ;  /* 0x0000000300057213 */ /* 0x002fc80000000000 */
[----:B------:R-:W1:Y:S08]  /*0b70*/  I2F.RP R8, R5 ;  /* 0x0000000500087306 */ /* 0x000e700000209400 */
[----:B-1----:R-:W1:Y:S02]  /*0b80*/  MUFU.RCP R7, R8 ;  /* 0x0000000800077308 */ /* 0x002e640000001000 */
[----:B-1----:R-:W-:-:S06]  /*0b90*/  VIADD R7, R7, 0xffffffe ;  /* 0x0ffffffe07077836 */ /* 0x002fcc0000000000 */
[----:B------:R-:W1:Y:S02]  /*0ba0*/  F2I.FTZ.U32.TRUNC.NTZ R11, R7 ;  /* 0x00000007000b7305 */ /* 0x000e64000021f000 */
[----:B-1----:R-:W-:-:S04]  /*0bb0*/  IMAD.MOV R2, RZ, RZ, -R11 ;  /* 0x000000ffff027224 */ /* 0x002fc800078e0a0b */
[----:B------:R-:W-:Y:S01]  /*0bc0*/  IMAD R4, R2, R5, RZ ;  /* 0x0000000502047224 */ /* 0x000fe200078e02ff */
[----:B------:R-:W-:-:S03]  /*0bd0*/  IABS R2, R194 ;  /* 0x000000c200027213 */ /* 0x000fc60000000000 */
[----:B------:R-:W-:Y:S01]  /*0be0*/  IMAD.HI.U32 R11, R11, R4, R10 ;  /* 0x000000040b0b7227 */ /* 0x000fe200078e000a */
[----:B------:R-:W-:-:S05]  /*0bf0*/  MOV R4, R2 ;  /* 0x0000000200047202 */ /* 0x000fca0000000f00 */
[----:B------:R-:W-:Y:S01]  /*0c00*/  IMAD.HI.U32 R10, R11, R4, RZ ;  /* 0x000000040b0a7227 */ /* 0x000fe200078e00ff */
[----:B------:R-:W-:-:S03]  /*0c10*/  SHF.R.S32.HI R11, RZ, 0x1f, R230 ;  /* 0x0000001fff0b7819 */ /* 0x000fc600000114e6 */
[----:B------:R-:W-:-:S04]  /*0c20*/  IMAD.MOV R2, RZ, RZ, -R10 ;  /* 0x000000ffff027224 */ /* 0x000fc800078e0a0a */
[----:B------:R-:W-:-:S05]  /*0c30*/  IMAD R2, R5, R2, R4 ;  /* 0x0000000205027224 */ /* 0x000fca00078e0204 */
[----:B------:R-:W-:-:S13]  /*0c40*/  ISETP.GT.U32.AND P1, PT, R5, R2, PT ;  /* 0x000000020500720c */ /* 0x000fda0003f24070 */
[----:B------:R-:W-:Y:S01]  /*0c50*/  @!P1 IMAD.IADD R2, R2, 0x1, -R5 ;  /* 0x0000000102029824 */ /* 0x000fe200078e0a05 */
[----:B------:R-:W-:Y:S02]  /*0c60*/  @!P1 IADD3 R10, PT, PT, R10, 0x1, RZ ;  /* 0x000000010a0a9810 */ /* 0x000fe40007ffe0ff */
[----:B------:R-:W-:Y:S02]  /*0c70*/  ISETP.NE.AND P1, PT, R3, RZ, PT ;  /* 0x000000ff0300720c */ /* 0x000fe40003f25270 */
[----:B------:R-:W-:Y:S02]  /*0c80*/  ISETP.GE.U32.AND P4, PT, R2, R5, PT ;  /* 0x000000050200720c */ /* 0x000fe40003f86070 */
[----:B------:R-:W-:-:S04]  /*0c90*/  LOP3.LUT R2, R194, R3, RZ, 0x3c, !PT ;  /* 0x00000003c2027212 */ /* 0x000fc800078e3cff */
[----:B------:R-:W-:-:S07]  /*0ca0*/  ISETP.GE.AND P0, PT, R2, RZ, PT ;  /* 0x000000ff0200720c */ /* 0x000fce0003f06270 */
[----:B------:R-:W-:-:S06]  /*0cb0*/  @P4 VIADD R10, R10, 0x1 ;  /* 0x000000010a0a4836 */ /* 0x000fcc0000000000 */
        /* <DEDUP_REMOVED lines=14> */
.L_x_278:
[----:B------:R-:W1:Y:S01]  /*0da0*/  LDCU.64 UR12, c[0x0][0x3c0] ;  /* 0x00007800ff0c77ac */ /* 0x000e620008000a00 */
[----:B------:R-:W-:-:S05]  /*0db0*/  IADD3 R2, PT, PT, R238, R241, RZ ;  /* 0x000000f1ee027210 */ /* 0x000fca0007ffe0ff */
[C---:B-1----:R-:W-:Y:S02]  /*0dc0*/  IMAD R12, R2.reuse, UR13, RZ ;  /* 0x0000000d020c7c24 */ /* 0x042fe4000f8e02ff */
[----:B------:R-:W-:-:S05]  /*0dd0*/  IMAD.WIDE.U32 R14, R2, UR12, RZ ;  /* 0x0000000c020e7c25 */ /* 0x000fca000f8e00ff */
[----:B------:R-:W-:-:S07]  /*0de0*/  IADD3 R12, PT, PT, R15, R12, RZ ;  /* 0x0000000c0f0c7210 */ /* 0x000fce0007ffe0ff */
.L_x_279:
        /* <DEDUP_REMOVED lines=27> */
.L_x_280:
[-C--:B------:R-:W-:Y:S02]  /*0fa0*/  IMAD R20, R33, R6.reuse, RZ ;  /* 0x0000000621147224 */ /* 0x080fe400078e02ff */
[----:B------:R-:W-:-:S05]  /*0fb0*/  IMAD.WIDE.U32 R26, R32, R6, RZ ;  /* 0x00000006201a7225 */ /* 0x000fca00078e00ff */
[----:B------:R-:W-:-:S07]  /*0fc0*/  IADD3 R20, PT, PT, R27, R20, RZ ;  /* 0x000000141b147210 */ /* 0x000fce0007ffe0ff */
.L_x_281:
        /* <DEDUP_REMOVED lines=20> */
.L_x_282:
[----:B------:R-:W1:Y:S01]  /*1110*/  LDC R17, c[0x0][0x434] ;  /* 0x00010d00ff117b82 */ /* 0x000e620000000800 */
[----:B------:R-:W-:-:S04]  /*1120*/  IMAD R2, R199, UR6, R194 ;  /* 0x00000006c7027c24 */ /* 0x000fc8000f8e02c2 */
[----:B-1----:R-:W-:-:S03]  /*1130*/  IMAD R17, R2, R17, RZ ;  /* 0x0000001102117224 */ /* 0x002fc600078e02ff */
.L_x_283:
        /* <DEDUP_REMOVED lines=11> */
.L_x_284:
[----:B------:R-:W1:Y:S01]  /*11f0*/  LDC R25, c[0x0][0x444] ;  /* 0x00011100ff197b82 */ /* 0x000e620000000800 */
[----:B------:R-:W-:-:S04]  /*1200*/  IMAD R2, R199, UR6, R194 ;  /* 0x00000006c7027c24 */ /* 0x000fc8000f8e02c2 */
[----:B-1----:R-:W-:-:S07]  /*1210*/  IMAD R25, R2, R25, RZ ;  /* 0x0000001902197224 */ /* 0x002fce00078e02ff */
.L_x_285:
[----:B------:R-:W1:Y:S01]  /*1220*/  S2R R15, SR_TID.X ;  /* 0x00000000000f7919 */ /* 0x000e620000002100 */
[----:B------:R-:W2:Y:S01]  /*1230*/  LDC.64 R6, c[0x0][0x5f8] ;  /* 0x00017e00ff067b82 */ /* 0x000ea20000000a00 */
[----:B------:R-:W-:Y:S01]  /*1240*/  IMAD R31, R31, UR6, RZ ;  /* 0x000000061f1f7c24 */ /* 0x000fe2000f8e02ff */
[--C-:B------:R-:W-:Y:S01]  /*1250*/  IADD3 R33, P1, P0, R28, R26, R21.reuse ;  /* 0x0000001a1c217210 */ /* 0x100fe2000783e015 */
[----:B------:R-:W3:Y:S01]  /*1260*/  LDCU.64 UR6, c[0x0][0x3c8] ;  /* 0x00007900ff0677ac */ /* 0x000ee20008000a00 */
[----:B------:R-:W-:Y:S01]  /*1270*/  SHF.R.S32.HI R21, RZ, 0x1f, R21 ;  /* 0x0000001fff157819 */ /* 0x000fe20000011415 */
[----:B------:R-:W-:Y:S01]  /*1280*/  IMAD R25, R18, 0x40, R25 ;  /* 0x0000004012197824 */ /* 0x000fe200078e0219 */
[----:B------:R-:W-:Y:S01]  /*1290*/  IADD3 R34, P3, PT, R202, R34, RZ ;  /* 0x00000022ca227210 */ /* 0x000fe20007f7e0ff */
[----:B------:R-:W4:Y:S01]  /*12a0*/  LDCU.64 UR10, c[0x0][0x380] ;  /* 0x00007000ff0a77ac */ /* 0x000f220008000a00 */
[----:B------:R-:W5:Y:S01]  /*12b0*/  LDC.64 R4, c[0x0][0x3b0] ;  /* 0x0000ec00ff047b82 */ /* 0x000f620000000a00 */
[----:B------:R-:W-:Y:S01]  /*12c0*/  ISETP.NE.AND P4, PT, RZ, UR5, PT ;  /* 0x00000005ff007c0c */ /* 0x000fe2000bf85270 */
[----:B------:R-:W-:Y:S01]  /*12d0*/  IMAD R17, R18, 0x40, R17 ;  /* 0x0000004012117824 */ /* 0x000fe200078e0211 */
[----:B------:R-:W-:Y:S01]  /*12e0*/  IADD3.X R27, PT, PT, R27, R20, R21, P1, P0 ;  /* 0x000000141b1b7210 */ /* 0x000fe20000fe0415 */
[----:B------:R-:W-:Y:S01]  /*12f0*/  IMAD.MOV.U32 R20, RZ, RZ, R202 ;  /* 0x000000ffff147224 */ /* 0x000fe200078e00ca */
[----:B------:R-:W4:Y:S01]  /*1300*/  LDCU.64 UR4, c[0x0][0x570] ;  /* 0x0000ae00ff0477ac */ /* 0x000f220008000a00 */
[----:B------:R-:W-:Y:S01]  /*1310*/  IMAD.MOV.U32 R21, RZ, RZ, RZ ;  /* 0x000000ffff157224 */ /* 0x000fe200078e00ff */
[----:B------:R-:W-:Y:S01]  /*1320*/  BSSY.RECONVERGENT B1, `(.L_x_275) ;  /* 0x0000693000017945 */ /* 0x000fe20003800200 */
[----:B------:R-:W3:Y:S01]  /*1330*/  LDC.64 R2, c[0x0][0x590] ;  /* 0x00016400ff027b82 */ /* 0x000ee20000000a00 */
[----:B------:R-:W-:-:S02]  /*1340*/  IMAD.X R35, RZ, RZ, R24, P3 ;  /* 0x000000ffff237224 */ /* 0x000fc400018e0618 */
[----:B--2---:R-:W-:-:S05]  /*1350*/  IMAD.WIDE.U32 R36, R6, UR16, RZ ;  /* 0x0000001006247c25 */ /* 0x004fca000f8e00ff */
[----:B------:R-:W2:Y:S01]  /*1360*/  LDC R26, c[0x0][0x508] ;  /* 0x00014200ff1a7b82 */ /* 0x000ea20000000800 */
[----:B------:R-:W-:Y:S02]  /*1370*/  SEL R30, R36, RZ, P4 ;  /* 0x000000ff241e7207 */ /* 0x000fe40002000000 */
[----:B-1----:R-:W-:Y:S01]  /*1380*/  LOP3.LUT R29, R15, 0x1f, RZ, 0xc0, !PT ;  /* 0x0000001f0f1d7812 */ /* 0x002fe200078ec0ff */
[----:B-----5:R-:W-:-:S04]  /*1390*/  IMAD R24, R23, R4, RZ ;  /* 0x0000000417187224 */ /* 0x020fc800078e02ff */
[----:B------:R-:W1:Y:S01]  /*13a0*/  LDC.64 R248, c[0x0][0x420] ;  /* 0x00010800fff87b82 */ /* 0x000e620000000a00 */
[----:B------:R-:W-:Y:S02]  /*13b0*/  IMAD R28, R200, R31, R29 ;  /* 0x0000001fc81c7224 */ /* 0x000fe400078e021d */
[----:B------:R-:W-:Y:S02]  /*13c0*/  IMAD R29, R7, UR16, R37 ;  /* 0x00000010071d7c24 */ /* 0x000fe4000f8e0225 */
[----:B------:R-:W-:-:S03]  /*13d0*/  IMAD.WIDE.U32 R36, R19, R4, R20 ;  /* 0x0000000413247225 */ /* 0x000fc600078e0014 */
[----:B------:R-:W5:Y:S01]  /*13e0*/  LDC.64 R6, c[0x0][0x598] ;  /* 0x00016600ff067b82 */ /* 0x000f620000000a00 */
[----:B------:R-:W-:Y:S01]  /*13f0*/  IADD3 R30, P1, P0, R28, R33, R30 ;  /* 0x000000211c1e7210 */ /* 0x000fe2000783e01e */
[----:B---3--:R-:W-:Y:S01]  /*1400*/  IMAD R32, R23, R2, RZ ;  /* 0x0000000217207224 */ /* 0x008fe200078e02ff */
[----:B------:R-:W-:Y:S01]  /*1410*/  IADD3 R22, P3, PT, R22, R36, RZ ;  /* 0x0000002416167210 */ /* 0x000fe20007f7e0ff */
[C---:B------:R-:W-:Y:S01]  /*1420*/  IMAD R23, R19.reuse, R5, R24 ;  /* 0x0000000513177224 */ /* 0x040fe200078e0218 */
[----:B------:R-:W-:Y:S01]  /*1430*/  SHF.R.S32.HI R28, RZ, 0x1f, R28 ;  /* 0x0000001fff1c7819 */ /* 0x000fe2000001141c */
[----:B------:R-:W-:Y:S01]  /*1440*/  IMAD R32, R19, R3, R32 ;  /* 0x0000000313207224 */ /* 0x000fe200078e0220 */
[----:B------:R-:W-:Y:S01]  /*1450*/  SEL R29, R29, RZ, P4 ;  /* 0x000000ff1d1d7207 */ /* 0x000fe20002000000 */
[----:B------:R-:W-:Y:S01]  /*1460*/  IMAD.WIDE.U32 R34, R19, R2, R34 ;  /* 0x0000000213227225 */ /* 0x000fe200078e0022 */
[----:B------:R-:W-:Y:S02]  /*1470*/  IADD3.X R23, PT, PT, R0, R37, R23, P3, !PT ;  /* 0x0000002500177210 */ /* 0x000fe40001ffe417 */
[----:B------:R-:W-:Y:S01]  /*1480*/  IADD3 R0, PT, PT, R230, R9, RZ ;  /* 0x00000009e6007210 */ /* 0x000fe20007ffe0ff */
[----:B------:R-:W-:Y:S01]  /*1490*/  IMAD.IADD R35, R35, 0x1, R32 ;  /* 0x0000000123237824 */ /* 0x000fe200078e0220 */
[----:B------:R-:W-:Y:S01]  /*14a0*/  IADD3.X R28, PT, PT, R28, R27, R29, P1, P0 ;  /* 0x0000001b1c1c7210 */ /* 0x000fe20000fe041d */
[----:B------:R-:W-:Y:S01]  /*14b0*/  IMAD.SHL.U32 R31, R31, 0x40, RZ ;  /* 0x000000401f1f7824 */ /* 0x000fe200078e00ff */
[----:B--2---:R-:W-:Y:S01]  /*14c0*/  IADD3 R26, PT, PT, R0, -R26, -R239 ;  /* 0x8000001a001a7210 */ /* 0x004fe20007ffe8ef */
[----:B------:R-:W-:Y:S01]  /*14d0*/  IMAD.WIDE.U32 R22, R194, UR6, R22 ;  /* 0x00000006c2167c25 */ /* 0x000fe2000f8e0016 */
[----:B------:R-:W-:-:S02]  /*14e0*/  SHF.L.U64.HI R226, R2, 0x5, R3 ;  /* 0x0000000502e27819 */ /* 0x000fc40000010203 */
[C---:B------:R-:W-:Y:S01]  /*14f0*/  IADD3 R30, P0, PT, R31.reuse, R30, RZ ;  /* 0x0000001e1f1e7210 */ /* 0x040fe20007f1e0ff */
[----:B------:R-:W-:Y:S01]  /*1500*/  IMAD R23, R194, UR7, R23 ;  /* 0x00000007c2177c24 */ /* 0x000fe2000f8e0217 */
[----:B------:R-:W2:Y:S01]  /*1510*/  LDCU.64 UR6, c[0x0][0x550] ;  /* 0x0000aa00ff0677ac */ /* 0x000ea20008000a00 */
[----:B------:R-:W-:Y:S01]  /*1520*/  SHF.L.U32 R227, R2, 0x5, RZ ;  /* 0x0000000502e37819 */ /* 0x000fe200000006ff */
[C---:B-----5:R-:W-:Y:S01]  /*1530*/  IMAD.WIDE.U32 R32, R194.reuse, R6, R34 ;  /* 0x00000006c2207225 */ /* 0x060fe200078e0022 */
[----:B------:R-:W-:Y:S02]  /*1540*/  LEA.HI.X.SX32 R31, R31, R28, 0x1, P0 ;  /* 0x0000001c1f1f7211 */ /* 0x000fe400000f0eff */
[----:B------:R-:W3:Y:S01]  /*1550*/  LDC.64 R28, c[0x0][0x5e8] ;  /* 0x00017a00ff1c7b82 */ /* 0x000ee20000000a00 */
[----:B------:R-:W-:Y:S01]  /*1560*/  IMAD R33, R194, R7, R33 ;  /* 0x00000007c2217224 */ /* 0x000fe200078e0221 */
[----:B------:R-:W-:Y:S01]  /*1570*/  SHF.R.S32.HI R7, RZ, 0x1f, R26 ;  /* 0x0000001fff077819 */ /* 0x000fe2000001141a */
[----:B------:R-:W-:Y:S01]  /*1580*/  IMAD.WIDE.U32 R22, R203, R4, R22 ;  /* 0x00000004cb167225 */ /* 0x000fe200078e0016 */
[----:B----4-:R-:W-:-:S02]  /*1590*/  LEA R242, P0, R30, UR4, 0x2 ;  /* 0x000000041ef27c11 */ /* 0x010fc4000f8010ff */
[----:B------:R-:W-:Y:S01]  /*15a0*/  LEA.HI R7, R7, R26, RZ, 0x6 ;  /* 0x0000001a07077211 */ /* 0x000fe200078f30ff */
[C---:B------:R-:W-:Y:S01]  /*15b0*/  IMAD R6, R203.reuse, R5, R23 ;  /* 0x00000005cb067224 */ /* 0x040fe200078e0217 */
[C---:B------:R-:W-:Y:S01]  /*15c0*/  LEA R246, P1, R22.reuse, UR10, 0x1 ;  /* 0x0000000a16f67c11 */ /* 0x040fe2000f8208ff */
[C---:B------:R-:W-:Y:S01]  /*15d0*/  IMAD.WIDE.U32 R26, R203.reuse, R2, R32 ;  /* 0x00000002cb1a7225 */ /* 0x040fe200078e0020 */
[----:B------:R-:W-:Y:S02]  /*15e0*/  SHF.R.S32.HI R7, RZ, 0x6, R7 ;  /* 0x00000006ff077819 */ /* 0x000fe40000011407 */
[----:B------:R-:W-:Y:S01]  /*15f0*/  LEA.HI.X R247, R22, UR11, R6, 0x1, P1 ;  /* 0x0000000b16f77c11 */ /* 0x000fe200088f0c06 */
[----:B------:R-:W-:Y:S01]  /*1600*/  IMAD R19, R203, R3, R27 ;  /* 0x00000003cb137224 */ /* 0x000fe200078e021b */
[----:B------:R-:W-:Y:S01]  /*1610*/  VIMNMX R224, PT, PT, RZ, R7, !PT ;  /* 0x00000007ffe07248 */ /* 0x000fe20007fe0100 */
[----:B-1----:R-:W-:Y:S01]  /*1620*/  IMAD.WIDE R248, R17, 0x4, R248 ;  /* 0x0000000411f87825 */ /* 0x002fe200078e02f8 */
[----:B------:R-:W-:-:S02]  /*1630*/  LEA.HI.X R243, R30, UR5, R31, 0x2, P0 ;  /* 0x000000051ef37c11 */ /* 0x000fc400080f141f */
[----:B------:R-:W-:Y:S01]  /*1640*/  ISETP.GT.AND P1, PT, R237, R224, PT ;  /* 0x000000e0ed00720c */ /* 0x000fe20003f24270 */
[----:B------:R-:W-:Y:S01]  /*1650*/  IMAD.SHL.U32 R7, R4, 0x20, RZ ;  /* 0x0000002004077824 */ /* 0x000fe200078e00ff */
[----:B--2---:R-:W-:Y:S02]  /*1660*/  LEA R244, P0, R26, UR6, 0x1 ;  /* 0x000000061af47c11 */ /* 0x004fe4000f8008ff */
[----:B------:R-:W-:Y:S02]  /*1670*/  SHF.L.U64.HI R5, R4, 0x5, R5 ;  /* 0x0000000504057819 */ /* 0x000fe40000010205 */
[----:B------:R-:W-:Y:S01]  /*1680*/  LEA.HI.X R245, R26, UR7, R19, 0x1, P0 ;  /* 0x000000071af57c11 */ /* 0x000fe200080f0c13 */
[----:B---3--:R-:W-:Y:S01]  /*1690*/  IMAD.WIDE R228, R25, 0x4, R28 ;  /* 0x0000000419e47825 */ /* 0x008fe200078e021c */
[----:B------:R-:W-:-:S05]  /*16a0*/  IADD3 R6, P0, PT, R203, 0x20, RZ ;  /* 0x00000020cb067810 */ /* 0x000fca0007f1e0ff */
        /* <DEDUP_REMOVED lines=12> */
[----:B------:R-:W-:Y:S05]  /*1770*/  BRA `(.L_x_288) ;  /* 0x0000000000147947 */ /* 0x000fea0003800000 */
.L_x_287:
[----:B------:R-:W1:Y:S01]  /*1780*/  LDCU.64 UR10, c[0x0][0x5c0] ;  /* 0x0000b800ff0a77ac */ /* 0x000e620008000a00 */
[----:B------:R-:W-:-:S05]  /*1790*/  IADD3 R0, PT, PT, R238, R241, RZ ;  /* 0x000000f1ee007210 */ /* 0x000fca0007ffe0ff */
[C---:B-1----:R-:W-:Y:S02]  /*17a0*/  IMAD R3, R0.reuse, UR11, RZ ;  /* 0x0000000b00037c24 */ /* 0x042fe4000f8e02ff */
[----:B------:R-:W-:-:S05]  /*17b0*/  IMAD.WIDE.U32 R4, R0, UR10, RZ ;  /* 0x0000000a00047c25 */ /* 0x000fca000f8e00ff */
[----:B------:R-:W-:Y:S02]  /*17c0*/  IADD3 R0, PT, PT, R5, R3, RZ ;  /* 0x0000000305007210 */ /* 0x000fe40007ffe0ff */
.L_x_288:
        /* <DEDUP_REMOVED lines=11> */
.L_x_289:
[----:B------:R-:W1:Y:S01]  /*1880*/  LDCU.64 UR6, c[0x0][0x5c8] ;  /* 0x0000b900ff0677ac */ /* 0x000e620008000a00 */
[----:B------:R-:W-:-:S05]  /*1890*/  IADD3 R238, PT, PT, R238, R241, RZ ;  /* 0x000000f1eeee7210 */ /* 0x000fca0007ffe0ff */
[C---:B-1----:R-:W-:Y:S02]  /*18a0*/  IMAD R5, R238.reuse, UR7, RZ ;  /* 0x00000007ee057c24 */ /* 0x042fe4000f8e02ff */
[----:B------:R-:W-:-:S05]  /*18b0*/  IMAD.WIDE.U32 R8, R238, UR6, RZ ;  /* 0x00000006ee087c25 */ /* 0x000fca000f8e00ff */
[----:B------:R-:W-:Y:S02]  /*18c0*/  IADD3 R5, PT, PT, R9, R5, RZ ;  /* 0x0000000509057210 */ /* 0x000fe40007ffe0ff */
.L_x_290:
[----:B------:R-:W1:Y:S01]  /*18d0*/  LDCU.64 UR4, c[0x0][0x5d8] ;  /* 0x0000bb00ff0477ac */ /* 0x000e620008000a00 */
[----:B------:R-:W-:Y:S01]  /*18e0*/  IMAD R3, R11, UR10, RZ ;  /* 0x0000000a0b037c24 */ /* 0x000fe2000f8e02ff */
[C---:B------:R-:W-:Y:S01]  /*18f0*/  IADD3 R239, PT, PT, -R230.reuse, R239, RZ ;  /* 0x000000efe6ef7210 */ /* 0x040fe20007ffe1ff */
[C---:B------:R-:W-:Y:S01]  /*1900*/  IMAD.WIDE.U32 R12, R230.reuse, UR10, R20 ;  /* 0x0000000ae60c7c25 */ /* 0x040fe2000f8e0014 */
        /* <DEDUP_REMOVED lines=23> */
.L_x_292:
[----:B------:R-:W-:Y:S05]  /*1a80*/  BSYNC.RECONVERGENT B0 ;  /* 0x0000000000007941 */ /* 0x000fea0003800200 */
.L_x_291:
        /* <DEDUP_REMOVED lines=17> */
.L_x_294:
[----:B------:R-:W-:Y:S05]  /*1ba0*/  BSYNC.RECONVERGENT B0 ;  /* 0x0000000000007941 */ /* 0x000fea0003800200 */
.L_x_293:
[----:B------:R-:W3:Y:S01]  /*1bb0*/  LDCU.64 UR4, c[0x0][0x5e0] ;  /* 0x0000bc00ff0477ac */ /* 0x000ee20008000a00 */
[----:B------:R-:W-:Y:S01]  /*1bc0*/  IMAD.WIDE.U32 R12, R230, UR6, R20 ;  /* 0x00000006e60c7c25 */ /* 0x000fe2000f8e0014 */
[----:B------:R-:W-:Y:S03]  /*1bd0*/  BSSY.RECONVERGENT B0, `(.L_x_295) ;  /* 0x0000016000007945 */ /* 0x000fe60003800200 */
[----:B------:R-:W-:Y:S01]  /*1be0*/  IMAD R11, R11, UR6, RZ ;  /* 0x000000060b0b7c24 */ /* 0x000fe2000f8e02ff */
[----:B------:R-:W-:-:S03]  /*1bf0*/  IADD3 R8, P0, PT, R8, R12, RZ ;  /* 0x0000000c08087210 */ /* 0x000fc60007f1e0ff */
[----:B------:R-:W-:-:S05]  /*1c00*/  IMAD R11, R230, UR7, R11 ;  /* 0x00000007e60b7c24 */ /* 0x000fca000f8e020b */
[----:B------:R-:W-:-:S03]  /*1c10*/  IADD3.X R9, PT, PT, R5, R13, R11, P0, !PT ;  /* 0x0000000d05097210 */ /* 0x000fc600007fe40b */
        /* <DEDUP_REMOVED lines=17> */
.L_x_296:
[----:B------:R-:W-:Y:S05]  /*1d30*/  BSYNC.RECONVERGENT B0 ;  /* 0x0000000000007941 */ /* 0x000fea0003800200 */
.L_x_295:
[----:B------:R-:W-:Y:S05]  /*1d40*/  @P4 BRA `(.L_x_297) ;  /* 0x0000005c00c04947 */ /* 0x000fea0003800000 */
[----:B------:R-:W4:Y:S01]  /*1d50*/  LDCU UR10, c[0x0][0x440] ;  /* 0x00008800ff0a77ac */ /* 0x000f220008000800 */
[----:B---3--:R-:W-:Y:S02]  /*1d60*/  IMAD R5, R2, UR6, RZ ;  /* 0x0000000602057c24 */ /* 0x008fe4000f8e02ff */
[----:B------:R-:W-:Y:S01]  /*1d70*/  IMAD.MOV.U32 R2, RZ, RZ, R8 ;  /* 0x000000ffff027224 */ /* 0x000fe200078e0008 */
[----:B------:R-:W3:Y:S01]  /*1d80*/  LDCU.64 UR4, c[0x0][0x568] ;  /* 0x0000ad00ff0477ac */ /* 0x000ee20008000a00 */
        /* <DEDUP_REMOVED lines=13> */
.L_x_286:
[C---:B------:R-:W-:Y:S01]  /*1e60*/  IMAD R3, R18.reuse, -0x40, R9 ;  /* 0xffffffc012037824 */ /* 0x040fe200078e0209 */
[----:B------:R-:W-:Y:S01]  /*1e70*/  @P4 BAR.SYNC.DEFER_BLOCKING 0x0 ;  /* 0x0000000000004b1d */ /* 0x000fe20000010000 */
[----:B------:R-:W-:-:S03]  /*1e80*/  LOP3.LUT R4, R18, 0x80000001, RZ, 0xc0, !PT ;  /* 0x8000000112047812 */ /* 0x000fc600078ec0ff */
[----:B------:R-:W-:Y:S02]  /*1e90*/  ISETP.GE.AND P4, PT, R203, R3, PT ;  /* 0x00000003cb00720c */ /* 0x000fe40003f86270 */
[----:B------:R-:W-:Y:S01]  /*1ea0*/  ISETP.NE.AND P0, PT, R4, 0x1, PT ;  /* 0x000000010400780c */ /* 0x000fe20003f05270 */
[----:B------:R-:W-:Y:S03]  /*1eb0*/  BSSY.RECONVERGENT B0, `(.L_x_298) ;  /* 0x000001c000007945 */ /* 0x000fe60003800200 */
[----:B------:R-:W-:-:S07]  /*1ec0*/  SEL R4, RZ, 0x6000, P0 ;  /* 0x00006000ff047807 */ /* 0x000fce0000000000 */
        /* <DEDUP_REMOVED lines=21> */
.L_x_300:
[----:B------:R2:W-:Y:S01]  /*2020*/  STS.128 [R211+0x10000], RZ ;  /* 0x010000ffd3007388 */ /* 0x0005e20000000c00 */
[----:B------:R-:W-:Y:S05]  /*2030*/  BRA `(.L_x_301) ;  /* 0x00000000000c7947 */ /* 0x000fea0003800000 */
.L_x_299:
[----:B------:R1:W-:Y:S04]  /*2040*/  STS.128 [R211+0xc000], RZ ;  /* 0x00c000ffd3007388 */ /* 0x0003e80000000c00 */
[----:B------:R1:W-:Y:S04]  /*2050*/  STS.128 [R211+0xe000], RZ ;  /* 0x00e000ffd3007388 */ /* 0x0003e80000000c00 */
[----:B------:R1:W-:Y:S02]  /*2060*/  STS.128 [R211+0x10000], RZ ;  /* 0x010000ffd3007388 */ /* 0x0003e40000000c00 */
.L_x_301:
[----:B------:R-:W-:Y:S05]  /*2070*/  BSYNC.RECONVERGENT B0 ;  /* 0x0000000000007941 */ /* 0x000fea0003800200 */
.L_x_298:
[----:B------:R-:W-:Y:S01]  /*2080*/  ISETP.GE.AND P3, PT, R196, R3, PT ;  /* 0x00000003c400720c */ /* 0x000fe20003f66270 */
[----:B------:R-:W-:-:S12]  /*2090*/  BSSY.RECONVERGENT B0, `(.L_x_302) ;  /* 0x000001c000007945 */ /* 0x000fd80003800200 */
[----:B------:R4:W-:Y:S04]  /*20a0*/  @P3 STS.128 [R211+0xd000], RZ ;  /* 0x00d000ffd3003388 */ /* 0x0009e80000000c00 */
[----:B------:R4:W-:Y:S04]  /*20b0*/  @P3 STS.128 [R211+0xf000], RZ ;  /* 0x00f000ffd3003388 */ /* 0x0009e80000000c00 */
[----:B------:R4:W-:Y:S01]  /*20c0*/  @P3 STS.128 [R211+0x11000], RZ ;  /* 0x011000ffd3003388 */ /* 0x0009e20000000c00 */
[----:B------:R-:W-:Y:S05]  /*20d0*/  @P3 BRA `(.L_x_303) ;  /* 0x00000000005c3947 */ /* 0x000fea0003800000 */
[----:B------:R-:W5:Y:S01]  /*20e0*/  LDCU UR4, c[0x0][0x440] ;  /* 0x00008800ff0477ac */ /* 0x000f620008000800 */
        /* <DEDUP_REMOVED lines=21> */
.L_x_304:
[----:B------:R1:W-:Y:S02]  /*2240*/  STS.128 [R211+0x11000], RZ ;  /* 0x011000ffd3007388 */ /* 0x0003e40000000c00 */
.L_x_303:
[----:B------:R-:W-:Y:S05]  /*2250*/  BSYNC.RECONVERGENT B0 ;  /* 0x0000000000007941 */ /* 0x000fea0003800200 */
.L_x_302:
        /* <DEDUP_REMOVED lines=23> */
.L_x_307:
[----:B------:R1:W-:Y:S01]  /*23d0*/  STS.128 [R235+0x4000], RZ ;  /* 0x004000ffeb007388 */ /* 0x0003e20000000c00 */
[----:B------:R-:W-:Y:S05]  /*23e0*/  BRA `(.L_x_308) ;  /* 0x00000000000c7947 */ /* 0x000fea0003800000 */
.L_x_306:
[----:B------:R1:W-:Y:S04]  /*23f0*/  STS.128 [R235], RZ ;  /* 0x000000ffeb007388 */ /* 0x0003e80000000c00 */
[----:B------:R1:W-:Y:S04]  /*2400*/  STS.128 [R235+0x2000], RZ ;  /* 0x002000ffeb007388 */ /* 0x0003e80000000c00 */
[----:B------:R1:W-:Y:S02]  /*2410*/  STS.128 [R235+0x4000], RZ ;  /* 0x004000ffeb007388 */ /* 0x0003e40000000c00 */
.L_x_308:
[----:B------:R-:W-:Y:S05]  /*2420*/  BSYNC.RECONVERGENT B0 ;  /* 0x0000000000007941 */ /* 0x000fea0003800200 */
.L_x_305:
[----:B------:R1:W-:Y:S01]  /*2430*/  @P3 STS.128 [R235+0x1000], RZ ;  /* 0x001000ffeb003388 */ /* 0x0003e20000000c00 */
[----:B------:R-:W-:Y:S03]  /*2440*/  BSSY.RECONVERGENT B0, `(.L_x_309) ;  /* 0x000001b000007945 */ /* 0x000fe60003800200 */
[----:B------:R1:W-:Y:S04]  /*2450*/  @P3 STS.128 [R235+0x3000], RZ ;  /* 0x003000ffeb003388 */ /* 0x0003e80000000c00 */
[----:B------:R1:W-:Y:S01]  /*2460*/  @P3 STS.128 [R235+0x5000], RZ ;  /* 0x005000ffeb003388 */ /* 0x0003e20000000c00 */
[----:B------:R-:W-:Y:S05]  /*2470*/  @P3 BRA `(.L_x_310) ;  /* 0x00000000005c3947 */ /* 0x000fea0003800000 */
[----:B------:R-:W5:Y:S01]  /*2480*/  LDCU UR4, c[0x0][0x440] ;  /* 0x00008800ff0477ac */ /* 0x000f620008000800 */
        /* <DEDUP_REMOVED lines=21> */
.L_x_311:
[----:B------:R1:W-:Y:S02]  /*25e0*/  STS.128 [R235+0x5000], RZ ;  /* 0x005000ffeb007388 */ /* 0x0003e40000000c00 */
.L_x_310:
[----:B------:R-:W-:Y:S05]  /*25f0*/  BSYNC.RECONVERGENT B0 ;  /* 0x0000000000007941 */ /* 0x000fea0003800200 */
.L_x_309:
[CC--:B------:R-:W-:Y:S01]  /*2600*/  ISETP.GE.AND P1, PT, R198.reuse, R3.reuse, PT ;  /* 0x00000003c600720c */ /* 0x0c0fe20003f26270 */
[C---:B------:R-:W-:Y:S01]  /*2610*/  IMAD.WIDE.U32 R24, R198.reuse, 0x4, R248 ;  /* 0x00000004c6187825 */ /* 0x040fe200078e00f8 */
[----:B------:R-:W-:Y:S01]  /*2620*/  MOV R234, 0x7f800000 ;  /* 0x7f80000000ea7802 */ /* 0x000fe20000000f00 */
[----:B------:R-:W2:Y:S01]  /*2630*/  LDCU.64 UR4, c[0x0][0x3d0] ;  /* 0x00007a00ff0477ac */ /* 0x000ea20008000a00 */
[----:B-1----:R-:W-:Y:S02]  /*2640*/  IADD3 R18, PT, PT, R198, 0x8, RZ ;  /* 0x00000008c6127810 */ /* 0x002fe40007ffe0ff */
[----:B------:R-:W-:Y:S02]  /*2650*/  MOV R233, 0x7f800000 ;  /* 0x7f80000000e97802 */ /* 0x000fe40000000f00 */
[----:B------:R-:W-:-:S05]  /*2660*/  ISETP.GE.AND P0, PT, R18, R3, PT ;  /* 0x000000031200720c */ /* 0x000fca0003f06270 */
[----:B------:R1:W5:Y:S01]  /*2670*/  @!P1 LDG.E R234, desc[UR18][R24.64] ;  /* 0x0000001218ea9981 */ /* 0x000362000c1e1900 */
[----:B------:R-:W-:Y:S01]  /*2680*/  IMAD R3, R11, UR14, RZ ;  /* 0x0000000e0b037c24 */ /* 0x000fe2000f8e02ff */
[C---:B------:R-:W-:Y:S01]  /*2690*/  IADD3 R214, PT, PT, -R230.reuse, R239, RZ ;  /* 0x000000efe6d67210 */ /* 0x040fe20007ffe1ff */
[----:B------:R-:W-:-:S03]  /*26a0*/  IMAD.WIDE.U32 R22, R230, UR14, R20 ;  /* 0x0000000ee6167c25 */ /* 0x000fc6000f8e0014 */
[----:B------:R-:W-:Y:S01]  /*26b0*/  ISETP.GE.AND P4, PT, R203, R214, PT ;  /* 0x000000d6cb00720c */ /* 0x000fe20003f86270 */
[----:B------:R-:W-:Y:S01]  /*26c0*/  IMAD R18, R230, UR15, R3 ;  /* 0x0000000fe6127c24 */ /* 0x000fe2000f8e0203 */
[----:B------:R1:W5:Y:S01]  /*26d0*/  @!P0 LDG.E R233, desc[UR18][R24.64+0x20] ;  /* 0x0000201218e98981 */ /* 0x000362000c1e1900 */
[----:B------:R-:W-:Y:S01]  /*26e0*/  IADD3 R16, P0, PT, R16, R22, RZ ;  /* 0x0000001610107210 */ /* 0x000fe20007f1e0ff */
[----:B--2---:R-:W-:Y:S01]  /*26f0*/  IMAD R3, R8, UR4, RZ ;  /* 0x0000000408037c24 */ /* 0x004fe2000f8e02ff */
[----:B------:R-:W-:Y:S02]  /*2700*/  BSSY.RECONVERGENT B0, `(.L_x_312) ;  /* 0x0000026000007945 */ /* 0x000fe40003800200 */
[----:B------:R-:W-:Y:S01]  /*2710*/  IADD3.X R17, PT, PT, R13, R23, R18, P0, !PT ;  /* 0x000000170d117210 */ /* 0x000fe200007fe412 */
        /* <DEDUP_REMOVED lines=31> */
.L_x_314:
[----:B------:R3:W-:Y:S01]  /*2910*/  STS.128 [R211+0x16000], RZ ;  /* 0x016000ffd3007388 */ /* 0x0007e20000000c00 */
[----:B------:R-:W-:Y:S05]  /*2920*/  BRA `(.L_x_315) ;  /* 0x00000000000c7947 */ /* 0x000fea0003800000 */
.L_x_313:
[----:B------:R2:W-:Y:S04]  /*2930*/  STS.128 [R211+0x12000], RZ ;  /* 0x012000ffd3007388 */ /* 0x0005e80000000c00 */
[----:B------:R2:W-:Y:S04]  /*2940*/  STS.128 [R211+0x14000], RZ ;  /* 0x014000ffd3007388 */ /* 0x0005e80000000c00 */
[----:B------:R2:W-:Y:S02]  /*2950*/  STS.128 [R211+0x16000], RZ ;  /* 0x016000ffd3007388 */ /* 0x0005e40000000c00 */
.L_x_315:
[----:B------:R-:W-:Y:S05]  /*2960*/  BSYNC.RECONVERGENT B0 ;  /* 0x0000000000007941 */ /* 0x000fea0003800200 */
.L_x_312:
        /* <DEDUP_REMOVED lines=34> */
.L_x_318:
[----:B------:R3:W-:Y:S02]  /*2b90*/  STS.128 [R211+0x17000], RZ ;  /* 0x017000ffd3007388 */ /* 0x0007e40000000c00 */
.L_x_317:
[----:B------:R-:W-:Y:S05]  /*2ba0*/  BSYNC.RECONVERGENT B0 ;  /* 0x0000000000007941 */ /* 0x000fea0003800200 */
.L_x_316:
[----:B------:R-:W2:Y:S01]  /*2bb0*/  LDCU.64 UR4, c[0x0][0x3d8] ;  /* 0x00007b00ff0477ac */ /* 0x000ea20008000a00 */
[----:B------:R-:W-:Y:S01]  /*2bc0*/  IMAD.WIDE.U32 R16, R230, UR12, R20 ;  /* 0x0000000ce6107c25 */ /* 0x000fe2000f8e0014 */
[----:B------:R-:W-:Y:S03]  /*2bd0*/  BSSY.RECONVERGENT B0, `(.L_x_319) ;  /* 0x000002a000007945 */ /* 0x000fe60003800200 */
[----:B------:R-:W-:Y:S01]  /*2be0*/  IMAD R3, R11, UR12, RZ ;  /* 0x0000000c0b037c24 */ /* 0x000fe2000f8e02ff */
[----:B------:R-:W-:-:S03]  /*2bf0*/  IADD3 R16, P0, PT, R14, R16, RZ ;  /* 0x000000100e107210 */ /* 0x000fc60007f1e0ff */
[----:B------:R-:W-:-:S05]  /*2c00*/  IMAD R3, R230, UR13, R3 ;  /* 0x0000000de6037c24 */ /* 0x000fca000f8e0203 */
[----:B------:R-:W-:Y:S01]  /*2c10*/  IADD3.X R17, PT, PT, R12, R17, R3, P0, !PT ;  /* 0x000000110c117210 */ /* 0x000fe200007fe403 */
[----:B--2---:R-:W-:Y:S02]  /*2c20*/  IMAD R5, R8, UR4, RZ ;  /* 0x0000000408057c24 */ /* 0x004fe4000f8e02ff */
[----:B------:R-:W-:-:S04]  /*2c30*/  IMAD.WIDE.U32 R16, R10, UR4, R16 ;  /* 0x000000040a107c25 */ /* 0x000fc8000f8e0010 */
[----:B------:R-:W-:-:S05]  /*2c40*/  IMAD R5, R10, UR5, R5 ;  /* 0x000000050a057c24 */ /* 0x000fca000f8e0205 */
[----:B------:R-:W-:Y:S01]  /*2c50*/  IADD3 R5, PT, PT, R17, R5, RZ ;  /* 0x0000000511057210 */ /* 0x000fe20007ffe0ff */
[----:B------:R-:W-:Y:S06]  /*2c60*/  @P4 BRA `(.L_x_320) ;  /* 0x0000000000744947 */ /* 0x000fec0003800000 */
[----:B------:R-:W2:Y:S01]  /*2c70*/  LDCU UR6, c[0x0][0x440] ;  /* 0x00008800ff0677ac */ /* 0x000ea20008000800 */
[----:B------:R-:W-:Y:S02]  /*2c80*/  IMAD.MOV.U32 R10, RZ, RZ, R16 ;  /* 0x000000ffff0a7224 */ /* 0x000fe400078e0010 */
[----:B------:R-:W-:Y:S01]  /*2c90*/  IMAD.MOV.U32 R11, RZ, RZ, R5 ;  /* 0x000000ffff0b7224 */ /* 0x000fe200078e0005 */
[----:B------:R-:W1:Y:S01]  /*2ca0*/  LDCU.64 UR4, c[0x0][0x390] ;  /* 0x00007200ff0477ac */ /* 0x000e620008000a00 */
[----:B------:R-:W-:-:S04]  /*2cb0*/  IMAD.WIDE.U32 R12, R203, UR12, R10 ;  /* 0x0000000ccb0c7c25 */ /* 0x000fc8000f8e000a */
[----:B------:R-:W-:Y:S01]  /*2cc0*/  IMAD R3, R203, UR13, R13 ;  /* 0x0000000dcb037c24 */ /* 0x000fe2000f8e020d */
[----:B--2---:R-:W-:Y:S02]  /*2cd0*/  ISETP.GE.AND P1, PT, R202, UR6, PT ;  /* 0x00000006ca007c0c */ /* 0x004fe4000bf26270 */
[----:B------:R-:W-:Y:S02]  /*2ce0*/  ISETP.GE.AND P0, PT, R208, UR6, PT ;  /* 0x00000006d0007c0c */ /* 0x000fe4000bf06270 */
[----:B-1----:R-:W-:-:S04]  /*2cf0*/  LEA R10, P2, R12, UR4, 0x1 ;  /* 0x000000040c0a7c11 */ /* 0x002fc8000f8408ff */
        /* <DEDUP_REMOVED lines=18> */
.L_x_321:
[----:B------:R2:W-:Y:S01]  /*2e20*/  STS.128 [R211+0x1c000], RZ ;  /* 0x01c000ffd3007388 */ /* 0x0005e20000000c00 */
[----:B------:R-:W-:Y:S05]  /*2e30*/  BRA `(.L_x_322) ;  /* 0x00000000000c7947 */ /* 0x000fea0003800000 */
.L_x_320:
[----:B------:R2:W-:Y:S04]  /*2e40*/  STS.128 [R211+0x18000], RZ ;  /* 0x018000ffd3007388 */ /* 0x0005e80000000c00 */
[----:B------:R2:W-:Y:S04]  /*2e50*/  STS.128 [R211+0x1a000], RZ ;  /* 0x01a000ffd3007388 */ /* 0x0005e80000000c00 */
[----:B------:R2:W-:Y:S02]  /*2e60*/  STS.128 [R211+0x1c000], RZ ;  /* 0x01c000ffd3007388 */ /* 0x0005e40000000c00 */
.L_x_322:
[----:B------:R-:W-:Y:S05]  /*2e70*/  BSYNC.RECONVERGENT B0 ;  /* 0x0000000000007941 */ /* 0x000fea0003800200 */
.L_x_319:
[----:B------:R1:W-:Y:S01]  /*2e80*/  @P3 STS.128 [R211+0x19000], RZ ;  /* 0x019000ffd3003388 */ /* 0x0003e20000000c00 */
[----:B------:R-:W-:Y:S03]  /*2e90*/  BSSY.RECONVERGENT B0, `(.L_x_323) ;  /* 0x0000022000007945 */ /* 0x000fe60003800200 */
[----:B------:R1:W-:Y:S04]  /*2ea0*/  @P3 STS.128 [R211+0x1b000], RZ ;  /* 0x01b000ffd3003388 */ /* 0x0003e80000000c00 */
[----:B------:R1:W-:Y:S01]  /*2eb0*/  @P3 STS.128 [R211+0x1d000], RZ ;  /* 0x01d000ffd3003388 */ /* 0x0003e20000000c00 */
[----:B------:R-:W-:Y:S05]  /*2ec0*/  @P3 BRA `(.L_x_324) ;  /* 0x0000000000783947 */ /* 0x000fea0003800000 */
[----:B------:R-:W3:Y:S01]  /*2ed0*/  LDCU UR6, c[0x0][0x440] ;  /* 0x00008800ff0677ac */ /* 0x000ee20008000800 */
[----:B-12---:R-:W-:Y:S01]  /*2ee0*/  MOV R11, R5 ;  /* 0x00000005000b7202 */ /* 0x006fe20000000f00 */
[----:B------:R-:W-:Y:S01]  /*2ef0*/  IMAD R3, R2, UR12, RZ ;  /* 0x0000000c02037c24 */ /* 0x000fe2000f8e02ff */
[----:B------:R-:W1:Y:S01]  /*2f00*/  LDCU.64 UR4, c[0x0][0x390] ;  /* 0x00007200ff0477ac */ /* 0x000e620008000a00 */
[----:B------:R-:W-:Y:S02]  /*2f10*/  IMAD.MOV.U32 R10, RZ, RZ, R16 ;  /* 0x000000ffff0a7224 */ /* 0x000fe400078e0010 */
[C---:B------:R-:W-:Y:S02]  /*2f20*/  IMAD R3, R6.reuse, UR13, R3 ;  /* 0x0000000d06037c24 */ /* 0x040fe4000f8e0203 */
[----:B------:R-:W-:-:S04]  /*2f30*/  IMAD.WIDE.U32 R10, R6, UR12, R10 ;  /* 0x0000000c060a7c25 */ /* 0x000fc8000f8e000a */
[----:B------:R-:W-:Y:S01]  /*2f40*/  IMAD.IADD R3, R11, 0x1, R3 ;  /* 0x000000010b037824 */ /* 0x000fe200078e0203 */
[----:B---3--:R-:W-:Y:S02]  /*2f50*/  ISETP.GE.AND P1, PT, R202, UR6, PT ;  /* 0x00000006ca007c0c */ /* 0x008fe4000bf26270 */
        /* <DEDUP_REMOVED lines=20> */
.L_x_325:
[----:B------:R2:W-:Y:S02]  /*30a0*/  STS.128 [R211+0x1d000], RZ ;  /* 0x01d000ffd3007388 */ /* 0x0005e40000000c00 */
.L_x_324:
[----:B------:R-:W-:Y:S05]  /*30b0*/  BSYNC.RECONVERGENT B0 ;  /* 0x0000000000007941 */ /* 0x000fea0003800200 */
.L_x_323:
[----:B------:R-:W3:Y:S01]  /*30c0*/  LDCU.64 UR4, c[0x0][0x538] ;  /* 0x0000a700ff0477ac */ /* 0x000ee20008000a00 */
[----:B------:R-:W0:Y:S01]  /*30d0*/  LDGDEPBAR ;  /* 0x00000000000079af */ /* 0x000e220000000000 */
[----:B------:R-:W4:Y:S01]  /*30e0*/  LDC R213, c[0x0][0x44c] ;  /* 0x00011300ffd57b82 */ /* 0x000f220000000800 */
[----:B------:R-:W-:Y:S01]  /*30f0*/  IADD3 R232, PT, PT, R236, R198, R239 ;  /* 0x000000c6ece87210 */ /* 0x000fe20007ffe0ef */
[----:B------:R-:W-:Y:S01]  /*3100*/  IMAD.MOV.U32 R216, RZ, RZ, RZ ;  /* 0x000000ffffd87224 */ /* 0x000fe200078e00ff */
[----:B------:R-:W1:Y:S01]  /*3110*/  LDCU UR6, c[0x0][0x3e0] ;  /* 0x00007c00ff0677ac */ /* 0x000e620008000800 */
[----:B------:R-:W1:Y:S01]  /*3120*/  LDCU UR7, c[0x0][0x45c] ;  /* 0x00008b80ff0777ac */ /* 0x000e620008000800 */
[----:B---3--:R-:W-:-:S04]  /*3130*/  ISETP.NE.U32.AND P1, PT, RZ, UR4, PT ;  /* 0x00000004ff007c0c */ /* 0x008fc8000bf25070 */
[----:B------:R-:W-:-:S13]  /*3140*/  ISETP.NE.AND.EX P1, PT, RZ, UR5, PT, P1 ;  /* 0x00000005ff007c0c */ /* 0x000fda000bf25310 */
[----:B-12---:R-:W1:Y:S01]  /*3150*/  @P1 LDC.64 R2, c[0x0][0x540] ;  /* 0x00015000ff021b82 */ /* 0x006e620000000a00 */
[----:B------:R-:W-:Y:S02]  /*3160*/  @P1 IMAD.MOV.U32 R6, RZ, RZ, R194 ;  /* 0x000000ffff061224 */ /* 0x000fe400078e00c2 */
[----:B------:R-:W-:Y:S02]  /*3170*/  @P1 IMAD.MOV.U32 R7, RZ, RZ, RZ ;  /* 0x000000ffff071224 */ /* 0x000fe400078e00ff */
[----:B-1----:R-:W-:-:S03]  /*3180*/  @P1 IMAD.WIDE.U32 R6, R199, R2, R6 ;  /* 0x00000002c7061225 */ /* 0x002fc600078e0006 */
[----:B------:R-:W1:Y:S01]  /*3190*/  @P1 LDC R2, c[0x0][0x458] ;  /* 0x00011600ff021b82 */ /* 0x000e620000000800 */
[----:B------:R-:W-:Y:S01]  /*31a0*/  @P1 IMAD R3, R199, R3, R7 ;  /* 0x00000003c7031224 */ /* 0x000fe200078e0207 */
[C---:B------:R-:W-:Y:S01]  /*31b0*/  @P1 LEA R10, P0, R6.reuse, UR4, 0x2 ;  /* 0x00000004060a1c11 */ /* 0x040fe2000f8010ff */
[----:B------:R-:W2:Y:S03]  /*31c0*/  LDCU UR4, c[0x0][0x590] ;  /* 0x0000b200ff0477ac */ /* 0x000ea60008000800 */
[----:B------:R-:W-:Y:S01]  /*31d0*/  @P1 LEA.HI.X R11, R6, UR5, R3, 0x2, P0 ;  /* 0x00000005060b1c11 */ /* 0x000fe200080f1403 */
[----:B------:R-:W-:Y:S02]  /*31e0*/  IMAD.IADD R232, R232, 0x1, -R9 ;  /* 0x00000001e8e87824 */ /* 0x000fe400078e0a09 */
[--C-:B------:R-:W-:Y:S02]  /*31f0*/  IMAD.IADD R185, R195, 0x1, R186.reuse ;  /* 0x00000001c3b97824 */ /* 0x100fe400078e02ba */
[----:B------:R-:W-:Y:S01]  /*3200*/  IMAD.IADD R181, R197, 0x1, R186 ;  /* 0x00000001c5b57824 */ /* 0x000fe200078e02ba */
[----:B------:R-:W3:Y:S01]  /*3210*/  @P1 LDG.E R5, desc[UR18][R10.64] ;  /* 0x000000120a051981 */ /* 0x000ee2000c1e1900 */
[----:B------:R-:W-:Y:S01]  /*3220*/  IMAD.SHL.U32 R3, R15, 0x2, RZ ;  /* 0x000000020f037824 */ /* 0x000fe200078e00ff */
[----:B------:R-:W-:Y:S01]  /*3230*/  SHF.R.U32.HI R15, RZ, 0x2, R15 ;  /* 0x00000002ff0f7819 */ /* 0x000fe2000001160f */
[--C-:B------:R-:W-:Y:S01]  /*3240*/  IMAD.IADD R189, R197, 0x1, R4.reuse ;  /* 0x00000001c5bd7824 */ /* 0x100fe200078e0204 */
[----:B------:R-:W-:Y:S01]  /*3250*/  IADD3 R223, PT, PT, R0, 0x40, -R239 ;  /* 0x0000004000df7810 */ /* 0x000fe20007ffe8ef */
[----:B------:R-:W-:Y:S01]  /*3260*/  IMAD.IADD R187, R190, 0x1, R4 ;  /* 0x00000001bebb7824 */ /* 0x000fe200078e0204 */
[----:B------:R-:W-:Y:S01]  /*3270*/  LOP3.LUT R6, R3, 0x6, RZ, 0xc0, !PT ;  /* 0x0000000603067812 */ /* 0x000fe200078ec0ff */
[----:B------:R-:W-:Y:S01]  /*3280*/  IMAD.MOV.U32 R231, RZ, RZ, R235 ;  /* 0x000000ffffe77224 */ /* 0x000fe200078e00eb */
[----:B------:R-:W-:Y:S01]  /*3290*/  CS2R R142, SRZ ;  /* 0x00000000008e7805 */ /* 0x000fe2000001ff00 */
[--C-:B------:R-:W-:Y:S01]  /*32a0*/  IMAD.IADD R183, R195, 0x1, R188.reuse ;  /* 0x00000001c3b77824 */ /* 0x100fe200078e02bc */
[----:B------:R-:W-:Y:S01]  /*32b0*/  LOP3.LUT R3, R6, 0xe0, R15, 0xf8, !PT ;  /* 0x000000e006037812 */ /* 0x000fe200078ef80f */
[----:B-1----:R-:W3:Y:S01]  /*32c0*/  @P1 MUFU.RCP R2, R2 ;  /* 0x0000000200021308 */ /* 0x002ee20000001000 */
[----:B------:R-:W-:Y:S01]  /*32d0*/  IMAD.IADD R182, R197, 0x1, R188 ;  /* 0x00000001c5b67824 */ /* 0x000fe200078e02bc */
[----:B------:R-:W-:-:S02]  /*32e0*/  CS2R R140, SRZ ;  /* 0x00000000008c7805 */ /* 0x000fc4000001ff00 */
[----:B------:R-:W-:Y:S01]  /*32f0*/  CS2R R146, SRZ ;  /* 0x0000000000927805 */ /* 0x000fe2000001ff00 */
[C---:B------:R-:W-:Y:S01]  /*3300*/  IMAD.IADD R3, R230.reuse, 0x1, R3 ;  /* 0x00000001e6037824 */ /* 0x040fe200078e0203 */
[----:B------:R-:W-:Y:S01]  /*3310*/  CS2R R144, SRZ ;  /* 0x0000000000907805 */ /* 0x000fe2000001ff00 */
[----:B------:R-:W-:Y:S01]  /*3320*/  VIADD R230, R230, 0x40 ;  /* 0x00000040e6e67836 */ /* 0x000fe20000000000 */
[----:B------:R-:W-:Y:S01]  /*3330*/  CS2R R138, SRZ ;  /* 0x00000000008a7805 */ /* 0x000fe2000001ff00 */
[C---:B------:R-:W-:Y:S01]  /*3340*/  VIADD R9, R3.reuse, 0x1 ;  /* 0x0000000103097836 */ /* 0x040fe20000000000 */
[----:B------:R-:W-:Y:S01]  /*3350*/  I2FP.F32.S32 R221, R3 ;  /* 0x0000000300dd7245 */ /* 0x000fe20000201400 */
[C---:B------:R-:W-:Y:S01]  /*3360*/  VIADD R219, R3.reuse, 0x8 ;  /* 0x0000000803db7836 */ /* 0x040fe20000000000 */
[----:B------:R-:W-:Y:S01]  /*3370*/  CS2R R136, SRZ ;  /* 0x0000000000887805 */ /* 0x000fe2000001ff00 */
[C---:B------:R-:W-:Y:S01]  /*3380*/  VIADD R7, R3.reuse, 0x9 ;  /* 0x0000000903077836 */ /* 0x040fe20000000000 */
[----:B------:R-:W-:Y:S01]  /*3390*/  I2FP.F32.S32 R9, R9 ;  /* 0x0000000900097245 */ /* 0x000fe20000201400 */
[C---:B------:R-:W-:Y:S01]  /*33a0*/  VIADD R217, R3.reuse, 0x10 ;  /* 0x0000001003d97836 */ /* 0x040fe20000000000 */
[----:B------:R-:W-:Y:S01]  /*33b0*/  I2FP.F32.S32 R219, R219 ;  /* 0x000000db00db7245 */ /* 0x000fe20000201400 */
[----:B------:R-:W-:Y:S01]  /*33c0*/  VIADD R215, R3, 0x18 ;  /* 0x0000001803d77836 */ /* 0x000fe20000000000 */
[----:B------:R-:W-:-:S02]  /*33d0*/  I2FP.F32.S32 R7, R7 ;  /* 0x0000000700077245 */ /* 0x000fc40000201400 */
[----:B------:R-:W-:Y:S02]  /*33e0*/  CS2R R134, SRZ ;  /* 0x0000000000867805 */ /* 0x000fe4000001ff00 */
[----:B------:R-:W-:Y:S02]  /*33f0*/  I2FP.F32.S32 R217, R217 ;  /* 0x000000d900d97245 */ /* 0x000fe40000201400 */
[----:B------:R-:W-:Y:S02]  /*3400*/  CS2R R132, SRZ ;  /* 0x0000000000847805 */ /* 0x000fe4000001ff00 */
[----:B------:R-:W-:Y:S02]  /*3410*/  I2FP.F32.S32 R215, R215 ;  /* 0x000000d700d77245 */ /* 0x000fe40000201400 */
        /* <DEDUP_REMOVED lines=39> */
[----:B------:R-:W-:Y:S01]  /*3690*/  CS2R R20, SRZ ;  /* 0x0000000000147805 */ /* 0x000fe2000001ff00 */
[C---:B------:R-:W-:Y:S01]  /*36a0*/  IMAD.IADD R184, R188.reuse, 0x1, R185 ;  /* 0x00000001bcb87824 */ /* 0x040fe200078e02b9 */
[----:B------:R-:W1:Y:S01]  /*36b0*/  LDCU UR5, c[0x0][0x440] ;  /* 0x00008800ff0577ac */ /* 0x000e620008000800 */
[----:B------:R-:W-:Y:S01]  /*36c0*/  IMAD.IADD R180, R188, 0x1, R181 ;  /* 0x00000001bcb47824 */ /* 0x000fe200078e02b5 */
[----:B--2---:R-:W-:Y:S01]  /*36d0*/  USHF.L.U32 UR4, UR4, 0x6, URZ ;  /* 0x0000000604047899 */ /* 0x004fe200080006ff */
[----:B---3--:R-:W-:Y:S01]  /*36e0*/  @P1 FMUL.FTZ R216, R5, R2 ;  /* 0x0000000205d81220 */ /* 0x008fe20000410000 */
[C---:B------:R-:W-:Y:S02]  /*36f0*/  VIADD R5, R3.reuse, 0x11 ;  /* 0x0000001103057836 */ /* 0x040fe40000000000 */
[----:B------:R-:W-:-:S02]  /*3700*/  VIADD R3, R3, 0x19 ;  /* 0x0000001903037836 */ /* 0x000fc40000000000 */
[-C--:B------:R-:W-:Y:S01]  /*3710*/  FMUL.FTZ R222, R9, R216.reuse ;  /* 0x000000d809de7220 */ /* 0x080fe20000410000 */
[----:B------:R-:W-:Y:S01]  /*3720*/  IMAD.IADD R2, R191, 0x1, R186 ;  /* 0x00000001bf027824 */ /* 0x000fe200078e02ba */
[----:B------:R-:W-:Y:S01]  /*3730*/  I2FP.F32.S32 R5, R5 ;  /* 0x0000000500057245 */ /* 0x000fe20000201400 */
[-C--:B------:R-:W-:Y:S01]  /*3740*/  FMUL.FTZ R219, R219, R216.reuse ;  /* 0x000000d8dbdb7220 */ /* 0x080fe20000410000 */
[----:B------:R-:W-:Y:S01]  /*3750*/  I2FP.F32.S32 R3, R3 ;  /* 0x0000000300037245 */ /* 0x000fe20000201400 */
[-C--:B------:R-:W-:Y:S01]  /*3760*/  FMUL.FTZ R220, R7, R216.reuse ;  /* 0x000000d807dc7220 */ /* 0x080fe20000410000 */
[-C--:B------:R-:W-:Y:S01]  /*3770*/  FMUL.FTZ R217, R217, R216.reuse ;  /* 0x000000d8d9d97220 */ /* 0x080fe20000410000 */
[-C--:B------:R-:W-:Y:S01]  /*3780*/  FMUL.FTZ R218, R5, R216.reuse ;  /* 0x000000d805da7220 */ /* 0x080fe20000410000 */
[-C--:B------:R-:W-:Y:S01]  /*3790*/  FMUL.FTZ R215, R215, R216.reuse ;  /* 0x000000d8d7d77220 */ /* 0x080fe20000410000 */
[-C--:B------:R-:W-:Y:S01]  /*37a0*/  FMUL.FTZ R221, R221, R216.reuse ;  /* 0x000000d8dddd7220 */ /* 0x080fe20000410000 */
[----:B------:R-:W-:Y:S01]  /*37b0*/  FMUL.FTZ R216, R3, R216 ;  /* 0x000000d803d87220 */ /* 0x000fe20000410000 */
[----:B------:R-:W-:-:S02]  /*37c0*/  IMAD.IADD R3, R191, 0x1, R188 ;  /* 0x00000001bf037824 */ /* 0x000fc400078e02bc */
[----:B-1--4-:R-:W-:-:S07]  /*37d0*/  IMAD.IADD R0, R188, 0x1, R2 ;  /* 0x00000001bc007824 */ /* 0x012fce00078e0202 */
.L_x_328:
[----:B------:R-:W0:Y:S01]  /*37e0*/  LDGDEPBAR ;  /* 0x00000000000079af */ /* 0x000e220000000000 */
[C---:B------:R-:W-:Y:S01]  /*37f0*/  IADD3 R150, PT, PT, R189.reuse, R188, RZ ;  /* 0x000000bcbd967210 */ /* 0x040fe20007ffe0ff */
[C---:B-----5:R-:W-:Y:S01]  /*3800*/  FMUL.FTZ R163, R234.reuse, 1.4426950216293334961 ;  /* 0x3fb8aa3beaa37820 */ /* 0x060fe20000410000 */
[----:B------:R-:W-:Y:S01]  /*3810*/  IADD3 R149, PT, PT, R189, R186, RZ ;  /* 0x000000babd957210 */ /* 0x000fe20007ffe0ff */
[----:B------:R-:W-:Y:S01]  /*3820*/  FMUL.FTZ R161, R233, 1.4426950216293334961 ;  /* 0x3fb8aa3be9a17820 */ /* 0x000fe20000410000 */
[----:B------:R-:W-:Y:S01]  /*3830*/  FSETP.NEU.FTZ.AND P1, PT, R234, -INF , PT ;  /* 0xff800000ea00780b */ /* 0x000fe20003f3d000 */
[----:B------:R-:W-:Y:S01]  /*3840*/  VIADD R236, R236, 0xffffffc0 ;  /* 0xffffffc0ecec7836 */ /* 0x000fe20000000000 */
[----:B------:R-:W-:Y:S02]  /*3850*/  IADD3 R148, PT, PT, R188, R149, RZ ;  /* 0x00000095bc947210 */ /* 0x000fe40007ffe0ff */
[----:B------:R-:W-:Y:S02]  /*3860*/  FSEL R163, R163, RZ, P1 ;  /* 0x000000ffa3a37208 */ /* 0x000fe40000800000 */
[----:B------:R-:W-:Y:S02]  /*3870*/  FSETP.NEU.FTZ.AND P0, PT, R233, -INF , PT ;  /* 0xff800000e900780b */ /* 0x000fe40003f1d000 */
[----:B------:R-:W-:Y:S02]  /*3880*/  ISETP.GE.AND P6, PT, R236, R223, PT ;  /* 0x000000dfec00720c */ /* 0x000fe40003fc6270 */
[----:B------:R-:W-:Y:S02]  /*3890*/  FSEL R161, R161, RZ, P0 ;  /* 0x000000ffa1a17208 */ /* 0x000fe40000000000 */
[----:B------:R-:W-:Y:S02]  /*38a0*/  ISETP.LT.AND P6, PT, R230, R239, P6 ;  /* 0x000000efe600720c */ /* 0x000fe400037c1270 */
[----:B------:R-:W-:Y:S01]  /*38b0*/  IADD3 R237, PT, PT, R237, -0x1, RZ ;  /* 0xffffffffeded7810 */ /* 0x000fe20007ffe0ff */
[----:B------:R-:W-:Y:S04]  /*38c0*/  DEPBAR.LE SB0, 0x0 ;  /* 0x000080000000791a */ /* 0x000fe80000000000 */
[----:B------:R-:W-:Y:S06]  /*38d0*/  BAR.SYNC.DEFER_BLOCKING 0x0 ;  /* 0x0000000000007b1d */ /* 0x000fec0000010000 */
[C-C-:B------:R-:W-:Y:S02]  /*38e0*/  @!P6 VIADDMNMX R154, R232.reuse, 0xffffffc1, R239.reuse, PT ;  /* 0xffffffc1e89ae846 */ /* 0x140fe400038001ef */
[----:B------:R-:W-:Y:S01]  /*38f0*/  @!P6 VIADDMNMX R156, R232, 0xffffffc9, R239, PT ;  /* 0xffffffc9e89ce846 */ /* 0x000fe200038001ef */
        /* <DEDUP_REMOVED lines=8> */
[----:B------:R-:W3:Y:S01]  /*3980*/  @!P6 S2R R151, SR_TID.X ;  /* 0x000000000097e919 */ /* 0x000ee20000002100 */
[C---:B-1----:R-:W-:Y:S08]  /*3990*/  HMMA.16816.F32.BF16 R4, R68.reuse, R72, RZ ;  /* 0x000000484404723c */ /* 0x042ff000000418ff */
[C---:B------:R-:W-:Y:S01]  /*39a0*/  HMMA.16816.F32.BF16 R8, R68.reuse, R74, RZ ;  /* 0x0000004a4408723c */ /* 0x040fe200000418ff */
[----:B------:R-:W-:Y:S07]  /*39b0*/  LDSM.16.M88.4 R72, [R148] ;  /* 0x000000009448783b */ /* 0x000fee0000000200 */
[C---:B--2---:R-:W-:Y:S08]  /*39c0*/  HMMA.16816.F32.BF16 R12, R68.reuse, R76, RZ ;  /* 0x0000004c440c723c */ /* 0x044ff000000418ff */
[----:B------:R-:W-:Y:S01]  /*39d0*/  HMMA.16816.F32.BF16 R16, R68, R78, RZ ;  /* 0x0000004e4410723c */ /* 0x000fe200000418ff */
[----:B------:R-:W1:Y:S01]  /*39e0*/  LDSM.16.M88.4 R68, [R185+0x800] ;  /* 0x00080000b944783b */ /* 0x000e620000000200 */
[----:B---3--:R-:W-:Y:S02]  /*39f0*/  @!P6 SHF.L.U32 R152, R151, 0x1, RZ ;  /* 0x000000019798e819 */ /* 0x008fe400000006ff */
[----:B------:R-:W-:Y:S02]  /*3a00*/  @!P6 SHF.R.U32.HI R151, RZ, 0x2, R151 ;  /* 0x00000002ff97e819 */ /* 0x000fe40000011697 */
[----:B------:R-:W2:Y:S01]  /*3a10*/  LDSM.16.M88.4 R76, [R184] ;  /* 0x00000000b84c783b */ /* 0x000ea20000000200 */
[----:B------:R-:W-:Y:S01]  /*3a20*/  @!P6 LOP3.LUT R152, R152, 0x6, RZ, 0xc0, !PT ;  /* 0x000000069898e812 */ /* 0x000fe200078ec0ff */
[C---:B------:R-:W-:Y:S05]  /*3a30*/  HMMA.16816.F32.BF16 R4, R80.reuse, R84, R4 ;  /* 0x000000545004723c */ /* 0x040fea0000041804 */
[----:B------:R-:W-:Y:S03]  /*3a40*/  @!P6 LOP3.LUT R151, R152, 0xe0, R151, 0xf8, !PT ;  /* 0x000000e09897e812 */ /* 0x000fe600078ef897 */
[C---:B------:R-:W-:Y:S01]  /*3a50*/  HMMA.16816.F32.BF16 R8, R80.reuse, R86, R8 ;  /* 0x000000565008723c */ /* 0x040fe20000041808 */
[----:B------:R-:W-:Y:S02]  /*3a60*/  LDSM.16.M88.4 R84, [R189+0x2000] ;  /* 0x00200000bd54783b */ /* 0x000fe40000000200 */
[----:B------:R-:W-:Y:S04]  /*3a70*/  @!P6 LEA R151, R204, R151, 0x6 ;  /* 0x00000097cc97e211 */ /* 0x000fe800078e30ff */
[C---:B------:R-:W-:Y:S01]  /*3a80*/  @!P6 IADD3 R153, PT, PT, R151.reuse, 0x8, RZ ;  /* 0x000000089799e810 */ /* 0x040fe20007ffe0ff */
[C---:B----4-:R-:W-:Y:S03]  /*3a90*/  HMMA.16816.F32.BF16 R12, R80.reuse, R88, R12 ;  /* 0x00000058500c723c */ /* 0x050fe6000004180c */
[----:B------:R-:W-:Y:S01]  /*3aa0*/  @!P6 VIADD R155, R151, 0x1 ;  /* 0x00000001979be836 */ /* 0x000fe20000000000 */
[C---:B------:R-:W-:Y:S02]  /*3ab0*/  @!P6 ISETP.GE.AND P4, PT, R153.reuse, R154, PT ;  /* 0x0000009a9900e20c */ /* 0x040fe40003f86270 */
[----:B------:R-:W-:Y:S02]  /*3ac0*/  @!P6 ISETP.GE.AND P2, PT, R153, R156, PT ;  /* 0x0000009c9900e20c */ /* 0x000fe40003f46270 */
[----:B------:R-:W-:Y:S01]  /*3ad0*/  HMMA.16816.F32.BF16 R16, R80, R90, R16 ;  /* 0x0000005a5010723c */ /* 0x000fe20000041810 */
[----:B------:R-:W3:Y:S02]  /*3ae0*/  LDSM.16.M88.4 R80, [R184+0x800] ;  /* 0x00080000b850783b */ /* 0x000ee40000000200 */
[-C--:B------:R-:W-:Y:S02]  /*3af0*/  @!P6 ISETP.GE.AND P1, PT, R151, R154.reuse, PT ;  /* 0x0000009a9700e20c */ /* 0x080fe40003f26270 */
[----:B------:R-:W-:Y:S01]  /*3b00*/  @!P6 ISETP.GE.AND P5, PT, R155, R154, PT ;  /* 0x0000009a9b00e20c */ /* 0x000fe20003fa6270 */
[----:B------:R-:W4:Y:S01]  /*3b10*/  LDSM.16.M88.4 R88, [R195+0x2000] ;  /* 0x00200000c358783b */ /* 0x000f220000000200 */
[----:B------:R-:W-:Y:S01]  /*3b20*/  @!P6 IADD3 R153, PT, PT, R151, 0x9, RZ ;  /* 0x000000099799e810 */ /* 0x000fe20007ffe0ff */
[C---:B------:R-:W-:Y:S05]  /*3b30*/  HMMA.16816.F32.BF16 R4, R92.reuse, R96, R4 ;  /* 0x000000605c04723c */ /* 0x040fea0000041804 */
[----:B------:R-:W-:Y:S02]  /*3b40*/  @!P6 ISETP.GE.AND P3, PT, R155, R156, PT ;  /* 0x0000009c9b00e20c */ /* 0x000fe40003f66270 */
[----:B------:R-:W-:Y:S01]  /*3b50*/  @!P6 ISETP.GE.AND P0, PT, R153, R154, PT ;  /* 0x0000009a9900e20c */ /* 0x000fe20003f06270 */
[C---:B------:R-:W-:Y:S01]  /*3b60*/  HMMA.16816.F32.BF16 R8, R92.reuse, R98, R8 ;  /* 0x000000625c08723c */ /* 0x040fe20000041808 */
[----:B------:R-:W-:Y:S02]  /*3b70*/  LDSM.16.M88.4 R96, [R183+0x2000] ;  /* 0x00200000b760783b */ /* 0x000fe40000000200 */
[C---:B------:R-:W-:Y:S02]  /*3b80*/  @!P6 IADD3 R155, PT, PT, R151.reuse, 0x10, RZ ;  /* 0x00000010979be810 */ /* 0x040fe40007ffe0ff */
[C---:B------:R-:W-:Y:S02]  /*3b90*/  @!P6 IADD3 R159, PT, PT, R151.reuse, 0x18, RZ ;  /* 0x00000018979fe810 */ /* 0x040fe40007ffe0ff */
[----:B------:R-:W-:Y:S01]  /*3ba0*/  @!P6 IADD3 R157, PT, PT, R151, 0x19, RZ ;  /* 0x00000019979de810 */ /* 0x000fe20007ffe0ff */
        /* <DEDUP_REMOVED lines=49> */
[----:B------:R-:W-:Y:S08]  /*3ec0*/  HMMA.16816.F32.BF16 R16, R76, R74, R16 ;  /* 0x0000004a4c10723c */ /* 0x000ff00000041810 */
[C---:B----4-:R-:W-:Y:S08]  /*3ed0*/  HMMA.16816.F32.BF16 R4, R84.reuse, R88, R4 ;  /* 0x000000585404723c */ /* 0x050ff00000041804 */
[C---:B------:R-:W-:Y:S08]  /*3ee0*/  HMMA.16816.F32.BF16 R8, R84.reuse, R90, R8 ;  /* 0x0000005a5408723c */ /* 0x040ff00000041808 */
[C---:B-1----:R-:W-:Y:S08]  /*3ef0*/  HMMA.16816.F32.BF16 R12, R84.reuse, R68, R12 ;  /* 0x00000044540c723c */ /* 0x042ff0000004180c */
[----:B------:R-:W-:Y:S01]  /*3f00*/  HMMA.16816.F32.BF16 R16, R84, R70, R16 ;  /* 0x000000465410723c */ /* 0x000fe20000041810 */
[----:B------:R-:W1:Y:S07]  /*3f10*/  LDSM.16.M88.4 R68, [R184+0x4800] ;  /* 0x00480000b844783b */ /* 0x000e6e0000000200 */
[C---:B---3--:R-:W-:Y:S08]  /*3f20*/  HMMA.16816.F32.BF16 R4, R80.reuse, R92, R4 ;  /* 0x0000005c5004723c */ /* 0x048ff00000041804 */
[C---:B------:R-:W-:Y:S11]  /*3f30*/  HMMA.16816.F32.BF16 R8, R80.reuse, R94, R8 ;  /* 0x0000005e5008723c */ /* 0x040ff60000041808 */
[C---:B------:R-:W-:Y:S01]  /*3f40*/  FADD.FTZ R152, R221.reuse, R4 ;  /* 0x00000004dd987221 */ /* 0x040fe20000010000 */
[C---:B------:R-:W-:Y:S01]  /*3f50*/  FADD.FTZ R164, R222.reuse, R5 ;  /* 0x00000005dea47221 */ /* 0x040fe20000010000 */
[----:B------:R-:W-:Y:S01]  /*3f60*/  FADD.FTZ R162, R222, R7 ;  /* 0x00000007dea27221 */ /* 0x000fe20000010000 */
[----:B------:R-:W-:Y:S02]  /*3f70*/  FADD.FTZ R166, R221, R6 ;  /* 0x00000006dda67221 */ /* 0x000fe40000010000 */
[----:B------:R-:W-:Y:S02]  /*3f80*/  @!P6 FSEL R152, R152, -INF , !P1 ;  /* 0xff8000009898e808 */ /* 0x000fe40004800000 */
[-C--:B------:R-:W-:Y:S01]  /*3f90*/  @!P6 ISETP.GE.AND P1, PT, R153, R156.reuse, PT ;  /* 0x0000009c9900e20c */ /* 0x080fe20003f26270 */
[C---:B------:R-:W-:Y:S01]  /*3fa0*/  FADD.FTZ R160, R219.reuse, R8 ;  /* 0x00000008dba07221 */ /* 0x040fe20000010000 */
[----:B------:R-:W-:Y:S01]  /*3fb0*/  FADD.FTZ R170, R219, R10 ;  /* 0x0000000adbaa7221 */ /* 0x000fe20000010000 */
[C---:B------:R-:W-:Y:S01]  /*3fc0*/  FADD.FTZ R168, R220.reuse, R11 ;  /* 0x0000000bdca87221 */ /* 0x040fe20000010000 */
[----:B------:R-:W-:Y:S01]  /*3fd0*/  FADD.FTZ R158, R220, R9 ;  /* 0x00000009dc9e7221 */ /* 0x000fe20000010000 */
[----:B------:R-:W-:Y:S01]  /*3fe0*/  @!P6 FSEL R164, R164, -INF , !P5 ;  /* 0xff800000a4a4e808 */ /* 0x000fe20006800000 */
[C---:B------:R-:W-:Y:S01]  /*3ff0*/  @!P6 VIADD R153, R151.reuse, 0x11 ;  /* 0x000000119799e836 */ /* 0x040fe20000000000 */
[C---:B-1----:R-:W-:Y:S03]  /*4000*/  HMMA.16816.F32.BF16 R12, R80.reuse, R68, R12 ;  /* 0x00000044500c723c */ /* 0x042fe6000004180c */
[----:B------:R-:W-:Y:S02]  /*4010*/  @!P6 ISETP.GE.AND P5, PT, R151, R156, PT ;  /* 0x0000009c9700e20c */ /* 0x000fe40003fa6270 */
[----:B------:R-:W-:Y:S02]  /*4020*/  @!P6 FSEL R162, R162, -INF , !P3 ;  /* 0xff800000a2a2e808 */ /* 0x000fe40005800000 */
[----:B------:R-:W-:Y:S01]  /*4030*/  @!P6 FSEL R160, R160, -INF , !P4 ;  /* 0xff800000a0a0e808 */ /* 0x000fe20006000000 */
[----:B------:R-:W-:Y:S03]  /*4040*/  HMMA.16816.F32.BF16 R16, R80, R70, R16 ;  /* 0x000000465010723c */ /* 0x000fe60000041810 */
[----:B------:R-:W-:Y:S02]  /*4050*/  @!P6 FSEL R166, R166, -INF , !P5 ;  /* 0xff800000a6a6e808 */ /* 0x000fe40006800000 */
[----:B------:R-:W-:Y:S02]  /*4060*/  @!P6 FSEL R170, R170, -INF , !P2 ;  /* 0xff800000aaaae808 */ /* 0x000fe40005000000 */
[----:B------:R-:W-:Y:S01]  /*4070*/  @!P6 FSEL R168, R168, -INF , !P1 ;  /* 0xff800000a8a8e808 */ /* 0x000fe20004800000 */
[--C-:B------:R-:W-:Y:S01]  /*4080*/  FFMA.FTZ R151, R166, UR7, -R161.reuse ;  /* 0x00000007a6977c23 */ /* 0x100fe200080108a1 */
[-C--:B------:R-:W-:Y:S01]  /*4090*/  @!P6 ISETP.GE.AND P5, PT, R155, R154.reuse, PT ;  /* 0x0000009a9b00e20c */ /* 0x080fe20003fa6270 */
[----:B------:R-:W-:Y:S01]  /*40a0*/  FFMA.FTZ R170, R170, UR7, -R161 ;  /* 0x00000007aaaa7c23 */ /* 0x000fe200080108a1 */
[-C--:B------:R-:W-:Y:S01]  /*40b0*/  @!P6 ISETP.GE.AND P4, PT, R153, R154.reuse, PT ;  /* 0x0000009a9900e20c */ /* 0x080fe20003f86270 */
[----:B------:R-:W-:Y:S01]  /*40c0*/  FADD.FTZ R166, R218, R15 ;  /* 0x0000000fdaa67221 */ /* 0x000fe20000010000 */
[----:B------:R-:W-:Y:S01]  /*40d0*/  @!P6 FSEL R158, R158, -INF , !P0 ;  /* 0xff8000009e9ee808 */ /* 0x000fe20004000000 */
[----:B------:R-:W-:Y:S01]  /*40e0*/  MUFU.EX2 R151, R151 ;  /* 0x0000009700977308 */ /* 0x000fe20000000800 */
[-C--:B------:R-:W-:Y:S02]  /*40f0*/  @!P6 ISETP.GE.AND P2, PT, R159, R154.reuse, PT ;  /* 0x0000009a9f00e20c */ /* 0x080fe40003f46270 */
[----:B------:R-:W-:Y:S01]  /*4100*/  @!P6 ISETP.GE.AND P1, PT, R157, R154, PT ;  /* 0x0000009a9d00e20c */ /* 0x000fe20003f26270 */
[----:B------:R-:W-:Y:S01]  /*4110*/  FFMA.FTZ R154, R162, UR7, -R161 ;  /* 0x00000007a29a7c23 */ /* 0x000fe200080108a1 */
[-C--:B------:R-:W-:Y:S01]  /*4120*/  @!P6 ISETP.GE.AND P0, PT, R153, R156.reuse, PT ;  /* 0x0000009c9900e20c */ /* 0x080fe20003f06270 */
[----:B------:R-:W-:Y:S01]  /*4130*/  FADD.FTZ R162, R217, R12 ;  /* 0x0000000cd9a27221 */ /* 0x000fe20000010000 */
[-C--:B------:R-:W-:Y:S01]  /*4140*/  @!P6 ISETP.GE.AND P3, PT, R155, R156.reuse, PT ;  /* 0x0000009c9b00e20c */ /* 0x080fe20003f66270 */
[--C-:B------:R-:W-:Y:S01]  /*4150*/  FFMA.FTZ R153, R152, UR7, -R163.reuse ;  /* 0x0000000798997c23 */ /* 0x100fe200080108a3 */
[----:B------:R-:W-:Y:S01]  /*4160*/  FFMA.FTZ R155, R160, UR7, -R163 ;  /* 0x00000007a09b7c23 */ /* 0x000fe200080108a3 */
[----:B------:R-:W-:Y:S01]  /*4170*/  FADD.FTZ R160, R218, R13 ;  /* 0x0000000ddaa07221 */ /* 0x000fe20000010000 */
[--C-:B------:R-:W-:Y:S01]  /*4180*/  FFMA.FTZ R152, R164, UR7, -R163.reuse ;  /* 0x00000007a4987c23 */ /* 0x100fe200080108a3 */
[----:B------:R-:W-:Y:S01]  /*4190*/  FADD.FTZ R164, R217, R14 ;  /* 0x0000000ed9a47221 */ /* 0x000fe20000010000 */
[----:B------:R-:W-:Y:S01]  /*41a0*/  @!P6 FSEL R162, R162, -INF , !P5 ;  /* 0xff800000a2a2e808 */ /* 0x000fe20006800000 */
[----:B------:R-:W-:Y:S01]  /*41b0*/  FADD.FTZ R174, R215, R18 ;  /* 0x00000012d7ae7221 */ /* 0x000fe20000010000 */
[----:B------:R-:W-:Y:S01]  /*41c0*/  @!P6 FSEL R160, R160, -INF , !P4 ;  /* 0xff800000a0a0e808 */ /* 0x000fe20006000000 */
[----:B------:R-:W-:Y:S01]  /*41d0*/  FFMA.FTZ R158, R158, UR7, -R163 ;  /* 0x000000079e9e7c23 */ /* 0x000fe200080108a3 */
[----:B------:R-:W-:Y:S01]  /*41e0*/  @!P6 FSEL R164, R164, -INF , !P3 ;  /* 0xff800000a4a4e808 */ /* 0x000fe20005800000 */
[----:B------:R-:W-:Y:S01]  /*41f0*/  FADD.FTZ R172, R216, R17 ;  /* 0x00000011d8ac7221 */ /* 0x000fe20000010000 */
[-C--:B------:R-:W-:Y:S01]  /*4200*/  @!P6 ISETP.GE.AND P5, PT, R159, R156.reuse, PT ;  /* 0x0000009c9f00e20c */ /* 0x080fe20003fa6270 */
[----:B------:R-:W-:Y:S01]  /*4210*/  FFMA.FTZ R159, R162, UR7, -R163 ;  /* 0x00000007a29f7c23 */ /* 0x000fe200080108a3 */
[----:B------:R-:W-:Y:S01]  /*4220*/  @!P6 ISETP.GE.AND P4, PT, R157, R156, PT ;  /* 0x0000009c9d00e20c */ /* 0x000fe20003f86270 */
[----:B------:R-:W-:Y:S01]  /*4230*/  FFMA.FTZ R157, R168, UR7, -R161 ;  /* 0x00000007a89d7c23 */ /* 0x000fe200080108a1 */
[----:B------:R-:W-:Y:S01]  /*4240*/  FADD.FTZ R168, R215, R16 ;  /* 0x00000010d7a87221 */ /* 0x000fe20000010000 */
[----:B------:R-:W-:Y:S01]  /*4250*/  FFMA.FTZ R162, R160, UR7, -R163 ;  /* 0x00000007a0a27c23 */ /* 0x000fe200080108a3 */
[----:B------:R-:W-:Y:S01]  /*4260*/  @!P6 FSEL R166, R166, -INF , !P0 ;  /* 0xff800000a6a6e808 */ /* 0x000fe20004000000 */
[----:B------:R-:W-:Y:S01]  /*4270*/  FFMA.FTZ R160, R164, UR7, -R161 ;  /* 0x00000007a4a07c23 */ /* 0x000fe200080108a1 */
[----:B------:R-:W-:Y:S01]  /*4280*/  FADD.FTZ R164, R216, R19 ;  /* 0x00000013d8a47221 */ /* 0x000fe20000010000 */
[----:B------:R-:W-:Y:S01]  /*4290*/  MUFU.EX2 R153, R153 ;  /* 0x0000009900997308 */ /* 0x000fe20000000800 */
[----:B------:R-:W-:Y:S01]  /*42a0*/  @!P6 FSEL R168, R168, -INF , !P2 ;  /* 0xff800000a8a8e808 */ /* 0x000fe20005000000 */
[----:B------:R-:W-:Y:S01]  /*42b0*/  FFMA.FTZ R167, R166, UR7, -R161 ;  /* 0x00000007a6a77c23 */ /* 0x000fe200080108a1 */
[----:B------:R-:W-:Y:S07]  /*42c0*/  @!P6 FSEL R174, R174, -INF , !P5 ;  /* 0xff800000aeaee808 */ /* 0x000fee0006800000 */
[----:B------:R-:W1:Y:S01]  /*42d0*/  MUFU.EX2 R152, R152 ;  /* 0x0000009800987308 */ /* 0x000e620000000800 */
[----:B------:R-:W-:Y:S01]  /*42e0*/  @!P6 FSEL R172, R172, -INF , !P1 ;  /* 0xff800000acace808 */ /* 0x000fe20004800000 */
[----:B------:R-:W-:Y:S01]  /*42f0*/  FFMA.FTZ R169, R168, UR7, -R163 ;  /* 0x00000007a8a97c23 */ /* 0x000fe200080108a3 */
[----:B------:R-:W-:Y:S07]  /*4300*/  @!P6 FSEL R164, R164, -INF , !P4 ;  /* 0xff800000a4a4e808 */ /* 0x000fee0006000000 */
[----:B------:R-:W2:Y:S01]  /*4310*/  MUFU.EX2 R154, R154 ;  /* 0x0000009a009a7308 */ /* 0x000ea20000000800 */
[----:B------:R-:W-:Y:S01]  /*4320*/  FFMA.FTZ R165, R174, UR7, -R161 ;  /* 0x00000007aea57c23 */ /* 0x000fe200080108a1 */
[----:B------:R-:W-:Y:S01]  /*4330*/  FFMA.FTZ R163, R172, UR7, -R163 ;  /* 0x00000007aca37c23 */ /* 0x000fe200080108a3 */
[----:B------:R-:W-:Y:S07]  /*4340*/  ISETP.GT.AND P4, PT, R237, R224, PT ;  /* 0x000000e0ed00720c */ /* 0x000fee0003f84270 */
[----:B------:R3:W-:Y:S01]  /*4350*/  MUFU.EX2 R156, R170 ;  /* 0x000000aa009c7308 */ /* 0x0007e20000000800 */
[----:B------:R-:W-:Y:S09]  /*4360*/  FFMA.FTZ R161, R164, UR7, -R161 ;  /* 0x00000007a4a17c23 */ /* 0x000ff200080108a1 */
[----:B------:R-:W-:Y:S01]  /*4370*/  MUFU.EX2 R155, R155 ;  /* 0x0000009b009b7308 */ /* 0x000fe20000000800 */
[----:B-1----:R-:W-:Y:S09]  /*4380*/  F2FP.BF16.F32.PACK_AB R174, R152, R153 ;  /* 0x0000009998ae723e */ /* 0x002ff200000010ff */
[----:B------:R-:W1:Y:S01]  /*4390*/  MUFU.EX2 R158, R158 ;  /* 0x0000009e009e7308 */ /* 0x000e620000000800 */
[----:B--2---:R-:W-:Y:S01]  /*43a0*/  F2FP.BF16.F32.PACK_AB R251, R154, R151 ;  /* 0x000000979afb723e */ /* 0x004fe200000010ff */
[----:B------:R-:W-:Y:S08]  /*43b0*/  STS [R210], R174 ;  /* 0x000000aed2007388 */ /* 0x000ff00000000800 */
[----:B------:R-:W2:Y:S01]  /*43c0*/  MUFU.EX2 R157, R157 ;  /* 0x0000009d009d7308 */ /* 0x000ea20000000800 */
[C---:B---3--:R-:W-:Y:S01]  /*43d0*/  LEA R170, P0, R198.reuse, R228, 0x2 ;  /* 0x000000e4c6aa7211 */ /* 0x048fe200078010ff */
[----:B------:R-:W-:Y:S08]  /*43e0*/  STS [R210+0x400], R251 ;  /* 0x000400fbd2007388 */ /* 0x000ff00000000800 */
[----:B------:R-:W-:Y:S01]  /*43f0*/  MUFU.EX2 R159, R159 ;  /* 0x0000009f009f7308 */ /* 0x000fe20000000800 */
[----:B------:R-:W-:Y:S09]  /*4400*/  LEA.HI.X R171, R198, R229, RZ, 0x2, P0 ;  /* 0x000000e5c6ab7211 */ /* 0x000ff200000f14ff */
[----:B------:R-:W3:Y:S01]  /*4410*/  MUFU.EX2 R162, R162 ;  /* 0x000000a200a27308 */ /* 0x000ee20000000800 */
[----:B-1----:R-:W-:Y:S09]  /*4420*/  F2FP.BF16.F32.PACK_AB R179, R158, R155 ;  /* 0x0000009b9eb3723e */ /* 0x002ff200000010ff */
[----:B------:R-:W-:Y:S01]  /*4430*/  MUFU.EX2 R160, R160 ;  /* 0x000000a000a07308 */ /* 0x000fe20000000800 */
[----:B--2---:R-:W-:Y:S01]  /*4440*/  F2FP.BF16.F32.PACK_AB R177, R157, R156 ;  /* 0x0000009c9db1723e */ /* 0x004fe200000010ff */
[----:B------:R-:W-:Y:S08]  /*4450*/  STS [R240], R179 ;  /* 0x000000b3f0007388 */ /* 0x000ff00000000800 */
[----:B------:R-:W1:Y:S01]  /*4460*/  MUFU.EX2 R167, R167 ;  /* 0x000000a700a77308 */ /* 0x000e620000000800 */
[----:B------:R-:W-:Y:S09]  /*4470*/  STS [R240+0x400], R177 ;  /* 0x000400b1f0007388 */ /* 0x000ff20000000800 */
[----:B------:R2:W-:Y:S01]  /*4480*/  MUFU.EX2 R166, R163 ;  /* 0x000000a300a67308 */ /* 0x0005e20000000800 */
[----:B---3--:R-:W-:Y:S09]  /*4490*/  F2FP.BF16.F32.PACK_AB R175, R162, R159 ;  /* 0x0000009fa2af723e */ /* 0x008ff200000010ff */
[----:B------:R-:W-:Y:S01]  /*44a0*/  MUFU.EX2 R164, R161 ;  /* 0x000000a100a47308 */ /* 0x000fe20000000800 */
[----:B------:R-:W-:Y:S09]  /*44b0*/  STS [R212], R175 ;  /* 0x000000afd4007388 */ /* 0x000ff20000000800 */
[----:B------:R-:W3:Y:S01]  /*44c0*/  MUFU.EX2 R169, R169 ;  /* 0x000000a900a97308 */ /* 0x000ee20000000800 */
[----:B-1----:R-:W-:Y:S09]  /*44d0*/  F2FP.BF16.F32.PACK_AB R173, R167, R160 ;  /* 0x000000a0a7ad723e */ /* 0x002ff200000010ff */
[----:B------:R-:W1:Y:S01]  /*44e0*/  MUFU.EX2 R165, R165 ;  /* 0x000000a500a57308 */ /* 0x000e620000000800 */
[----:B--2---:R-:W2:Y:S05]  /*44f0*/  LDG.E R163, desc[UR18][R170.64] ;  /* 0x00000012aaa37981 */ /* 0x004eaa000c1e1900 */
[----:B------:R-:W-:Y:S01]  /*4500*/  STS [R212+0x400], R173 ;  /* 0x000400add4007388 */ /* 0x000fe20000000800 */
[----:B---3--:R-:W-:Y:S04]  /*4510*/  F2FP.BF16.F32.PACK_AB R172, R166, R169 ;  /* 0x000000a9a6ac723e */ /* 0x008fe800000010ff */
[----:B------:R3:W4:Y:S01]  /*4520*/  LDG.E R161, desc[UR18][R170.64+0x20] ;  /* 0x00002012aaa17981 */ /* 0x000722000c1e1900 */
[----:B-1----:R-:W-:Y:S04]  /*4530*/  F2FP.BF16.F32.PACK_AB R168, R164, R165 ;  /* 0x000000a5a4a8723e */ /* 0x002fe800000010ff */
[----:B------:R-:W-:Y:S05]  /*4540*/  STS [R225], R172 ;  /* 0x000000ace1007388 */ /* 0x000fea0000000800 */
[----:B------:R-:W-:Y:S05]  /*4550*/  STS [R225+0x400], R168 ;  /* 0x000400a8e1007388 */ /* 0x000fea0000000800 */
[----:B------:R-:W-:Y:S05]  /*4560*/  LDSM.16.M88.4 R68, [R197+0xc000] ;  /* 0x00c00000c544783b */ /* 0x000fea0000000200 */
[----:B------:R-:W1:Y:S05]  /*4570*/  LDSM.16.M88.4 R72, [R195+0x6000] ;  /* 0x00600000c348783b */ /* 0x000e6a0000000200 */
[----:B------:R-:W3:Y:S05]  /*4580*/  LDSM.16.M88.4 R76, [R195+0x6800] ;  /* 0x00680000c34c783b */ /* 0x000eea0000000200 */
        /* <DEDUP_REMOVED lines=8> */
[C---:B---3--:R-:W-:Y:S08]  /*4610*/  HMMA.16816.F32.BF16 R12, R68.reuse, R76, RZ ;  /* 0x0000004c440c723c */ /* 0x048ff000000418ff */
[----:B------:R-:W-:Y:S01]  /*4620*/  HMMA.16816.F32.BF16 R16, R68, R78, RZ ;  /* 0x0000004e4410723c */ /* 0x000fe200000418ff */
[----:B------:R-:W1:Y:S05]  /*4630*/  LDSM.16.M88.4 R68, [R185+0x6800] ;  /* 0x00680000b944783b */ /* 0x000e6a0000000200 */
[----:B------:R-:W3:Y:S02]  /*4640*/  LDSM.16.M88.4 R76, [R184+0x6000] ;  /* 0x00600000b84c783b */ /* 0x000ee40000000200 */
[C---:B------:R-:W-:Y:S08]  /*4650*/  HMMA.16816.F32.BF16 R4, R80.reuse, R84, R4 ;  /* 0x000000545004723c */ /* 0x040ff00000041804 */
        /* <DEDUP_REMOVED lines=30> */
[C---:B---3--:R-:W-:Y:S08]  /*4840*/  HMMA.16816.F32.BF16 R12, R92.reuse, R72, R12 ;  /* 0x000000485c0c723c */ /* 0x048ff0000004180c */
[----:B------:R-:W-:Y:S01]  /*4850*/  HMMA.16816.F32.BF16 R16, R92, R74, R16 ;  /* 0x0000004a5c10723c */ /* 0x000fe20000041810 */
[----:B------:R-:W3:Y:S05]  /*4860*/  LDSM.16.M88.4 R72, [R184+0x8800] ;  /* 0x00880000b848783b */ /* 0x000eea0000000200 */
[----:B------:R-:W2:Y:S02]  /*4870*/  LDSM.16.M88.4 R92, [R197+0x10000] ;  /* 0x01000000c55c783b */ /* 0x000ea40000000200 */
        /* <DEDUP_REMOVED lines=10> */
[C---:B---3--:R-:W-:Y:S08]  /*4920*/  HMMA.16816.F32.BF16 R12, R84.reuse, R72, R12 ;  /* 0x00000048540c723c */ /* 0x048ff0000004180c */
[----:B------:R-:W-:Y:S01]  /*4930*/  HMMA.16816.F32.BF16 R16, R84, R74, R16 ;  /* 0x0000004a5410723c */ /* 0x000fe20000041810 */
[----:B------:R-:W3:Y:S05]  /*4940*/  LDSM.16.M88.4 R72, [R183+0xa800] ;  /* 0x00a80000b748783b */ /* 0x000eea0000000200 */
[----:B------:R-:W3:Y:S02]  /*4950*/  LDSM.16.M88.4 R84, [R181+0x10000] ;  /* 0x01000000b554783b */ /* 0x000ee40000000200 */
[C---:B--2---:R-:W-:Y:S08]  /*4960*/  HMMA.16816.F32.BF16 R4, R92.reuse, R96, R4 ;  /* 0x000000605c04723c */ /* 0x044ff00000041804 */
[C---:B------:R-:W-:Y:S01]  /*4970*/  HMMA.16816.F32.BF16 R8, R92.reuse, R98, R8 ;  /* 0x000000625c08723c */ /* 0x040fe20000041808 */
[----:B------:R-:W-:Y:S07]  /*4980*/  LDSM.16.M88.4 R96, [R184+0xa000] ;  /* 0x00a00000b860783b */ /* 0x000fee0000000200 */
[C---:B-1----:R-:W-:Y:S08]  /*4990*/  HMMA.16816.F32.BF16 R12, R92.reuse, R68, R12 ;  /* 0x000000445c0c723c */ /* 0x042ff0000004180c */
[----:B------:R-:W-:Y:S01]  /*49a0*/  HMMA.16816.F32.BF16 R16, R92, R70, R16 ;  /* 0x000000465c10723c */ /* 0x000fe20000041810 */
[----:B------:R-:W1:Y:S05]  /*49b0*/  LDSM.16.M88.4 R68, [R185+0xa800] ;  /* 0x00a80000b944783b */ /* 0x000e6a0000000200 */
[----:B------:R-:W2:Y:S02]  /*49c0*/  LDSM.16.M88.4 R92, [R180+0x10000] ;  /* 0x01000000b45c783b */ /* 0x000ea40000000200 */
[C---:B----4-:R-:W-:Y:S08]  /*49d0*/  HMMA.16816.F32.BF16 R4, R76.reuse, R80, R4 ;  /* 0x000000504c04723c */ /* 0x050ff00000041804 */
[C---:B------:R-:W-:Y:S08]  /*49e0*/  HMMA.16816.F32.BF16 R8, R76.reuse, R82, R8 ;  /* 0x000000524c08723c */ /* 0x040ff00000041808 */
[C---:B---3--:R-:W-:Y:S08]  /*49f0*/  HMMA.16816.F32.BF16 R12, R76.reuse, R72, R12 ;  /* 0x000000484c0c723c */ /* 0x048ff0000004180c */
[----:B------:R-:W-:Y:S01]  /*4a00*/  HMMA.16816.F32.BF16 R16, R76, R74, R16 ;  /* 0x0000004a4c10723c */ /* 0x000fe20000041810 */
[----:B------:R-:W3:Y:S07]  /*4a10*/  LDSM.16.M88.4 R72, [R184+0xa800] ;  /* 0x00a80000b848783b */ /* 0x000eee0000000200 */
[C---:B------:R-:W-:Y:S08]  /*4a20*/  HMMA.16816.F32.BF16 R4, R84.reuse, R88, R4 ;  /* 0x000000585404723c */ /* 0x040ff00000041804 */
[C---:B------:R-:W-:Y:S08]  /*4a30*/  HMMA.16816.F32.BF16 R8, R84.reuse, R90, R8 ;  /* 0x0000005a5408723c */ /* 0x040ff00000041808 */
[C---:B-1----:R-:W-:Y:S08]  /*4a40*/  HMMA.16816.F32.BF16 R12, R84.reuse, R68, R12 ;  /* 0x00000044540c723c */ /* 0x042ff0000004180c */
[----:B------:R-:W-:Y:S08]  /*4a50*/  HMMA.16816.F32.BF16 R16, R84, R70, R16 ;  /* 0x000000465410723c */ /* 0x000ff00000041810 */
[C---:B--2---:R-:W-:Y:S08]  /*4a60*/  HMMA.16816.F32.BF16 R4, R92.reuse, R96, R4 ;  /* 0x000000605c04723c */ /* 0x044ff00000041804 */
[C---:B------:R-:W-:Y:S08]  /*4a70*/  HMMA.16816.F32.BF16 R8, R92.reuse, R98, R8 ;  /* 0x000000625c08723c */ /* 0x040ff00000041808 */
[C---:B---3--:R-:W-:Y:S03]  /*4a80*/  HMMA.16816.F32.BF16 R12, R92.reuse, R72, R12 ;  /* 0x000000485c0c723c */ /* 0x048fe6000004180c */
        /* <DEDUP_REMOVED lines=21> */
[----:B------:R-:W-:Y:S01]  /*4be0*/  FADD.FTZ R154, -R161, R11 ;  /* 0x0000000ba19a7221 */ /* 0x000fe20000010100 */
[----:B------:R-:W-:Y:S01]  /*4bf0*/  FMUL.FTZ R155, R162, R155 ;  /* 0x0000009ba29b7220 */ /* 0x000fe20000410000 */
[----:B------:R-:W-:Y:S01]  /*4c00*/  FMUL.FTZ R168, R169, R168 ;  /* 0x000000a8a9a87220 */ /* 0x000fe20000410000 */
[----:B------:R-:W-:Y:S01]  /*4c10*/  FMUL.FTZ R151, R156, R151 ;  /* 0x000000979c977220 */ /* 0x000fe20000410000 */
[----:B------:R-:W-:Y:S01]  /*4c20*/  FMUL.FTZ R154, R157, R154 ;  /* 0x0000009a9d9a7220 */ /* 0x000fe20000410000 */
[----:B------:R-:W-:Y:S01]  /*4c30*/  F2FP.BF16.F32.PACK_AB R159, R159, R152 ;  /* 0x000000989f9f723e */ /* 0x000fe200000010ff */
        /* <DEDUP_REMOVED lines=14> */
[----:B------:R-:W-:Y:S02]  /*4d20*/  LOP3.LUT R6, R237, 0x1, RZ, 0xc0, !PT ;  /* 0x00000001ed067812 */ /* 0x000fe400078ec0ff */
[----:B------:R-:W-:Y:S02]  /*4d30*/  ISETP.GE.AND P2, PT, R202, UR5, PT ;  /* 0x00000005ca007c0c */ /* 0x000fe4000bf46270 */
[----:B------:R-:W-:Y:S01]  /*4d40*/  ISETP.NE.U32.AND P1, PT, R6, 0x1, PT ;  /* 0x000000010600780c */ /* 0x000fe20003f25070 */
[----:B------:R-:W2:Y:S01]  /*4d50*/  LDC R5, c[0x0][0x3b4] ;  /* 0x0000ed00ff057b82 */ /* 0x000ea20000000800 */
[----:B-1----:R-:W-:Y:S04]  /*4d60*/  IMAD.SHL.U32 R9, R7, 0x40, RZ ;  /* 0x0000004007097824 */ /* 0x002fe800078e00ff */
[----:B------:R-:W-:Y:S05]  /*4d70*/  IMAD.X R9, RZ, RZ, ~R9, P0 ;  /* 0x000000ffff097224 */ /* 0x000fea00000e0e09 */
[----:B------:R-:W-:Y:S01]  /*4d80*/  SHF.R.S64 R11, R4, 0x1f, R9 ;  /* 0x0000001f040b7819 */ /* 0x000fe20000001009 */
[----:B------:R-:W-:Y:S03]  /*4d90*/  IMAD.MOV.U32 R4, RZ, RZ, -0x6000 ;  /* 0xffffa000ff047424 */ /* 0x000fe600078e00ff */
[----:B------:R-:W-:Y:S02]  /*4da0*/  IADD3 R246, P0, PT, R246, R11, RZ ;  /* 0x0000000bf6f67210 */ /* 0x000fe40007f1e0ff */
[----:B------:R-:W-:Y:S02]  /*4db0*/  SEL R4, R4, 0x6000, !P1 ;  /* 0x0000600004047807 */ /* 0x000fe40004800000 */
[----:B------:R-:W-:Y:S02]  /*4dc0*/  LEA.HI.X.SX32 R247, R9, R247, 0x1, P0 ;  /* 0x000000f709f77211 */ /* 0x000fe400000f0eff */
[----:B------:R-:W-:Y:S01]  /*4dd0*/  ISETP.GE.AND P1, PT, R208, UR5, PT ;  /* 0x00000005d0007c0c */ /* 0x000fe2000bf26270 */
[--C-:B------:R-:W-:Y:S01]  /*4de0*/  IMAD.IADD R231, R231, 0x1, R4.reuse ;  /* 0x00000001e7e77824 */ /* 0x100fe200078e0204 */
[----:B------:R-:W-:Y:S01]  /*4df0*/  ISETP.GE.AND P0, PT, R205, UR5, PT ;  /* 0x00000005cd007c0c */ /* 0x000fe2000bf06270 */
[--C-:B------:R-:W-:Y:S01]  /*4e00*/  IMAD.IADD R235, R235, 0x1, R4.reuse ;  /* 0x00000001ebeb7824 */ /* 0x100fe200078e0204 */
[----:B------:R-:W-:Y:S01]  /*4e10*/  LEA R6, P3, R7, R246, 0x6 ;  /* 0x000000f607067211 */ /* 0x000fe200078630ff */
[----:B------:R-:W-:Y:S01]  /*4e20*/  IMAD.IADD R189, R189, 0x1, R4 ;  /* 0x00000001bdbd7824 */ /* 0x000fe200078e0204 */
[----:B------:R-:W-:Y:S01]  /*4e30*/  @!PT LDS RZ, [RZ] ;  /* 0x00000000fffff984 */ /* 0x000fe20000000800 */
[----:B------:R-:W-:Y:S01]  /*4e40*/  @!PT LDS RZ, [RZ] ;  /* 0x00000000fffff984 */ /* 0x000fe20000000800 */
[----:B------:R-:W-:Y:S01]  /*4e50*/  @!PT LDS RZ, [RZ] ;  /* 0x00000000fffff984 */ /* 0x000fe20000000800 */
[----:B------:R1:W-:Y:S02]  /*4e60*/  @!P2 LDGSTS.E.BYPASS.LTC128B.128 [R231], desc[UR18][R246.64] ;  /* 0x00000000f6e7afae */ /* 0x0003e4000b981a12 */
[----:B--2---:R-:W-:Y:S02]  /*4e70*/  LEA.HI.X R7, R7, R247, R5, 0x6, P3 ;  /* 0x000000f707077211 */ /* 0x004fe400018f3405 */
        /* <DEDUP_REMOVED lines=33> */
.L_x_326:
[----:B------:R-:W-:Y:S01]  /*5090*/  F2FP.BF16.F32.PACK_AB R151, R154, R151 ;  /* 0x000000979a97723e */ /* 0x000fe200000010ff */
[----:B------:R-:W-:Y:S01]  /*50a0*/  STS [R210+-0x2000], R171 ;  /* 0xffe000abd2007388 */ /* 0x000fe20000000800 */
[----:B------:R-:W-:Y:S01]  /*50b0*/  F2FP.BF16.F32.PACK_AB R157, R152, R157 ;  /* 0x0000009d989d723e */ /* 0x000fe200000010ff */
[----:B------:R-:W-:Y:S01]  /*50c0*/  IMAD.IADD R192, R193, 0x1, R186 ;  /* 0x00000001c1c07824 */ /* 0x000fe200078e02ba */
[----:B------:R-:W-:Y:S02]  /*50d0*/  F2FP.BF16.F32.PACK_AB R156, R161, R156 ;  /* 0x0000009ca19c723e */ /* 0x000fe400000010ff */
[----:B------:R-:W-:Y:S01]  /*50e0*/  STS [R210+-0x1c00], R159 ;  /* 0xffe4009fd2007388 */ /* 0x000fe20000000800 */
[----:B------:R-:W-:Y:S04]  /*50f0*/  IMAD R250, R213, UR6, RZ ;  /* 0x00000006d5fa7c24 */ /* 0x000fe8000f8e02ff */
[----:B------:R-:W-:Y:S05]  /*5100*/  STS [R240+-0x2000], R153 ;  /* 0xffe00099f0007388 */ /* 0x000fea0000000800 */
[----:B------:R-:W-:Y:S05]  /*5110*/  STS [R240+-0x1c00], R151 ;  /* 0xffe40097f0007388 */ /* 0x000fea0000000800 */
[----:B------:R-:W-:Y:S05]  /*5120*/  STS [R212+-0x2000], R155 ;  /* 0xffe0009bd4007388 */ /* 0x000fea0000000800 */
[----:B------:R-:W-:Y:S05]  /*5130*/  STS [R212+-0x1c00], R157 ;  /* 0xffe4009dd4007388 */ /* 0x000fea0000000800 */
[----:B------:R-:W-:Y:S05]  /*5140*/  STS [R225+-0x2000], R168 ;  /* 0xffe000a8e1007388 */ /* 0x000fea0000000800 */
[----:B------:R-:W-:Y:S01]  /*5150*/  STS [R225+-0x1c00], R156 ;  /* 0xffe4009ce1007388 */ /* 0x000fe20000000800 */
[----:B------:R-:W-:Y:S06]  /*5160*/  BAR.SYNC.DEFER_BLOCKING 0x0 ;  /* 0x0000000000007b1d */ /* 0x000fec0000010000 */
[----:B-1----:R-:W-:Y:S05]  /*5170*/  LDSM.16.MT88.4 R4, [R193] ;  /* 0x00000000c104783b */ /* 0x002fea0000004200 */
        /* <DEDUP_REMOVED lines=73> */
[----:B------:R-:W-:Y:S02]  /*5610*/  IADD3 R4, P0, PT, RZ, -UR20, RZ ;  /* 0x80000014ff047c10 */ /* 0x000fe4000ff1e0ff */
[----:B------:R-:W-:Y:S02]  /*5620*/  ISETP.GE.AND P3, PT, R202, UR5, PT ;  /* 0x00000005ca007c0c */ /* 0x000fe4000bf66270 */
[----:B------:R-:W-:Y:S01]  /*5630*/  ISETP.GE.AND P2, PT, R208, UR5, PT ;  /* 0x00000005d0007c0c */ /* 0x000fe2000bf46270 */
[----:B------:R-:W-:Y:S01]  /*5640*/  IMAD.X R5, RZ, RZ, ~UR4, P0 ;  /* 0x80000004ff057e24 */ /* 0x000fe200080e06ff */
[----:B------:R-:W-:Y:S04]  /*5650*/  ISETP.GE.AND P1, PT, R205, UR5, PT ;  /* 0x00000005cd007c0c */ /* 0x000fe8000bf26270 */
[----:B------:R-:W-:Y:S04]  /*5660*/  SHF.R.S64 R7, R4, 0x1f, R5 ;  /* 0x0000001f04077819 */ /* 0x000fe80000001005 */
[----:B------:R-:W-:Y:S04]  /*5670*/  IADD3 R244, P0, PT, R244, R7, RZ ;  /* 0x00000007f4f47210 */ /* 0x000fe80007f1e0ff */
[----:B------:R-:W-:Y:S02]  /*5680*/  LEA.HI.X.SX32 R245, R5, R245, 0x1, P0 ;  /* 0x000000f505f57211 */ /* 0x000fe400000f0eff */
[C---:B------:R-:W-:Y:S03]  /*5690*/  LEA R4, P0, R227.reuse, R244, 0x1 ;  /* 0x000000f4e3047211 */ /* 0x040fe600078008ff */
        /* <DEDUP_REMOVED lines=32> */
.L_x_327:
        /* <DEDUP_REMOVED lines=16> */
[----:B------:R-:W-:Y:S05]  /*59a0*/  LDSM.16.MT88.4 R176, [R190+0x15000] ;  /* 0x01500000beb0783b */ /* 0x000fea0000004200 */
[C---:B--2---:R-:W-:Y:S08]  /*59b0*/  HMMA.16816.F32.BF16 R8, R92.reuse, R16, RZ ;  /* 0x000000105c08723c */ /* 0x044ff000000418ff */
        /* <DEDUP_REMOVED lines=10> */
[----:B------:R-:W-:Y:S07]  /*5a60*/  LDSM.16.M88.4 R148, [R2+0x1e000] ;  /* 0x01e000000294783b */ /* 0x000fee0000000200 */
[-C--:B------:R-:W-:Y:S08]  /*5a70*/  HMMA.16816.F32.BF16 R4, R152, R156.reuse, R4 ;  /* 0x0000009c9804723c */ /* 0x080ff00000041804 */
[C---:B------:R-:W-:Y:S08]  /*5a80*/  HMMA.16816.F32.BF16 R8, R160.reuse, R156, R8 ;  /* 0x0000009ca008723c */ /* 0x040ff00000041808 */
[-C--:B------:R-:W-:Y:S08]  /*5a90*/  HMMA.16816.F32.BF16 R12, R160, R158.reuse, R12 ;  /* 0x0000009ea00c723c */ /* 0x080ff0000004180c */
[C---:B------:R-:W-:Y:S01]  /*5aa0*/  HMMA.16816.F32.BF16 R16, R152.reuse, R158, R16 ;  /* 0x0000009e9810723c */ /* 0x040fe20000041810 */
[----:B------:R-:W1:Y:S07]  /*5ab0*/  LDSM.16.MT88.4 R156, [R190+0x13000] ;  /* 0x01300000be9c783b */ /* 0x000e6e0000004200 */
[-C--:B------:R-:W-:Y:S08]  /*5ac0*/  HMMA.16816.F32.BF16 R68, R152, R164.reuse, R68 ;  /* 0x000000a49844723c */ /* 0x080ff00000041844 */
[C---:B------:R-:W-:Y:S08]  /*5ad0*/  HMMA.16816.F32.BF16 R72, R160.reuse, R164, R72 ;  /* 0x000000a4a048723c */ /* 0x040ff00000041848 */
[-C--:B------:R-:W-:Y:S08]  /*5ae0*/  HMMA.16816.F32.BF16 R76, R160, R166.reuse, R76 ;  /* 0x000000a6a04c723c */ /* 0x080ff0000004184c */
[C---:B------:R-:W-:Y:S01]  /*5af0*/  HMMA.16816.F32.BF16 R80, R152.reuse, R166, R80 ;  /* 0x000000a69850723c */ /* 0x040fe20000041850 */
[----:B------:R-:W2:Y:S07]  /*5b00*/  LDSM.16.MT88.4 R164, [R190+0x17000] ;  /* 0x01700000bea4783b */ /* 0x000eae0000004200 */
[-C--:B------:R-:W-:Y:S08]  /*5b10*/  HMMA.16816.F32.BF16 R84, R152, R168.reuse, R84 ;  /* 0x000000a89854723c */ /* 0x080ff00000041854 */
[C---:B------:R-:W-:Y:S08]  /*5b20*/  HMMA.16816.F32.BF16 R88, R160.reuse, R168, R88 ;  /* 0x000000a8a058723c */ /* 0x040ff00000041858 */
[-C--:B------:R-:W-:Y:S03]  /*5b30*/  HMMA.16816.F32.BF16 R92, R160, R170.reuse, R92 ;  /* 0x000000aaa05c723c */ /* 0x080fe6000004185c */
[C---:B------:R-:W-:Y:S05]  /*5b40*/  IMAD.SHL.U32 R161, R250.reuse, 0x8, RZ ;  /* 0x00000008faa17824 */ /* 0x040fea00078e00ff */
[----:B------:R-:W-:Y:S01]  /*5b50*/  HMMA.16816.F32.BF16 R96, R152, R170, R96 ;  /* 0x000000aa9860723c */ /* 0x000fe20000041860 */
[----:B------:R-:W-:Y:S04]  /*5b60*/  LDSM.16.M88.4 R152, [R0+0x1e000] ;  /* 0x01e000000098783b */ /* 0x000fe80000000200 */
[----:B------:R-:W-:Y:S03]  /*5b70*/  LDSM.16.MT88.4 R168, [R190+0x15800] ;  /* 0x01580000bea8783b */ /* 0x000fe60000004200 */
[-C--:B-1----:R-:W-:Y:S08]  /*5b80*/  HMMA.16816.F32.BF16 R4, R148, R156.reuse, R4 ;  /* 0x0000009c9404723c */ /* 0x082ff00000041804 */
[C---:B------:R-:W-:Y:S08]  /*5b90*/  HMMA.16816.F32.BF16 R8, R172.reuse, R156, R8 ;  /* 0x0000009cac08723c */ /* 0x040ff00000041808 */
[-C--:B------:R-:W-:Y:S08]  /*5ba0*/  HMMA.16816.F32.BF16 R12, R172, R158.reuse, R12 ;  /* 0x0000009eac0c723c */ /* 0x080ff0000004180c */
[C---:B------:R-:W-:Y:S01]  /*5bb0*/  HMMA.16816.F32.BF16 R16, R148.reuse, R158, R16 ;  /* 0x0000009e9410723c */ /* 0x040fe20000041810 */
[----:B------:R-:W1:Y:S07]  /*5bc0*/  LDSM.16.MT88.4 R156, [R190+0x13800] ;  /* 0x01380000be9c783b */ /* 0x000e6e0000004200 */
[-C--:B------:R-:W-:Y:S08]  /*5bd0*/  HMMA.16816.F32.BF16 R68, R148, R176.reuse, R68 ;  /* 0x000000b09444723c */ /* 0x080ff00000041844 */
[C---:B------:R-:W-:Y:S04]  /*5be0*/  HMMA.16816.F32.BF16 R72, R172.reuse, R176, R72 ;  /* 0x000000b0ac48723c */ /* 0x040fe80000041848 */
[C---:B------:R-:W-:Y:S04]  /*5bf0*/  LEA R176, P0, R161.reuse, R242, 0x2 ;  /* 0x000000f2a1b07211 */ /* 0x040fe800078010ff */
[-C--:B------:R-:W-:Y:S03]  /*5c00*/  HMMA.16816.F32.BF16 R76, R172, R178.reuse, R76 ;  /* 0x000000b2ac4c723c */ /* 0x080fe6000004184c */
[----:B------:R-:W-:Y:S02]  /*5c10*/  LEA.HI.X.SX32 R177, R161, R243, 0x2, P0 ;  /* 0x000000f3a1b17211 */ /* 0x000fe400000f16ff */
[----:B------:R-:W3:Y:S03]  /*5c20*/  LDSM.16.M88.4 R160, [R0+0x1f000] ;  /* 0x01f0000000a0783b */ /* 0x000ee60000000200 */
[C---:B------:R-:W-:Y:S04]  /*5c30*/  HMMA.16816.F32.BF16 R80, R148.reuse, R178, R80 ;  /* 0x000000b29450723c */ /* 0x040fe80000041850 */
[C---:B------:R-:W-:Y:S04]  /*5c40*/  LEA R178, P0, R250.reuse, R176, 0x5 ;  /* 0x000000b0fab27211 */ /* 0x040fe800078028ff */
[-C--:B--2---:R-:W-:Y:S03]  /*5c50*/  HMMA.16816.F32.BF16 R84, R148, R164.reuse, R84 ;  /* 0x000000a49454723c */ /* 0x084fe60000041854 */
[C---:B------:R-:W-:Y:S05]  /*5c60*/  LEA.HI.X.SX32 R179, R250.reuse, R177, 0x5, P0 ;  /* 0x000000b1fab37211 */ /* 0x040fea00000f2eff */
        /* <DEDUP_REMOVED lines=11> */
[C---:B---3--:R-:W-:Y:S04]  /*5d20*/  HMMA.16816.F32.BF16 R8, R160.reuse, R156, R8 ;  /* 0x0000009ca008723c */ /* 0x048fe80000041808 */
        /* <DEDUP_REMOVED lines=9> */
[-C--:B------:R-:W-:Y:S03]  /*5dc0*/  HMMA.16816.F32.BF16 R76, R160, R170.reuse, R76 ;  /* 0x000000aaa04c723c */ /* 0x080fe6000004184c */
[C---:B------:R-:W-:Y:S04]  /*5dd0*/  LEA R174, P0, R250.reuse, R168, 0x5 ;  /* 0x000000a8faae7211 */ /* 0x040fe800078028ff */
[C---:B------:R-:W-:Y:S01]  /*5de0*/  LEA.HI.X.SX32 R175, R250.reuse, R169, 0x5, P0 ;  /* 0x000000a9faaf7211 */ /* 0x040fe200000f2eff */
        /* <DEDUP_REMOVED lines=17> */
[----:B------:R2:W-:Y:S01]  /*5f00*/  REDG.E.ADD.F32.FTZ.RN.STRONG.GPU desc[UR18][R242.64], R4 ;  /* 0x00000004f20079a6 */ /* 0x0005e2000c12f312 */
[C---:B------:R-:W-:Y:S03]  /*5f10*/  LEA.HI.X.SX32 R151, R250.reuse, R161, 0x5, P0 ;  /* 0x000000a1fa977211 */ /* 0x040fe600000f2eff */
[----:B------:R3:W-:Y:S04]  /*5f20*/  REDG.E.ADD.F32.FTZ.RN.STRONG.GPU desc[UR18][R176.64], R5 ;  /* 0x00000005b00079a6 */ /* 0x0007e8000c12f312 */
[----:B------:R4:W-:Y:S04]  /*5f30*/  REDG.E.ADD.F32.FTZ.RN.STRONG.GPU desc[UR18][R178.64], R6 ;  /* 0x00000006b20079a6 */ /* 0x0009e8000c12f312 */
[----:B------:R4:W-:Y:S04]  /*5f40*/  REDG.E.ADD.F32.FTZ.RN.STRONG.GPU desc[UR18][R164.64], R7 ;  /* 0x00000007a40079a6 */ /* 0x0009e8000c12f312 */
[----:B------:R4:W-:Y:S04]  /*5f50*/  REDG.E.ADD.F32.FTZ.RN.STRONG.GPU desc[UR18][R172.64], R8 ;  /* 0x00000008ac0079a6 */ /* 0x0009e8000c12f312 */
[----:B------:R4:W-:Y:S01]  /*5f60*/  REDG.E.ADD.F32.FTZ.RN.STRONG.GPU desc[UR18][R166.64], R9 ;  /* 0x00000009a60079a6 */ /* 0x0009e2000c12f312 */
[C---:B-1----:R-:W-:Y:S03]  /*5f70*/  IMAD.WIDE R154, R250.reuse, -0xc0, R150 ;  /* 0xffffff40fa9a7825 */ /* 0x042fe600078e0296 */
[----:B------:R1:W-:Y:S01]  /*5f80*/  REDG.E.ADD.F32.FTZ.RN.STRONG.GPU desc[UR18][R156.64], R10 ;  /* 0x0000000a9c0079a6 */ /* 0x0003e2000c12f312 */
[C---:B------:R-:W-:Y:S03]  /*5f90*/  LEA R152, P0, R250.reuse, R154, 0x5 ;  /* 0x0000009afa987211 */ /* 0x040fe600078028ff */
[----:B------:R1:W-:Y:S01]  /*5fa0*/  REDG.E.ADD.F32.FTZ.RN.STRONG.GPU desc[UR18][R158.64], R11 ;  /* 0x0000000b9e0079a6 */ /* 0x0003e2000c12f312 */
[C---:B------:R-:W-:Y:S03]  /*5fb0*/  LEA.HI.X.SX32 R153, R250.reuse, R155, 0x5, P0 ;  /* 0x0000009bfa997211 */ /* 0x040fe600000f2eff */
[----:B------:R-:W-:Y:S01]  /*5fc0*/  REDG.E.ADD.F32.FTZ.RN.STRONG.GPU desc[UR18][R242.64+0x80], R16 ;  /* 0x00008010f20079a6 */ /* 0x000fe2000c12f312 */
[C---:B--2---:R-:W-:Y:S03]  /*5fd0*/  LEA R4, P0, R250.reuse, R152, 0x5 ;  /* 0x00000098fa047211 */ /* 0x044fe600078028ff */
[----:B------:R2:W-:Y:S01]  /*5fe0*/  REDG.E.ADD.F32.FTZ.RN.STRONG.GPU desc[UR18][R168.64+0x80], R17 ;  /* 0x00008011a80079a6 */ /* 0x0005e2000c12f312 */
[C---:B---3--:R-:W-:Y:S02]  /*5ff0*/  LEA.HI.X.SX32 R5, R250.reuse, R153, 0x5, P0 ;  /* 0x00000099fa057211 */ /* 0x048fe400000f2eff */
[C---:B------:R-:W-:Y:S01]  /*6000*/  LEA R176, P0, R250.reuse, R4, 0x5 ;  /* 0x00000004fab07211 */ /* 0x040fe200078028ff */
        /* <DEDUP_REMOVED lines=11> */
[----:B------:R4:W-:Y:S01]  /*60c0*/  REDG.E.ADD.F32.FTZ.RN.STRONG.GPU desc[UR18][R150.64+0x80], R15 ;  /* 0x0000800f960079a6 */ /* 0x0009e2000c12f312 */
[C---:B------:R-:W-:Y:S03]  /*60d0*/  LEA.HI.X.SX32 R165, R250.reuse, R7, 0x5, P0 ;  /* 0x00000007faa57211 */ /* 0x040fe600000f2eff */
[----:B------:R-:W-:Y:S01]  /*60e0*/  REDG.E.ADD.F32.FTZ.RN.STRONG.GPU desc[UR18][R242.64+0x100], R68 ;  /* 0x00010044f20079a6 */ /* 0x000fe2000c12f312 */
[C---:B------:R-:W-:Y:S03]  /*60f0*/  IMAD.WIDE R172, R250.reuse, -0xc0, R164 ;  /* 0xffffff40faac7825 */ /* 0x040fe600078e02a4 */
[----:B------:R-:W-:Y:S01]  /*6100*/  REDG.E.ADD.F32.FTZ.RN.STRONG.GPU desc[UR18][R154.64+0x100], R69 ;  /* 0x000100459a0079a6 */ /* 0x000fe2000c12f312 */
[C---:B------:R-:W-:Y:S03]  /*6110*/  LEA R8, P0, R250.reuse, R172, 0x5 ;  /* 0x000000acfa087211 */ /* 0x040fe600078028ff */
[----:B------:R4:W-:Y:S01]  /*6120*/  REDG.E.ADD.F32.FTZ.RN.STRONG.GPU desc[UR18][R152.64+0x100], R70 ;  /* 0x00010046980079a6 */ /* 0x0009e2000c12f312 */
        /* <DEDUP_REMOVED lines=10> */
[----:B------:R1:W-:Y:S01]  /*61d0*/  REDG.E.ADD.F32.FTZ.RN.STRONG.GPU desc[UR18][R164.64+0x100], R75 ;  /* 0x0001004ba40079a6 */ /* 0x0003e2000c12f312 */
[C---:B------:R-:W-:Y:S02]  /*61e0*/  LEA.HI.X.SX32 R11, R250.reuse, R157, 0x5, P0 ;  /* 0x0000009dfa0b7211 */ /* 0x040fe400000f2eff */
[C---:B------:R-:W-:Y:S01]  /*61f0*/  LEA R158, P0, R250.reuse, R10, 0x5 ;  /* 0x0000000afa9e7211 */ /* 0x040fe200078028ff */
[----:B------:R-:W-:Y:S03]  /*6200*/  REDG.E.ADD.F32.FTZ.RN.STRONG.GPU desc[UR18][R242.64+0x180], R80 ;  /* 0x00018050f20079a6 */ /* 0x000fe6000c12f312 */
[C---:B------:R-:W-:Y:S01]  /*6210*/  LEA.HI.X.SX32 R159, R250.reuse, R11, 0x5, P0 ;  /* 0x0000000bfa9f7211 */ /* 0x040fe200000f2eff */
[----:B------:R-:W-:Y:S01]  /*6220*/  REDG.E.ADD.F32.FTZ.RN.STRONG.GPU desc[UR18][R172.64+0x180], R81 ;  /* 0x00018051ac0079a6 */ /* 0x000fe2000c12f312 */
[C---:B--2---:R-:W-:Y:S03]  /*6230*/  LEA R168, P0, R250.reuse, R158, 0x5 ;  /* 0x0000009efaa87211 */ /* 0x044fe600078028ff */
[----:B------:R-:W-:Y:S01]  /*6240*/  REDG.E.ADD.F32.FTZ.RN.STRONG.GPU desc[UR18][R8.64+0x180], R82 ;  /* 0x00018052080079a6 */ /* 0x000fe2000c12f312 */
[C---:B------:R-:W-:Y:S03]  /*6250*/  LEA.HI.X.SX32 R169, R250.reuse, R159, 0x5, P0 ;  /* 0x0000009ffaa97211 */ /* 0x040fe600000f2eff */
[----:B------:R-:W-:Y:S01]  /*6260*/  REDG.E.ADD.F32.FTZ.RN.STRONG.GPU desc[UR18][R166.64+0x180], R83 ;  /* 0x00018053a60079a6 */ /* 0x000fe2000c12f312 */
[C---:B------:R-:W-:Y:S03]  /*6270*/  IMAD.WIDE R16, R250.reuse, -0xc0, R168 ;  /* 0xffffff40fa107825 */ /* 0x040fe600078e02a8 */
[----:B------:R2:W-:Y:S01]  /*6280*/  REDG.E.ADD.F32.FTZ.RN.STRONG.GPU desc[UR18][R156.64+0x180], R76 ;  /* 0x0001804c9c0079a6 */ /* 0x0005e2000c12f312 */
[C---:B---3--:R-:W-:Y:S03]  /*6290*/  LEA R174, P0, R250.reuse, R16, 0x5 ;  /* 0x00000010faae7211 */ /* 0x048fe600078028ff */
[----:B------:R-:W-:Y:S01]  /*62a0*/  REDG.E.ADD.F32.FTZ.RN.STRONG.GPU desc[UR18][R10.64+0x180], R77 ;  /* 0x0001804d0a0079a6 */ /* 0x000fe2000c12f312 */
[C---:B------:R-:W-:Y:S03]  /*62b0*/  LEA.HI.X.SX32 R175, R250.reuse, R17, 0x5, P0 ;  /* 0x00000011faaf7211 */ /* 0x040fe600000f2eff */
        /* <DEDUP_REMOVED lines=8> */
[C---:B----4-:R-:W-:Y:S03]  /*6340*/  LEA R148, P0, R250.reuse, R170, 0x5 ;  /* 0x000000aafa947211 */ /* 0x050fe600078028ff */
[----:B------:R-:W-:Y:S01]  /*6350*/  REDG.E.ADD.F32.FTZ.RN.STRONG.GPU desc[UR18][R174.64+0x200], R86 ;  /* 0x00020056ae0079a6 */ /* 0x000fe2000c12f312 */
[C---:B------:R-:W-:Y:S02]  /*6360*/  LEA.HI.X.SX32 R149, R250.reuse, R171, 0x5, P0 ;  /* 0x000000abfa957211 */ /* 0x040fe400000f2eff */
[C---:B------:R-:W-:Y:S01]  /*6370*/  LEA R12, P0, R250.reuse, R148, 0x5 ;  /* 0x00000094fa0c7211 */ /* 0x040fe200078028ff */
        /* <DEDUP_REMOVED lines=12> */
[----:B------:R-:W-:Y:S01]  /*6440*/  LDSM.16.MT88.4 R4, [R193+-0x2000] ;  /* 0xffe00000c104783b */ /* 0x000fe20000004200 */
[C---:B------:R-:W-:Y:S03]  /*6450*/  LEA R150, P0, R250.reuse, R14, 0x5 ;  /* 0x0000000efa967211 */ /* 0x040fe600078028ff */
[----:B------:R-:W3:Y:S01]  /*6460*/  LDSM.16.MT88.4 R8, [R187] ;  /* 0x00000000bb08783b */ /* 0x000ee20000004200 */
[C---:B------:R-:W-:Y:S02]  /*6470*/  LEA.HI.X.SX32 R151, R250.reuse, R15, 0x5, P0 ;  /* 0x0000000ffa977211 */ /* 0x040fe400000f2eff */
[C---:B------:R-:W-:Y:S01]  /*6480*/  LEA R152, P0, R250.reuse, R150, 0x5 ;  /* 0x00000096fa987211 */ /* 0x040fe200078028ff */
[----:B------:R-:W-:Y:S03]  /*6490*/  REDG.E.ADD.F32.FTZ.RN.STRONG.GPU desc[UR18][R160.64+0x280], R97 ;  /* 0x00028061a00079a6 */ /* 0x000fe6000c12f312 */
[C---:B------:R-:W-:Y:S01]  /*64a0*/  LEA.HI.X.SX32 R153, R250.reuse, R151, 0x5, P0 ;  /* 0x00000097fa997211 */ /* 0x040fe200000f2eff */
[----:B------:R-:W-:Y:S01]  /*64b0*/  REDG.E.ADD.F32.FTZ.RN.STRONG.GPU desc[UR18][R14.64+0x280], R98 ;  /* 0x000280620e0079a6 */ /* 0x000fe2000c12f312 */
[C---:B------:R-:W-:Y:S03]  /*64c0*/  LEA R154, P0, R250.reuse, R152, 0x5 ;  /* 0x00000098fa9a7211 */ /* 0x040fe600078028ff */
[----:B------:R-:W4:Y:S01]  /*64d0*/  LDSM.16.MT88.4 R12, [R192+-0x2000] ;  /* 0xffe00000c00c783b */ /* 0x000f220000004200 */
[C---:B------:R-:W-:Y:S02]  /*64e0*/  LEA.HI.X.SX32 R155, R250.reuse, R153, 0x5, P0 ;  /* 0x00000099fa9b7211 */ /* 0x040fe400000f2eff */
[C---:B-1----:R-:W-:Y:S01]  /*64f0*/  LEA R164, P0, R250.reuse, R154, 0x5 ;  /* 0x0000009afaa47211 */ /* 0x042fe200078028ff */
[----:B------:R-:W1:Y:S03]  /*6500*/  LDSM.16.MT88.4 R16, [R187+0x2000] ;  /* 0x00200000bb10783b */ /* 0x000e660000004200 */
[C---:B------:R-:W-:Y:S01]  /*6510*/  LEA.HI.X.SX32 R165, R250.reuse, R155, 0x5, P0 ;  /* 0x0000009bfaa57211 */ /* 0x040fe200000f2eff */
[----:B------:R-:W1:Y:S01]  /*6520*/  LDSM.16.MT88.4 R68, [R187+0x4000] ;  /* 0x00400000bb44783b */ /* 0x000e620000004200 */
[C---:B--2---:R-:W-:Y:S03]  /*6530*/  LEA R156, P0, R250.reuse, R164, 0x5 ;  /* 0x000000a4fa9c7211 */ /* 0x044fe600078028ff */
[----:B------:R-:W-:Y:S01]  /*6540*/  LDSM.16.MT88.4 R72, [R193+-0x1800] ;  /* 0xffe80000c148783b */ /* 0x000fe20000004200 */
[----:B------:R-:W-:Y:S03]  /*6550*/  LEA.HI.X.SX32 R157, R250, R165, 0x5, P0 ;  /* 0x000000a5fa9d7211 */ /* 0x000fe600000f2eff */
[----:B------:R-:W2:Y:S04]  /*6560*/  LDSM.16.MT88.4 R76, [R187+0x800] ;  /* 0x00080000bb4c783b */ /* 0x000ea80000004200 */
[----:B------:R-:W2:Y:S04]  /*6570*/  LDSM.16.MT88.4 R80, [R192+-0x1800] ;  /* 0xffe80000c050783b */ /* 0x000ea80000004200 */
[----:B------:R-:W2:Y:S01]  /*6580*/  LDSM.16.MT88.4 R84, [R187+0x2800] ;  /* 0x00280000bb54783b */ /* 0x000ea20000004200 */
[-C--:B---3--:R-:W-:Y:S03]  /*6590*/  HMMA.16816.F32.BF16 R100, R4, R8.reuse, R100 ;  /* 0x000000080464723c */ /* 0x088fe60000041864 */
[----:B------:R-:W-:Y:S04]  /*65a0*/  LDSM.16.MT88.4 R88, [R187+0x1800] ;  /* 0x00180000bb58783b */ /* 0x000fe80000004200 */
[----:B------:R-:W-:Y:S04]  /*65b0*/  REDG.E.ADD.F32.FTZ.RN.STRONG.GPU desc[UR18][R150.64+0x280], R99 ;  /* 0x00028063960079a6 */ /* 0x000fe8000c12f312 */
[----:B------:R-:W-:Y:S01]  /*65c0*/  LDSM.16.MT88.4 R96, [R187+0x3800] ;  /* 0x00380000bb60783b */ /* 0x000fe20000004200 */
[C---:B----4-:R-:W-:Y:S03]  /*65d0*/  HMMA.16816.F32.BF16 R104, R12.reuse, R8, R104 ;  /* 0x000000080c68723c */ /* 0x050fe60000041868 */
[----:B------:R-:W-:Y:S04]  /*65e0*/  LDSM.16.MT88.4 R148, [R187+0x5800] ;  /* 0x00580000bb94783b */ /* 0x000fe80000004200 */
[----:B------:R-:W-:Y:S01]  /*65f0*/  REDG.E.ADD.F32.FTZ.RN.STRONG.GPU desc[UR18][R152.64+0x280], R92 ;  /* 0x0002805c980079a6 */ /* 0x000fe2000c12f312 */
[-C--:B------:R-:W-:Y:S03]  /*6600*/  HMMA.16816.F32.BF16 R108, R12, R10.reuse, R108 ;  /* 0x0000000a0c6c723c */ /* 0x080fe6000004186c */
[----:B------:R-:W-:Y:S04]  /*6610*/  REDG.E.ADD.F32.FTZ.RN.STRONG.GPU desc[UR18][R154.64+0x280], R93 ;  /* 0x0002805d9a0079a6 */ /* 0x000fe8000c12f312 */
[----:B------:R-:W-:Y:S01]  /*6620*/  REDG.E.ADD.F32.FTZ.RN.STRONG.GPU desc[UR18][R164.64+0x280], R94 ;  /* 0x0002805ea40079a6 */ /* 0x000fe2000c12f312 */
[C---:B------:R-:W-:Y:S03]  /*6630*/  HMMA.16816.F32.BF16 R112, R4.reuse, R10, R112 ;  /* 0x0000000a0470723c */ /* 0x040fe60000041870 */
[----:B------:R-:W3:Y:S04]  /*6640*/  LDSM.16.MT88.4 R8, [R187+0x4800] ;  /* 0x00480000bb08783b */ /* 0x000ee80000004200 */
[----:B------:R-:W-:Y:S01]  /*6650*/  REDG.E.ADD.F32.FTZ.RN.STRONG.GPU desc[UR18][R156.64+0x280], R95 ;  /* 0x0002805f9c0079a6 */ /* 0x000fe2000c12f312 */
[-C--:B-1----:R-:W-:Y:S03]  /*6660*/  HMMA.16816.F32.BF16 R116, R4, R16.reuse, R116 ;  /* 0x000000100474723c */ /* 0x082fe60000041874 */
[----:B------:R-:W-:Y:S05]  /*6670*/  LDSM.16.MT88.4 R92, [R192+-0x800] ;  /* 0xfff80000c05c783b */ /* 0x000fea0000004200 */
[C---:B------:R-:W-:Y:S08]  /*6680*/  HMMA.16816.F32.BF16 R120, R12.reuse, R16, R120 ;  /* 0x000000100c78723c */ /* 0x040ff00000041878 */
[-C--:B------:R-:W-:Y:S08]  /*6690*/  HMMA.16816.F32.BF16 R124, R12, R18.reuse, R124 ;  /* 0x000000120c7c723c */ /* 0x080ff0000004187c */
[C---:B------:R-:W-:Y:S01]  /*66a0*/  HMMA.16816.F32.BF16 R128, R4.reuse, R18, R128 ;  /* 0x000000120480723c */ /* 0x040fe20000041880 */
[----:B------:R-:W-:Y:S07]  /*66b0*/  LDSM.16.MT88.4 R16, [R192+-0x1000] ;  /* 0xfff00000c010783b */ /* 0x000fee0000004200 */
[-C--:B------:R-:W-:Y:S08]  /*66c0*/  HMMA.16816.F32.BF16 R132, R4, R68.reuse, R132 ;  /* 0x000000440484723c */ /* 0x080ff00000041884 */
[C---:B------:R-:W-:Y:S08]  /*66d0*/  HMMA.16816.F32.BF16 R136, R12.reuse, R68, R136 ;  /* 0x000000440c88723c */ /* 0x040ff00000041888 */
[-C--:B------:R-:W-:Y:S01]  /*66e0*/  HMMA.16816.F32.BF16 R140, R12, R70.reuse, R140 ;  /* 0x000000460c8c723c */ /* 0x080fe2000004188c */
[----:B------:R-:W-:Y:S07]  /*66f0*/  LDSM.16.MT88.4 R12, [R187+0x1000] ;  /* 0x00100000bb0c783b */ /* 0x000fee0000004200 */
[----:B------:R-:W-:Y:S01]  /*6700*/  HMMA.16816.F32.BF16 R144, R4, R70, R144 ;  /* 0x000000460490723c */ /* 0x000fe20000041890 */
[----:B------:R-:W1:Y:S04]  /*6710*/  LDSM.16.MT88.4 R4, [R193+-0x1000] ;  /* 0xfff00000c104783b */ /* 0x000e680000004200 */
[----:B------:R-:W4:Y:S03]  /*6720*/  LDSM.16.MT88.4 R68, [R187+0x3000] ;  /* 0x00300000bb44783b */ /* 0x000f260000004200 */
[-C--:B--2---:R-:W-:Y:S08]  /*6730*/  HMMA.16816.F32.BF16 R100, R72, R76.reuse, R100 ;  /* 0x0000004c4864723c */ /* 0x084ff00000041864 */
        /* <DEDUP_REMOVED lines=9> */
[-C--:B---3--:R-:W-:Y:S08]  /*67d0*/  HMMA.16816.F32.BF16 R132, R72, R8.reuse, R132 ;  /* 0x000000084884723c */ /* 0x088ff00000041884 */
[C---:B------:R-:W-:Y:S08]  /*67e0*/  HMMA.16816.F32.BF16 R136, R80.reuse, R8, R136 ;  /* 0x000000085088723c */ /* 0x040ff00000041888 */
[-C--:B------:R-:W-:Y:S08]  /*67f0*/  HMMA.16816.F32.BF16 R140, R80, R10.reuse, R140 ;  /* 0x0000000a508c723c */ /* 0x080ff0000004188c */
[----:B------:R-:W-:Y:S08]  /*6800*/  HMMA.16816.F32.BF16 R144, R72, R10, R144 ;  /* 0x0000000a4890723c */ /* 0x000ff00000041890 */
[-C--:B-1----:R-:W-:Y:S08]  /*6810*/  HMMA.16816.F32.BF16 R100, R4, R12.reuse, R100 ;  /* 0x0000000c0464723c */ /* 0x082ff00000041864 */
        /* <DEDUP_REMOVED lines=36> */
[----:B------:R-:W-:Y:S01]  /*6a60*/  VIADD R5, R209, 0x40 ;  /* 0x00000040d1057836 */ /* 0x000fe20000000000 */
[----:B------:R-:W-:Y:S02]  /*6a70*/  ISETP.NE.AND P1, PT, R241, -0x1, PT ;  /* 0xfffffffff100780c */ /* 0x000fe40003f25270 */
[----:B------:R-:W-:Y:S02]  /*6a80*/  F2FP.BF16.F32.PACK_AB R20, R21, R20 ;  /* 0x000000141514723e */ /* 0x000fe400000010ff */
[----:B------:R-:W-:Y:S02]  /*6a90*/  F2FP.BF16.F32.PACK_AB R22, R23, R22 ;  /* 0x000000161716723e */ /* 0x000fe400000010ff */
[----:B------:R-:W-:Y:S02]  /*6aa0*/  F2FP.BF16.F32.PACK_AB R32, R33, R32 ;  /* 0x000000202120723e */ /* 0x000fe400000010ff */
[----:B------:R-:W-:-:S02]  /*6ab0*/  F2FP.BF16.F32.PACK_AB R34, R35, R34 ;  /* 0x000000222322723e */ /* 0x000fc400000010ff */
[----:B------:R-:W-:Y:S02]  /*6ac0*/  F2FP.BF16.F32.PACK_AB R24, R25, R24 ;  /* 0x000000181918723e */ /* 0x000fe400000010ff */
[----:B------:R-:W-:Y:S01]  /*6ad0*/  F2FP.BF16.F32.PACK_AB R26, R27, R26 ;  /* 0x0000001a1b1a723e */ /* 0x000fe200000010ff */
[----:B------:R-:W3:Y:S01]  /*6ae0*/  @P1 LDC.64 R2, c[0x0][0x5c0] ;  /* 0x00017000ff021b82 */ /* 0x000ee20000000a00 */
        /* <DEDUP_REMOVED lines=110> */
[----:B------:R-:W-:-:S03]  /*71d0*/  ISETP.NE.AND P0, PT, R241, -0x1, PT ;  /* 0xfffffffff100780c */ /* 0x000fc60003f05270 */
        /* <DEDUP_REMOVED lines=27> */
[----:B-1----:R-:W-:-:S03]  /*7390*/  @P1 IADD3 R42, PT, PT, R238, R241, RZ ;  /* 0x000000f1ee2a1210 */ /* 0x002fc60007ffe0ff */
[----:B------:R2:W-:Y:S02]  /*73a0*/  STS [R209+0xb000], R56 ;  /* 0x00b00038d1007388 */ /* 0x0005e40000000800 */
[C---:B---3--:R-:W-:Y:S02]  /*73b0*/  @P1 IMAD R40, R42.reuse, R3, RZ ;  /* 0x000000032a281224 */ /* 0x048fe400078e02ff */
[----:B------:R2:W-:Y:S01]  /*73c0*/  STS [R209+0xb400], R58 ;  /* 0x00b4003ad1007388 */ /* 0x0005e20000000800 */
[----:B------:R-:W-:-:S03]  /*73d0*/  @P1 IMAD.WIDE.U32 R42, R42, R2, RZ ;  /* 0x000000022a2a1225 */ /* 0x000fc600078e00ff */
[----:B------:R2:W-:Y:S02]  /*73e0*/  STS [R5+0xb000], R60 ;  /* 0x00b0003c05007388 */ /* 0x0005e40000000800 */
[----:B------:R-:W-:Y:S02]  /*73f0*/  @P1 IADD3 R40, PT, PT, R43, R40, RZ ;  /* 0x000000282b281210 */ /* 0x000fe40007ffe0ff */
[----:B------:R2:W-:Y:S01]  /*7400*/  STS [R5+0xb400], R62 ;  /* 0x00b4003e05007388 */ /* 0x0005e20000000800 */
[----:B------:R-:W-:Y:S05]  /*7410*/  @P1 BRA `(.L_x_329) ;  /* 0x0000000000241947 */ /* 0x000fea0003800000 */
[----:B------:R-:W1:Y:S01]  /*7420*/  LDC.64 R2, c[0x0][0x5c0] ;  /* 0x00017000ff027b82 */ /* 0x000e620000000a00 */
[----:B------:R-:W-:-:S07]  /*7430*/  SHF.R.S32.HI R7, RZ, 0x1f, R238 ;  /* 0x0000001fff077819 */ /* 0x000fce00000114ee */
[----:B--2---:R-:W2:Y:S01]  /*7440*/  LDC.64 R4, c[0x0][0x5a8] ;  /* 0x00016a00ff047b82 */ /* 0x004ea20000000a00 */
[-C--:B-1----:R-:W-:Y:S02]  /*7450*/  IMAD R0, R7, R2.reuse, RZ ;  /* 0x0000000207007224 */ /* 0x082fe400078e02ff */
[----:B------:R-:W-:-:S04]  /*7460*/  IMAD.WIDE.U32 R6, R238, R2, RZ ;  /* 0x00000002ee067225 */ /* 0x000fc800078e00ff */
[----:B------:R-:W-:-:S05]  /*7470*/  IMAD R0, R238, R3, R0 ;  /* 0x00000003ee007224 */ /* 0x000fca00078e0200 */
[----:B------:R-:W-:-:S03]  /*7480*/  IADD3 R7, PT, PT, R7, R0, RZ ;  /* 0x0000000007077210 */ /* 0x000fc60007ffe0ff */
[----:B--2---:R-:W-:-:S04]  /*7490*/  IMAD.WIDE.U32 R42, R199, R4, R6 ;  /* 0x00000004c72a7225 */ /* 0x004fc800078e0006 */
[----:B------:R-:W-:Y:S02]  /*74a0*/  IMAD R40, R199, R5, R43 ;  /* 0x00000005c7287224 */ /* 0x000fe400078e022b */
.L_x_329:
[----:B------:R-:W-:Y:S05]  /*74b0*/  @P0 BRA `(.L_x_330) ;  /* 0x0000000000280947 */ /* 0x000fea0003800000 */
[----:B------:R-:W1:Y:S01]  /*74c0*/  LDCU.64 UR6, c[0x0][0x5c8] ;  /* 0x0000b900ff0677ac */ /* 0x000e620008000a00 */
[----:B--2---:R-:W-:Y:S01]  /*74d0*/  SHF.R.S32.HI R5, RZ, 0x1f, R238 ;  /* 0x0000001fff057819 */ /* 0x004fe200000114ee */
        /* <DEDUP_REMOVED lines=8> */
.L_x_330:
[----:B------:R-:W1:Y:S01]  /*7560*/  LDCU.64 UR6, c[0x0][0x5c8] ;  /* 0x0000b900ff0677ac */ /* 0x000e620008000a00 */
[----:B--2---:R-:W-:-:S05]  /*7570*/  IADD3 R54, PT, PT, R238, R241, RZ ;  /* 0x000000f1ee367210 */ /* 0x004fca0007ffe0ff */
[C---:B-1----:R-:W-:Y:S02]  /*7580*/  IMAD R52, R54.reuse, UR7, RZ ;  /* 0x0000000736347c24 */ /* 0x042fe4000f8e02ff */
[----:B------:R-:W-:-:S05]  /*7590*/  IMAD.WIDE.U32 R54, R54, UR6, RZ ;  /* 0x0000000636367c25 */ /* 0x000fca000f8e00ff */
[----:B------:R-:W-:-:S07]  /*75a0*/  IADD3 R52, PT, PT, R55, R52, RZ ;  /* 0x0000003437347210 */ /* 0x000fce0007ffe0ff */
.L_x_331:
[----:B------:R-:W-:Y:S01]  /*75b0*/  BAR.SYNC.DEFER_BLOCKING 0x0 ;  /* 0x0000000000007b1d */ /* 0x000fe20000010000 */
[----:B------:R-:W-:Y:S01]  /*75c0*/  IMAD.SHL.U32 R0, R204, 0x40, RZ ;  /* 0x00000040cc007824 */ /* 0x000fe200078e00ff */
[-C--:B------:R-:W-:Y:S02]  /*75d0*/  ISETP.GE.AND P3, PT, R203, R214.reuse, PT ;  /* 0x000000d6cb00720c */ /* 0x080fe40003f66270 */
[----:B------:R-:W-:Y:S01]  /*75e0*/  ISETP.GE.AND P5, PT, R196, R214, PT ;  /* 0x000000d6c400720c */ /* 0x000fe20003fa6270 */
[-C--:B------:R-:W-:Y:S01]  /*75f0*/  IMAD.WIDE.U32 R44, R0, R2.reuse, RZ ;  /* 0x00000002002c7225 */ /* 0x080fe200078e00ff */
[----:B------:R-:W-:Y:S01]  /*7600*/  SHF.R.S32.HI R53, RZ, 0x1f, R0 ;  /* 0x0000001fff357819 */ /* 0x000fe20000011400 */
[----:B------:R-:W1:Y:S01]  /*7610*/  LDCU.64 UR4, c[0x0][0x5d8] ;  /* 0x0000bb00ff0477ac */ /* 0x000e620008000a00 */
[----:B------:R-:W-:Y:S01]  /*7620*/  BSSY.RECONVERGENT B0, `(.L_x_332) ;  /* 0x0000025000007945 */ /* 0x000fe20003800200 */
[----:B------:R-:W-:Y:S02]  /*7630*/  LOP3.LUT R43, R44, 0x38, R201, 0xf8, !PT ;  /* 0x000000382c2b7812 */ /* 0x000fe400078ef8c9 */
[----:B------:R-:W-:-:S02]  /*7640*/  IMAD R41, R53, R2, RZ ;  /* 0x0000000235297224 */ /* 0x000fc400078e02ff */
[----:B------:R-:W-:Y:S02]  /*7650*/  IADD3 R60, P0, PT, R42, R43, RZ ;  /* 0x0000002b2a3c7210 */ /* 0x000fe40007f1e0ff */
[----:B------:R-:W-:-:S05]  /*7660*/  IMAD R41, R0, R3, R41 ;  /* 0x0000000300297224 */ /* 0x000fca00078e0229 */
[----:B------:R-:W-:Y:S02]  /*7670*/  IADD3.X R61, PT, PT, R40, R45, R41, P0, !PT ;  /* 0x0000002d283d7210 */ /* 0x000fe400007fe429 */
[----:B------:R-:W-:Y:S01]  /*7680*/  IADD3 R56, P0, PT, R203, 0x20, RZ ;  /* 0x00000020cb387810 */ /* 0x000fe20007f1e0ff */
[----:B------:R2:W3:Y:S01]  /*7690*/  LDS.128 R36, [R211+0x13000] ;  /* 0x01300000d3247984 */ /* 0x0004e20000000c00 */
[----:B-1----:R-:W-:-:S03]  /*76a0*/  IMAD.WIDE.U32 R60, R194, UR4, R60 ;  /* 0x00000004c23c7c25 */ /* 0x002fc6000f8e003c */
[----:B------:R2:W1:Y:S01]  /*76b0*/  LDS.128 R32, [R211+0x15000] ;  /* 0x01500000d3207984 */ /* 0x0004620000000c00 */
[----:B------:R-:W-:Y:S02]  /*76c0*/  IMAD R57, R194, UR5, R61 ;  /* 0x00000005c2397c24 */ /* 0x000fe4000f8e023d */
[----:B------:R-:W-:Y:S01]  /*76d0*/  IMAD.X R55, RZ, RZ, RZ, P0 ;  /* 0x000000ffff377224 */ /* 0x000fe200000e06ff */
        /* <DEDUP_REMOVED lines=8> */
[----:B------:R-:W3:Y:S01]  /*7760*/  LDCU UR10, c[0x0][0x440] ;  /* 0x00008800ff0a77ac */ /* 0x000ee20008000800 */
[----:B------:R-:W4:Y:S01]  /*7770*/  LDS.128 R48, [R211+0x14000] ;  /* 0x01400000d3307984 */ /* 0x000f220000000c00 */
[----:B------:R-:W-:Y:S01]  /*7780*/  IMAD.MOV.U32 R58, RZ, RZ, R60 ;  /* 0x000000ffff3a7224 */ /* 0x000fe200078e003c */
[----:B------:R-:W2:Y:S02]  /*7790*/  LDCU.64 UR4, c[0x0][0x560] ;  /* 0x0000ac00ff0477ac */ /* 0x000ea40008000a00 */
[----:B------:R-:W1:Y:S01]  /*77a0*/  LDS.128 R44, [R211+0x16000] ;  /* 0x01600000d32c7984 */ /* 0x000e620000000c00 */
[----:B------:R-:W-:Y:S02]  /*77b0*/  IMAD.MOV.U32 R59, RZ, RZ, R57 ;  /* 0x000000ffff3b7224 */ /* 0x000fe400078e0039 */
[----:B------:R-:W-:-:S04]  /*77c0*/  IMAD.WIDE.U32 R64, R203, R2, R58 ;  /* 0x00000002cb407225 */ /* 0x000fc800078e003a */
[----:B------:R-:W-:Y:S01]  /*77d0*/  IMAD R58, R203, R3, R65 ;  /* 0x00000003cb3a7224 */ /* 0x000fe200078e0241 */
[----:B---3--:R-:W-:Y:S02]  /*77e0*/  ISETP.GE.AND P2, PT, R202, UR10, PT ;  /* 0x0000000aca007c0c */ /* 0x008fe4000bf46270 */
[----:B------:R-:W-:Y:S02]  /*77f0*/  ISETP.GE.AND P1, PT, R208, UR10, PT ;  /* 0x0000000ad0007c0c */ /* 0x000fe4000bf26270 */
[----:B------:R-:W-:Y:S02]  /*7800*/  ISETP.GE.AND P0, PT, R205, UR10, PT ;  /* 0x0000000acd007c0c */ /* 0x000fe4000bf06270 */
[----:B--2---:R-:W-:-:S04]  /*7810*/  LEA R62, P4, R64, UR4, 0x1 ;  /* 0x00000004403e7c11 */ /* 0x004fc8000f8808ff */
[----:B------:R-:W-:-:S03]  /*7820*/  LEA.HI.X R63, R64, UR5, R58, 0x1, P4 ;  /* 0x00000005403f7c11 */ /* 0x000fc6000a0f0c3a */
[----:B------:R-:W2:Y:S04]  /*7830*/  @!P2 LDS.128 R40, [R211+0x12000] ;  /* 0x01200000d328a984 */ /* 0x000ea80000000c00 */
[----:B----4-:R3:W-:Y:S04]  /*7840*/  @!P1 STG.E.128 desc[UR18][R62.64+0x80], R48 ;  /* 0x000080303e009986 */ /* 0x0107e8000c101d12 */
[----:B-1----:R3:W-:Y:S04]  /*7850*/  @!P0 STG.E.128 desc[UR18][R62.64+0x100], R44 ;  /* 0x0001002c3e008986 */ /* 0x0027e8000c101d12 */
[----:B--2---:R3:W-:Y:S02]  /*7860*/  @!P2 STG.E.128 desc[UR18][R62.64], R40 ;  /* 0x000000283e00a986 */ /* 0x0047e4000c101d12 */
.L_x_333:
[----:B------:R-:W-:Y:S05]  /*7870*/  BSYNC.RECONVERGENT B0 ;  /* 0x0000000000007941 */ /* 0x000fea0003800200 */
.L_x_332:
[----:B------:R-:W-:Y:S04]  /*7880*/  BSSY.RECONVERGENT B0, `(.L_x_334) ;  /* 0x0000012000007945 */ /* 0x000fe80003800200 */
[----:B------:R-:W-:Y:S05]  /*7890*/  @P5 BRA `(.L_x_335) ;  /* 0x0000000000405947 */ /* 0x000fea0003800000 */
[----:B------:R-:W4:Y:S01]  /*78a0*/  LDCU UR10, c[0x0][0x440] ;  /* 0x00008800ff0a77ac */ /* 0x000f220008000800 */
[----:B---3--:R-:W-:Y:S01]  /*78b0*/  MOV R43, R57 ;  /* 0x00000039002b7202 */ /* 0x008fe20000000f00 */
[-C--:B------:R-:W-:Y:S01]  /*78c0*/  IMAD R40, R55, R2.reuse, RZ ;  /* 0x0000000237287224 */ /* 0x080fe200078e02ff */
[----:B------:R-:W3:Y:S01]  /*78d0*/  LDCU.64 UR4, c[0x0][0x560] ;  /* 0x0000ac00ff0477ac */ /* 0x000ee20008000a00 */
[----:B------:R-:W-:Y:S02]  /*78e0*/  IMAD.MOV.U32 R42, RZ, RZ, R60 ;  /* 0x000000ffff2a7224 */ /* 0x000fe400078e003c */
[C---:B------:R-:W-:Y:S02]  /*78f0*/  IMAD R40, R56.reuse, R3, R40 ;  /* 0x0000000338287224 */ /* 0x040fe400078e0228 */
[----:B------:R-:W-:-:S04]  /*7900*/  IMAD.WIDE.U32 R42, R56, R2, R42 ;  /* 0x00000002382a7225 */ /* 0x000fc800078e002a */
[----:B------:R-:W-:Y:S01]  /*7910*/  IMAD.IADD R40, R40, 0x1, R43 ;  /* 0x0000000128287824 */ /* 0x000fe200078e022b */
[----:B----4-:R-:W-:Y:S02]  /*7920*/  ISETP.GE.AND P2, PT, R202, UR10, PT ;  /* 0x0000000aca007c0c */ /* 0x010fe4000bf46270 */
[----:B------:R-:W-:Y:S02]  /*7930*/  ISETP.GE.AND P1, PT, R208, UR10, PT ;  /* 0x0000000ad0007c0c */ /* 0x000fe4000bf26270 */
[----:B------:R-:W-:Y:S02]  /*7940*/  ISETP.GE.AND P0, PT, R205, UR10, PT ;  /* 0x0000000acd007c0c */ /* 0x000fe4000bf06270 */
[----:B---3--:R-:W-:-:S04]  /*7950*/  LEA R2, P4, R42, UR4, 0x1 ;  /* 0x000000042a027c11 */ /* 0x008fc8000f8808ff */
[----:B------:R-:W-:-:S05]  /*7960*/  LEA.HI.X R3, R42, UR5, R40, 0x1, P4 ;  /* 0x000000052a037c11 */ /* 0x000fca000a0f0c28 */
[----:B------:R3:W-:Y:S04]  /*7970*/  @!P2 STG.E.128 desc[UR18][R2.64], R36 ;  /* 0x000000240200a986 */ /* 0x0007e8000c101d12 */
[----:B-1----:R3:W-:Y:S04]  /*7980*/  @!P1 STG.E.128 desc[UR18][R2.64+0x80], R32 ;  /* 0x0000802002009986 */ /* 0x0027e8000c101d12 */
[----:B------:R3:W-:Y:S02]  /*7990*/  @!P0 STG.E.128 desc[UR18][R2.64+0x100], R28 ;  /* 0x0001001c02008986 */ /* 0x0007e4000c101d12 */
.L_x_335:
[----:B------:R-:W-:Y:S05]  /*79a0*/  BSYNC.RECONVERGENT B0 ;  /* 0x0000000000007941 */ /* 0x000fea0003800200 */
.L_x_334:
[----:B---3--:R-:W-:Y:S01]  /*79b0*/  MOV R2, R202 ;  /* 0x000000ca00027202 */ /* 0x008fe20000000f00 */
[----:B------:R-:W3:Y:S01]  /*79c0*/  LDCU.64 UR4, c[0x0][0x5e0] ;  /* 0x0000bc00ff0477ac */ /* 0x000ee20008000a00 */
[----:B------:R-:W-:Y:S01]  /*79d0*/  MOV R3, RZ ;  /* 0x000000ff00037202 */ /* 0x000fe20000000f00 */
[----:B------:R-:W-:Y:S01]  /*79e0*/  IMAD R53, R53, UR6, RZ ;  /* 0x0000000635357c24 */ /* 0x000fe2000f8e02ff */
[----:B------:R-:W-:Y:S01]  /*79f0*/  BSSY.RECONVERGENT B0, `(.L_x_336) ;  /* 0x0000015000007945 */ /* 0x000fe20003800200 */
[----:B------:R-:W-:-:S04]  /*7a00*/  IMAD.WIDE.U32 R2, R0, UR6, R2 ;  /* 0x0000000600027c25 */ /* 0x000fc8000f8e0002 */
[----:B------:R-:W-:Y:S01]  /*7a10*/  IMAD R53, R0, UR7, R53 ;  /* 0x0000000700357c24 */ /* 0x000fe2000f8e0235 */
[----:B----4-:R-:W-:-:S04]  /*7a20*/  IADD3 R30, P0, PT, R54, R2, RZ ;  /* 0x00000002361e7210 */ /* 0x010fc80007f1e0ff */
[----:B------:R-:W-:-:S03]  /*7a30*/  IADD3.X R31, PT, PT, R52, R3, R53, P0, !PT ;  /* 0x00000003341f7210 */ /* 0x000fc600007fe435 */
[----:B---3--:R-:W-:-:S04]  /*7a40*/  IMAD.WIDE.U32 R30, R194, UR4, R30 ;  /* 0x00000004c21e7c25 */ /* 0x008fc8000f8e001e */
[----:B------:R-:W-:Y:S01]  /*7a50*/  IMAD R3, R194, UR5, R31 ;  /* 0x00000005c2037c24 */ /* 0x000fe2000f8e021f */
[----:B------:R-:W-:Y:S06]  /*7a60*/  @P3 BRA `(.L_x_337) ;  /* 0x0000000000343947 */ /* 0x000fec0003800000 */
[----:B------:R-:W3:Y:S01]  /*7a70*/  LDCU UR10, c[0x0][0x440] ;  /* 0x00008800ff0a77ac */ /* 0x000ee20008000800 */
[----:B------:R-:W-:Y:S01]  /*7a80*/  IMAD.MOV.U32 R2, RZ, RZ, R30 ;  /* 0x000000ffff027224 */ /* 0x000fe200078e001e */
[----:B------:R-:W4:Y:S03]  /*7a90*/  LDCU.64 UR4, c[0x0][0x568] ;  /* 0x0000ad00ff0477ac */ /* 0x000f260008000a00 */
[----:B-1----:R-:W-:-:S04]  /*7aa0*/  IMAD.WIDE.U32 R32, R203, UR6, R2 ;  /* 0x00000006cb207c25 */ /* 0x002fc8000f8e0002 */
[----:B------:R-:W-:Y:S01]  /*7ab0*/  IMAD R0, R203, UR7, R33 ;  /* 0x00000007cb007c24 */ /* 0x000fe2000f8e0221 */
[----:B---3--:R-:W-:Y:S02]  /*7ac0*/  ISETP.GE.AND P2, PT, R202, UR10, PT ;  /* 0x0000000aca007c0c */ /* 0x008fe4000bf46270 */
[----:B------:R-:W-:Y:S02]  /*7ad0*/  ISETP.GE.AND P1, PT, R208, UR10, PT ;  /* 0x0000000ad0007c0c */ /* 0x000fe4000bf26270 */
[----:B------:R-:W-:Y:S02]  /*7ae0*/  ISETP.GE.AND P0, PT, R205, UR10, PT ;  /* 0x0000000acd007c0c */ /* 0x000fe4000bf06270 */
[----:B----4-:R-:W-:-:S04]  /*7af0*/  LEA R28, P3, R32, UR4, 0x1 ;  /* 0x00000004201c7c11 */ /* 0x010fc8000f8608ff */
[----:B------:R-:W-:-:S05]  /*7b00*/  LEA.HI.X R29, R32, UR5, R0, 0x1, P3 ;  /* 0x00000005201d7c11 */ /* 0x000fca00098f0c00 */
[----:B------:R3:W-:Y:S04]  /*7b10*/  @!P2 STG.E.128 desc[UR18][R28.64], R24 ;  /* 0x000000181c00a986 */ /* 0x0007e8000c101d12 */
[----:B------:R3:W-:Y:S04]  /*7b20*/  @!P1 STG.E.128 desc[UR18][R28.64+0x80], R16 ;  /* 0x000080101c009986 */ /* 0x0007e8000c101d12 */
[----:B------:R3:W-:Y:S02]  /*7b30*/  @!P0 STG.E.128 desc[UR18][R28.64+0x100], R8 ;  /* 0x000100081c008986 */ /* 0x0007e4000c101d12 */
.L_x_337:
[----:B------:R-:W-:Y:S05]  /*7b40*/  BSYNC.RECONVERGENT B0 ;  /* 0x0000000000007941 */ /* 0x000fea0003800200 */
.L_x_336:
[----:B------:R-:W-:Y:S05]  /*7b50*/  @P5 BRA `(.L_x_297) ;  /* 0x00000000003c5947 */ /* 0x000fea0003800000 */
[----:B------:R-:W4:Y:S01]  /*7b60*/  LDCU UR10, c[0x0][0x440] ;  /* 0x00008800ff0a77ac */ /* 0x000f220008000800 */
[----:B------:R-:W-:Y:S02]  /*7b70*/  IMAD R55, R55, UR6, RZ ;  /* 0x0000000637377c24 */ /* 0x000fe4000f8e02ff */
[----:B------:R-:W-:Y:S01]  /*7b80*/  IMAD.MOV.U32 R2, RZ, RZ, R30 ;  /* 0x000000ffff027224 */ /* 0x000fe200078e001e */
[----:B------:R-:W1:Y:S01]  /*7b90*/  LDCU.64 UR4, c[0x0][0x568] ;  /* 0x0000ad00ff0477ac */ /* 0x000e620008000a00 */
[C---:B------:R-:W-:Y:S02]  /*7ba0*/  IMAD R55, R56.reuse, UR7, R55 ;  /* 0x0000000738377c24 */ /* 0x040fe4000f8e0237 */
[----:B------:R-:W-:-:S04]  /*7bb0*/  IMAD.WIDE.U32 R2, R56, UR6, R2 ;  /* 0x0000000638027c25 */ /* 0x000fc8000f8e0002 */
[----:B------:R-:W-:Y:S01]  /*7bc0*/  IMAD.IADD R55, R55, 0x1, R3 ;  /* 0x0000000137377824 */ /* 0x000fe200078e0203 */
[----:B----4-:R-:W-:Y:S02]  /*7bd0*/  ISETP.GE.AND P2, PT, R202, UR10, PT ;  /* 0x0000000aca007c0c */ /* 0x010fe4000bf46270 */
[----:B------:R-:W-:Y:S02]  /*7be0*/  ISETP.GE.AND P1, PT, R208, UR10, PT ;  /* 0x0000000ad0007c0c */ /* 0x000fe4000bf26270 */
[----:B------:R-:W-:Y:S02]  /*7bf0*/  ISETP.GE.AND P0, PT, R205, UR10, PT ;  /* 0x0000000acd007c0c */ /* 0x000fe4000bf06270 */
[----:B-1-3--:R-:W-:-:S04]  /*7c00*/  LEA R8, P3, R2, UR4, 0x1 ;  /* 0x0000000402087c11 */ /* 0x00afc8000f8608ff */
[----:B------:R-:W-:-:S05]  /*7c10*/  LEA.HI.X R9, R2, UR5, R55, 0x1, P3 ;  /* 0x0000000502097c11 */ /* 0x000fca00098f0c37 */
[----:B------:R4:W-:Y:S04]  /*7c20*/  @!P2 STG.E.128 desc[UR18][R8.64], R20 ;  /* 0x000000140800a986 */ /* 0x0009e8000c101d12 */
[----:B------:R4:W-:Y:S04]  /*7c30*/  @!P1 STG.E.128 desc[UR18][R8.64+0x80], R12 ;  /* 0x0000800c08009986 */ /* 0x0009e8000c101d12 */
[----:B------:R4:W-:Y:S02]  /*7c40*/  @!P0 STG.E.128 desc[UR18][R8.64+0x100], R4 ;  /* 0x0001000408008986 */ /* 0x0009e4000c101d12 */
.L_x_297:
[----:B------:R-:W-:Y:S05]  /*7c50*/  BSYNC.RECONVERGENT B1 ;  /* 0x0000000000017941 */ /* 0x000fea0003800200 */
.L_x_275:
[----:B------:R-:W2:Y:S01]  /*7c60*/  LDCU UR5, c[0x0][0x438] ;  /* 0x00008700ff0577ac */ /* 0x000ea20008000800 */
[----:B------:R-:W4:Y:S08]  /*7c70*/  LDC R3, c[0x0][0x370] ;  /* 0x0000dc00ff037b82 */ /* 0x000f300000000800 */
[----:B-1-3--:R-:W1:Y:S01]  /*7c80*/  LDC R11, c[0x0][0x438] ;  /* 0x00010e00ff0b7b82 */ /* 0x00ae620000000800 */
[----:B--2---:R-:W-:-:S04]  /*7c90*/  UIADD3 UR5, UPT, UPT, UR5, 0x3f, URZ ;  /* 0x0000003f05057890 */ /* 0x004fc8000fffe0ff */
[----:B------:R-:W-:Y:S01]  /*7ca0*/  USHF.R.S32.HI UR4, URZ, 0x1f, UR5 ;  /* 0x0000001fff047899 */ /* 0x000fe20008011405 */
[----:B----4-:R-:W-:-:S03]  /*7cb0*/  IADD3 R204, PT, PT, R3, R204, RZ ;  /* 0x000000cc03cc7210 */ /* 0x010fc60007ffe0ff */
[----:B------:R-:W-:-:S04]  /*7cc0*/  ULEA.HI UR4, UR4, UR5, URZ, 0x6 ;  /* 0x0000000504047291 */ /* 0x000fc8000f8f30ff */
[----:B------:R-:W-:-:S06]  /*7cd0*/  USHF.R.S32.HI UR4, URZ, 0x6, UR4 ;  /* 0x00000006ff047899 */ /* 0x000fcc0008011404 */
[----:B------:R-:W-:-:S13]  /*7ce0*/  ISETP.GE.AND P0, PT, R204, UR4, PT ;  /* 0x00000004cc007c0c */ /* 0x000fda000bf06270 */
[----:B-1----:R-:W-:Y:S05]  /*7cf0*/  @!P0 BRA `(.L_x_338) ;  /* 0xffffff88004c8947 */ /* 0x002fea000383ffff */
[----:B------:R-:W-:Y:S05]  /*7d00*/  EXIT ;  /* 0x000000000000794d */ /* 0x000fea0003800000 */
.L_x_339:
        /* <DEDUP_REMOVED lines=15> */
.L_x_1085:


//--------------------- .text._ZN5flash27flash_bwd_convert_dq_kernelI23Flash_bwd_kernel_traitsILi192ELi64ELi64ELi8ELi4ELi2ELi2ELb1ELb1EN7cutlass10bfloat16_tE19Flash_kernel_traitsILi192ELi64ELi64ELi8ES3_EEEEvNS_16Flash_bwd_paramsEi --------------------------
	.section	.text._ZN5flash27flash_bwd_convert_dq_kernelI23Flash_bwd_kernel_traitsILi192ELi64ELi64ELi8ELi4ELi2ELi2ELb1ELb1EN7cutlass10bfloat16_tE19Flash_kernel_traitsILi192ELi64ELi64ELi8ES3_EEEEvNS_16Flash_bwd_paramsEi,"ax",@progbits
	.align	128
        .global         _ZN5flash27flash_bwd_convert_dq_kernelI23Flash_bwd_kernel_traitsILi192ELi64ELi64ELi8ELi4ELi2ELi2ELb1ELb1EN7cutlass10bfloat16_tE19Flash_kernel_traitsILi192ELi64ELi64ELi8ES3_EEEEvNS_16Flash_bwd_paramsEi
        .type           _ZN5flash27flash_bwd_convert_dq_kernelI23Flash_bwd_kernel_traitsILi192ELi64ELi64ELi8ELi4ELi2ELi2ELb1ELb1EN7cutlass10bfloat16_tE19Flash_kernel_traitsILi192ELi64ELi64ELi8ES3_EEEEvNS_16Flash_bwd_paramsEi,@function
        .size           _ZN5flash27flash_bwd_convert_dq_kernelI23Flash_bwd_kernel_traitsILi192ELi64ELi64ELi8ELi4ELi2ELi2ELb1ELb1EN7cutlass10bfloat16_tE19Flash_kernel_traitsILi192ELi64ELi64ELi8ES3_EEEEvNS_16Flash_bwd_paramsEi,(.L_x_1086 - _ZN5flash27flash_bwd_convert_dq_kernelI23Flash_bwd_kernel_traitsILi192ELi64ELi64ELi8ELi4ELi2ELi2ELb1ELb1EN7cutlass10bfloat16_tE19Flash_kernel_traitsILi192ELi64ELi64ELi8ES3_EEEEvNS_16Flash_bwd_paramsEi)
        .other          _ZN5flash27flash_bwd_convert_dq_kernelI23Flash_bwd_kernel_traitsILi192ELi64ELi64ELi8ELi4ELi2ELi2ELb1ELb1EN7cutlass10bfloat16_tE19Flash_kernel_traitsILi192ELi64ELi64ELi8ES3_EEEEvNS_16Flash_bwd_paramsEi,@"STO_CUDA_ENTRY STV_DEFAULT"
_ZN5flash27flash_bwd_convert_dq_kernelI23Flash_bwd_kernel_traitsILi192ELi64ELi64ELi8ELi4ELi2ELi2ELb1ELb1EN7cutlass10bfloat16_tE19Flash_kernel_traitsILi192ELi64ELi64ELi8ES3_EEEEvNS_16Flash_bwd_paramsEi:
.text._ZN5flash27flash_bwd_convert_dq_kernelI23Flash_bwd_kernel_traitsILi192ELi64ELi64ELi8ELi4ELi2ELi2ELb1ELb1EN7cutlass10bfloat16_tE19Flash_kernel_traitsILi192ELi64ELi64ELi8ES3_EEEEvNS_16Flash_bwd_paramsEi:
[----:B------:R-:W-:Y:S08]  /*0000*/  LDC R1, c[0x0][0x37c] ;  /* 0x0000df00ff017b82 */ /* 0x000ff00000000800 */
[----:B------:R-:W0:Y:S01]  /*0010*/  LDC.64 R4, c[0x0][0x460] ;  /* 0x00011800ff047b82 */ /* 0x000e220000000a00 */
[----:B------:R-:W1:Y:S01]  /*0020*/  S2R R11, SR_CTAID.Y ;  /* 0x00000000000b7919 */ /* 0x000e620000002600 */
[----:B------:R-:W2:Y:S01]  /*0030*/  LDCU.64 UR8, c[0x0][0x358] ;  /* 0x00006b00ff0877ac */ /* 0x000ea20008000a00 */
[----:B------:R-:W-:-:S05]  /*0040*/  MOV R37, 0xffffffff ;  /* 0xffffffff00257802 */ /* 0x000fca0000000f00 */
[----:B------:R-:W1:Y:S01]  /*0050*/  LDC.64 R2, c[0x0][0x460] ;  /* 0x00011800ff027b82 */ /* 0x000e620000000a00 */
[C---:B0-----:R-:W-:Y:S02]  /*0060*/  ISETP.NE.U32.AND P0, PT, R4.reuse, RZ, PT ;  /* 0x000000ff0400720c */ /* 0x041fe40003f05070 */
[----:B------:R-:W-:Y:S02]  /*0070*/  ISETP.NE.U32.AND P1, PT, R4, RZ, PT ;  /* 0x000000ff0400720c */ /* 0x000fe40003f25070 */
[C---:B------:R-:W-:Y:S02]  /*0080*/  ISETP.NE.AND.EX P0, PT, R5.reuse, RZ, PT, P0 ;  /* 0x000000ff0500720c */ /* 0x040fe40003f05300 */
[----:B------:R-:W-:Y:S01]  /*0090*/  ISETP.NE.AND.EX P1, PT, R5, RZ, PT, P1 ;  /* 0x000000ff0500720c */ /* 0x000fe20003f25310 */
[----:B-1----:R-:W-:-:S10]  /*00a0*/  IMAD.WIDE.U32 R2, R11, 0x4, R2 ;  /* 0x000000040b027825 */ /* 0x002fd400078e0002 */
[----:B--2---:R-:W2:Y:S04]  /*00b0*/  @P0 LDG.E R37, desc[UR8][R2.64] ;  /* 0x0000000802250981 */ /* 0x004ea8000c1e1900 */
[----:B------:R-:W2:Y:S01]  /*00c0*/  @P1 LDG.E R0, desc[UR8][R2.64+0x4] ;  /* 0x0000040802001981 */ /* 0x000ea2000c1e1900 */
[----:B------:R-:W0:Y:S08]  /*00d0*/  S2UR UR4, SR_CTAID.X ;  /* 0x00000000000479c3 */ /* 0x000e300000002500 */
[----:B------:R-:W1:Y:S01]  /*00e0*/  @!P1 LDC R61, c[0x0][0x434] ;  /* 0x00010d00ff3d9b82 */ /* 0x000e620000000800 */
[----:B0-----:R-:W-:Y:S01]  /*00f0*/  USHF.L.U32 UR4, UR4, 0x6, URZ ;  /* 0x0000000604047899 */ /* 0x001fe200080006ff */
[----:B--2---:R-:W-:-:S05]  /*0100*/  @P1 IADD3 R61, PT, PT, R0, -R37, RZ ;  /* 0x80000025003d1210 */ /* 0x004fca0007ffe0ff */
[----:B-1----:R-:W-:-:S13]  /*0110*/  ISETP.GT.AND P1, PT, R61, UR4, PT ;  /* 0x000000043d007c0c */ /* 0x002fda000bf24270 */
[----:B------:R-:W-:Y:S05]  /*0120*/  @!P1 EXIT ;  /* 0x000000000000994d */ /* 0x000fea0003800000 */
[----:B------:R-:W-:Y:S01]  /*0130*/  ISETP.NE.AND P1, PT, R37, -0x1, PT ;  /* 0xffffffff2500780c */ /* 0x000fe20003f25270 */
[----:B------:R-:W0:Y:S01]  /*0140*/  LDC R2, c[0x0][0x44c] ;  /* 0x00011300ff027b82 */ /* 0x000e220000000800 */
[----:B------:R-:W0:Y:S07]  /*0150*/  LDCU UR6, c[0x0][0x3e0] ;  /* 0x00007c00ff0677ac */ /* 0x000e2e0008000800 */
[----:B------:R-:W1:Y:S08]  /*0160*/  S2UR UR7, SR_CTAID.Z ;  /* 0x00000000000779c3 */ /* 0x000e700000002700 */
[----:B------:R-:W2:Y:S08]  /*0170*/  @!P1 LDC.64 R58, c[0x0][0x5a0] ;  /* 0x00016800ff3a9b82 */ /* 0x000eb00000000a00 */
[----:B------:R-:W3:Y:S01]  /*0180*/  @P1 LDC.64 R8, c[0x0][0x5b8] ;  /* 0x00016e00ff081b82 */ /* 0x000ee20000000a00 */
[----:B--2---:R-:W-:-:S04]  /*0190*/  @!P1 IMAD.WIDE.U32 R4, R11, R58, RZ ;  /* 0x0000003a0b049225 */ /* 0x004fc800078e00ff */
[----:B------:R-:W-:Y:S01]  /*01a0*/  @!P1 IMAD R59, R11, R59, R5 ;  /* 0x0000003b0b3b9224 */ /* 0x000fe200078e0205 */
[----:B------:R-:W-:Y:S01]  /*01b0*/  @!P1 MOV R60, R4 ;  /* 0x00000004003c9202 */ /* 0x000fe20000000f00 */
[----:B0-----:R-:W-:-:S04]  /*01c0*/  IMAD.WIDE R4, R2, UR6, RZ ;  /* 0x0000000602047c25 */ /* 0x001fc8000f8e02ff */
[----:B---3--:R-:W-:-:S04]  /*01d0*/  @P1 IMAD.WIDE.U32 R6, R37, R8, RZ ;  /* 0x0000000825061225 */ /* 0x008fc800078e00ff */
[----:B------:R-:W-:Y:S01]  /*01e0*/  @P1 IMAD R59, R37, R9, R7 ;  /* 0x00000009253b1224 */ /* 0x000fe200078e0207 */
[----:B------:R-:W-:Y:S01]  /*01f0*/  @P1 MOV R60, R6 ;  /* 0x00000006003c1202 */ /* 0x000fe20000000f00 */
[----:B-1----:R-:W-:Y:S06]  /*0200*/  @P1 BRA `(.L_x_340) ;  /* 0x0000000000401947 */ /* 0x002fec0003800000 */
[----:B------:R-:W0:Y:S02]  /*0210*/  LDCU UR10, c[0x0][0x444] ;  /* 0x00008880ff0a77ac */ /* 0x000e240008000800 */
[----:B0-----:R-:W-:Y:S02]  /*0220*/  USHF.R.S32.HI UR5, URZ, 0x1f, UR10 ;  /* 0x0000001fff057899 */ /* 0x001fe4000801140a */
[----:B------:R-:W-:-:S04]  /*0230*/  IMAD.WIDE.U32 R6, R11, UR10, RZ ;  /* 0x0000000a0b067c25 */ /* 0x000fc8000f8e00ff */
[----:B------:R-:W-:Y:S01]  /*0240*/  IMAD R3, R11, UR5, RZ ;  /* 0x000000050b037c24 */ /* 0x000fe2000f8e02ff */
[----:B------:R-:W-:Y:S02]  /*0250*/  USHF.R.S32.HI UR5, URZ, 0x1f, UR6 ;  /* 0x0000001fff057899 */ /* 0x000fe40008011406 */
[----:B------:R-:W-:Y:S02]  /*0260*/  IMAD.WIDE.U32 R8, R6, UR6, RZ ;  /* 0x0000000606087c25 */ /* 0x000fe4000f8e00ff */
[----:B------:R-:W-:Y:S02]  /*0270*/  IADD3 R0, PT, PT, R7, R3, RZ ;  /* 0x0000000307007210 */ /* 0x000fe40007ffe0ff */
[----:B------:R-:W-:-:S04]  /*0280*/  IMAD.WIDE.U32 R36, R8, R2, RZ ;  /* 0x0000000208247225 */ /* 0x000fc800078e00ff */
[----:B------:R-:W-:-:S04]  /*0290*/  IMAD R3, R0, UR6, RZ ;  /* 0x0000000600037c24 */ /* 0x000fc8000f8e02ff */
[----:B------:R-:W-:Y:S01]  /*02a0*/  IMAD R7, R6, UR5, R3 ;  /* 0x0000000506077c24 */ /* 0x000fe2000f8e0203 */
[----:B------:R-:W-:-:S04]  /*02b0*/  SHF.R.S32.HI R3, RZ, 0x1f, R2 ;  /* 0x0000001fff037819 */ /* 0x000fc80000011402 */
[----:B------:R-:W-:-:S05]  /*02c0*/  IADD3 R7, PT, PT, R9, R7, RZ ;  /* 0x0000000709077210 */ /* 0x000fca0007ffe0ff */
[----:B------:R-:W-:-:S04]  /*02d0*/  IMAD R7, R7, R2, RZ ;  /* 0x0000000207077224 */ /* 0x000fc800078e02ff */
[----:B------:R-:W-:-:S05]  /*02e0*/  IMAD R3, R3, R8, R7 ;  /* 0x0000000803037224 */ /* 0x000fca00078e0207 */
[----:B------:R-:W-:Y:S01]  /*02f0*/  IADD3 R0, PT, PT, R37, R3, RZ ;  /* 0x0000000325007210 */ /* 0x000fe20007ffe0ff */
[----:B------:R-:W-:Y:S06]  /*0300*/  BRA `(.L_x_341) ;  /* 0x00000000000c7947 */ /* 0x000fec0003800000 */
.L_x_340:
[-C--:B------:R-:W-:Y:S02]  /*0310*/  IMAD R3, R5, R37.reuse, RZ ;  /* 0x0000002505037224 */ /* 0x080fe400078e02ff */
[----:B------:R-:W-:-:S05]  /*0320*/  IMAD.WIDE.U32 R36, R4, R37, RZ ;  /* 0x0000002504247225 */ /* 0x000fca00078e00ff */
[----:B------:R-:W-:-:S07]  /*0330*/  IADD3 R0, PT, PT, R37, R3, RZ ;  /* 0x0000000325007210 */ /* 0x000fce0007ffe0ff */
.L_x_341:
[----:B------:R-:W0:Y:S01]  /*0340*/  LDCU UR5, c[0x0][0x600] ;  /* 0x0000c000ff0577ac */ /* 0x000e220008000800 */
[----:B------:R-:W-:Y:S01]  /*0350*/  SHF.L.U32 R3, R11, 0x7, RZ ;  /* 0x000000070b037819 */ /* 0x000fe200000006ff */
[----:B------:R-:W1:Y:S01]  /*0360*/  S2R R38, SR_TID.X ;  /* 0x0000000000267919 */ /* 0x000e620000002100 */
[----:B------:R-:W-:Y:S01]  /*0370*/  HFMA2 R58, -RZ, RZ, 0, 0 ;  /* 0x00000000ff3a7431 */ /* 0x000fe200000001ff */
[----:B------:R-:W-:Y:S02]  /*0380*/  CS2R R56, SRZ ;  /* 0x0000000000387805 */ /* 0x000fe4000001ff00 */
[----:B------:R-:W-:Y:S02]  /*0390*/  SEL R3, R3, RZ, P0 ;  /* 0x000000ff03037207 */ /* 0x000fe40000000000 */
[----:B------:R-:W-:Y:S02]  /*03a0*/  CS2R R54, SRZ ;  /* 0x0000000000367805 */ /* 0x000fe4000001ff00 */
[----:B------:R-:W-:-:S02]  /*03b0*/  CS2R R52, SRZ ;  /* 0x0000000000347805 */ /* 0x000fc4000001ff00 */
[----:B------:R-:W-:Y:S02]  /*03c0*/  CS2R R50, SRZ ;  /* 0x0000000000327805 */ /* 0x000fe4000001ff00 */
[----:B------:R-:W-:Y:S02]  /*03d0*/  IADD3 R3, P0, PT, R3, UR4, RZ ;  /* 0x0000000403037c10 */ /* 0x000fe4000ff1e0ff */
[----:B------:R-:W-:Y:S02]  /*03e0*/  CS2R R48, SRZ ;  /* 0x0000000000307805 */ /* 0x000fe4000001ff00 */
[----:B------:R-:W-:Y:S02]  /*03f0*/  CS2R R46, SRZ ;  /* 0x00000000002e7805 */ /* 0x000fe4000001ff00 */
[----:B------:R-:W-:Y:S02]  /*0400*/  CS2R R44, SRZ ;  /* 0x00000000002c7805 */ /* 0x000fe4000001ff00 */
[----:B------:R-:W-:Y:S01]  /*0410*/  IADD3.X R7, PT, PT, RZ, RZ, RZ, P0, !PT ;  /* 0x000000ffff077210 */ /* 0x000fe200007fe4ff */
[----:B------:R-:W-:Y:S01]  /*0420*/  IMAD.WIDE.U32 R34, R3, R4, RZ ;  /* 0x0000000403227225 */ /* 0x000fe200078e00ff */
[----:B------:R-:W-:-:S02]  /*0430*/  CS2R R42, SRZ ;  /* 0x00000000002a7805 */ /* 0x000fc4000001ff00 */
[----:B------:R-:W-:Y:S02]  /*0440*/  CS2R R40, SRZ ;  /* 0x0000000000287805 */ /* 0x000fe4000001ff00 */
[----:B------:R-:W-:Y:S01]  /*0450*/  CS2R R30, SRZ ;  /* 0x00000000001e7805 */ /* 0x000fe2000001ff00 */
[----:B0-----:R-:W-:Y:S01]  /*0460*/  UISETP.GE.AND UP0, UPT, UR5, 0x1, UPT ;  /* 0x000000010500788c */ /* 0x001fe2000bf06270 */
[----:B------:R-:W-:Y:S01]  /*0470*/  IMAD R7, R7, R4, RZ ;  /* 0x0000000407077224 */ /* 0x000fe200078e02ff */
[----:B------:R-:W-:Y:S02]  /*0480*/  CS2R R28, SRZ ;  /* 0x00000000001c7805 */ /* 0x000fe4000001ff00 */
[----:B------:R-:W-:Y:S02]  /*0490*/  CS2R R26, SRZ ;  /* 0x00000000001a7805 */ /* 0x000fe4000001ff00 */
[----:B------:R-:W-:Y:S01]  /*04a0*/  CS2R R24, SRZ ;  /* 0x0000000000187805 */ /* 0x000fe2000001ff00 */
[----:B------:R-:W-:Y:S01]  /*04b0*/  IMAD R63, R5, R3, R7 ;  /* 0x00000003053f7224 */ /* 0x000fe200078e0207 */
        /* <DEDUP_REMOVED lines=10> */
[----:B------:R-:W-:Y:S01]  /*0560*/  MOV R3, RZ ;  /* 0x000000ff00037202 */ /* 0x000fe20000000f00 */
[----:B-1----:R-:W-:Y:S06]  /*0570*/  BRA.U !UP0, `(.L_x_342) ;  /* 0x00000009080c7547 */ /* 0x002fec000b800000 */
[----:B------:R-:W0:Y:S01]  /*0580*/  LDCU.64 UR10, c[0x0][0x570] ;  /* 0x0000ae00ff0a77ac */ /* 0x000e220008000a00 */
[----:B------:R-:W-:Y:S01]  /*0590*/  SHF.R.U32.HI R39, RZ, 0x5, R38 ;  /* 0x00000005ff277819 */ /* 0x000fe20000011626 */
[----:B------:R-:W1:Y:S01]  /*05a0*/  LDC.64 R32, c[0x0][0x5f8] ;  /* 0x00017e00ff207b82 */ /* 0x000e620000000a00 */
[----:B------:R-:W-:Y:S01]  /*05b0*/  LOP3.LUT R38, R38, 0x1f, RZ, 0xc0, !PT ;  /* 0x0000001f26267812 */ /* 0x000fe200078ec0ff */
[C---:B------:R-:W-:Y:S01]  /*05c0*/  IMAD R37, R2.reuse, UR7, RZ ;  /* 0x0000000702257c24 */ /* 0x040fe2000f8e02ff */
[----:B------:R-:W-:Y:S01]  /*05d0*/  IADD3 R35, PT, PT, R35, R63, RZ ;  /* 0x0000003f23237210 */ /* 0x000fe20007ffe0ff */
[----:B------:R-:W-:Y:S01]  /*05e0*/  IMAD R2, R2, UR6, RZ ;  /* 0x0000000602027c24 */ /* 0x000fe2000f8e02ff */
[----:B------:R-:W-:Y:S01]  /*05f0*/  MOV R58, RZ ;  /* 0x000000ff003a7202 */ /* 0x000fe20000000f00 */
[----:B------:R-:W-:Y:S02]  /*0600*/  UIADD3 UR5, UPT, UPT, -UR5, URZ, URZ ;  /* 0x000000ff05057290 */ /* 0x000fe4000fffe1ff */
[----:B------:R-:W-:Y:S01]  /*0610*/  IMAD R38, R39, R2, R38 ;  /* 0x0000000227267224 */ /* 0x000fe200078e0226 */
[----:B------:R-:W-:-:S02]  /*0620*/  IADD3 R39, P0, P1, R37, R36, R34 ;  /* 0x0000002425277210 */ /* 0x000fc4000791e022 */
[----:B------:R-:W-:Y:S02]  /*0630*/  SHF.R.S32.HI R37, RZ, 0x1f, R37 ;  /* 0x0000001fff257819 */ /* 0x000fe40000011425 */
[----:B------:R-:W-:Y:S02]  /*0640*/  IADD3 R34, P2, PT, R38, R39, RZ ;  /* 0x0000002726227210 */ /* 0x000fe40007f5e0ff */
[----:B------:R-:W-:Y:S02]  /*0650*/  IADD3.X R37, PT, PT, R37, R0, R35, P0, P1 ;  /* 0x0000000025257210 */ /* 0x000fe400007e2423 */
[----:B0-----:R-:W-:Y:S02]  /*0660*/  LEA R36, P0, R34, UR10, 0x2 ;  /* 0x0000000a22247c11 */ /* 0x001fe4000f8010ff */
[----:B------:R-:W-:Y:S02]  /*0670*/  LEA.HI.X.SX32 R37, R38, R37, 0x1, P2 ;  /* 0x0000002526257211 */ /* 0x000fe400010f0eff */
[----:B------:R-:W-:-:S02]  /*0680*/  IADD3 R36, P1, PT, R36, 0x180, RZ ;  /* 0x0000018024247810 */ /* 0x000fc40007f3e0ff */
[----:B------:R-:W-:Y:S02]  /*0690*/  LEA.HI.X R37, R34, UR11, R37, 0x2, P0 ;  /* 0x0000000b22257c11 */ /* 0x000fe400080f1425 */
[----:B------:R-:W-:Y:S02]  /*06a0*/  SHF.L.U32 R0, R2, 0x3, RZ ;  /* 0x0000000302007819 */ /* 0x000fe400000006ff */
[----:B-1----:R-:W-:Y:S02]  /*06b0*/  SHF.L.U64.HI R33, R32, 0x2, R33 ;  /* 0x0000000220217819 */ /* 0x002fe40000010221 */
[----:B------:R-:W-:-:S07]  /*06c0*/  IADD3.X R37, PT, PT, RZ, R37, RZ, P1, !PT ;  /* 0x00000025ff257210 */ /* 0x000fce0000ffe4ff */
.L_x_343:
[----:B------:R-:W-:Y:S02]  /*06d0*/  MOV R34, R36 ;  /* 0x0000002400227202 */ /* 0x000fe40000000f00 */
[----:B------:R-:W-:-:S03]  /*06e0*/  MOV R35, R37 ;  /* 0x0000002500237202 */ /* 0x000fc60000000f00 */
[----:B------:R-:W-:-:S05]  /*06f0*/  IMAD.WIDE R38, R0, 0x4, R34 ;  /* 0x0000000400267825 */ /* 0x000fca00078e0222 */
[----:B------:R-:W2:Y:S04]  /*0700*/  LDG.E R37, desc[UR8][R38.64+-0x180] ;  /* 0xfffe800826257981 */ /* 0x000ea8000c1e1900 */
[----:B------:R-:W3:Y:S04]  /*0710*/  LDG.E R67, desc[UR8][R38.64+-0x100] ;  /* 0xffff000826437981 */ /* 0x000ee8000c1e1900 */
[----:B------:R-:W4:Y:S04]  /*0720*/  LDG.E R69, desc[UR8][R38.64+-0x80] ;  /* 0xffff800826457981 */ /* 0x000f28000c1e1900 */
[----:B------:R-:W5:Y:S04]  /*0730*/  LDG.E R65, desc[UR8][R38.64] ;  /* 0x0000000826417981 */ /* 0x000f68000c1e1900 */
[----:B------:R0:W5:Y:S01]  /*0740*/  LDG.E R63, desc[UR8][R38.64+0x80] ;  /* 0x00008008263f7981 */ /* 0x000162000c1e1900 */
[----:B--2---:R-:W-:Y:S01]  /*0750*/  FADD.FTZ R4, R37, R4 ;  /* 0x0000000425047221 */ /* 0x004fe20000010000 */
[----:B------:R-:W-:-:S02]  /*0760*/  IMAD.WIDE R36, R2, 0x20, R38 ;  /* 0x0000002002247825 */ /* 0x000fc400078e0226 */
[----:B------:R-:W2:Y:S04]  /*0770*/  LDG.E R39, desc[UR8][R38.64+0x100] ;  /* 0x0001000826277981 */ /* 0x000ea8000c1e1900 */
[----:B------:R-:W3:Y:S04]  /*0780*/  LDG.E R68, desc[UR8][R36.64+-0x180] ;  /* 0xfffe800824447981 */ /* 0x000ee8000c1e1900 */
[----:B------:R-:W5:Y:S04]  /*0790*/  LDG.E R64, desc[UR8][R36.64+-0x100] ;  /* 0xffff000824407981 */ /* 0x000f68000c1e1900 */
[----:B------:R-:W5:Y:S04]  /*07a0*/  LDG.E R66, desc[UR8][R36.64+-0x80] ;  /* 0xffff800824427981 */ /* 0x000f68000c1e1900 */
[----:B------:R1:W5:Y:S01]  /*07b0*/  LDG.E R62, desc[UR8][R36.64] ;  /* 0x00000008243e7981 */ /* 0x000362000c1e1900 */
[----:B----4-:R-:W-:Y:S01]  /*07c0*/  FADD.FTZ R20, R69, R20 ;  /* 0x0000001445147221 */ /* 0x010fe20000010000 */
[----:B--2---:R-:W-:Y:S01]  /*07d0*/  FADD.FTZ R52, R39, R52 ;  /* 0x0000003427347221 */ /* 0x004fe20000010000 */
[----:B0-----:R-:W-:-:S04]  /*07e0*/  IMAD.WIDE R38, R2, 0x20, R36 ;  /* 0x0000002002267825 */ /* 0x001fc800078e0224 */
[----:B---3--:R-:W-:Y:S02]  /*07f0*/  FADD.FTZ R5, R68, R5 ;  /* 0x0000000544057221 */ /* 0x008fe40000010000 */
[----:B------:R-:W2:Y:S04]  /*0800*/  LDG.E R68, desc[UR8][R36.64+0x80] ;  /* 0x0000800824447981 */ /* 0x000ea8000c1e1900 */
[----:B------:R-:W3:Y:S04]  /*0810*/  LDG.E R69, desc[UR8][R38.64+-0x180] ;  /* 0xfffe800826457981 */ /* 0x000ee8000c1e1900 */
[----:B------:R-:W4:Y:S01]  /*0820*/  LDG.E R36, desc[UR8][R36.64+0x100] ;  /* 0x0001000824247981 */ /* 0x000f22000c1e1900 */
[----:B------:R-:W-:Y:S01]  /*0830*/  FADD.FTZ R12, R67, R12 ;  /* 0x0000000c430c7221 */ /* 0x000fe20000010000 */
[----:B-----5:R-:W-:Y:S01]  /*0840*/  FADD.FTZ R28, R65, R28 ;  /* 0x0000001c411c7221 */ /* 0x020fe20000010000 */
[----:B------:R-:W-:Y:S01]  /*0850*/  FADD.FTZ R44, R63, R44 ;  /* 0x0000002c3f2c7221 */ /* 0x000fe20000010000 */
[----:B------:R-:W5:Y:S04]  /*0860*/  LDG.E R65, desc[UR8][R38.64+-0x80] ;  /* 0xffff800826417981 */ /* 0x000f68000c1e1900 */
[----:B------:R-:W5:Y:S04]  /*0870*/  LDG.E R63, desc[UR8][R38.64+-0x100] ;  /* 0xffff0008263f7981 */ /* 0x000f68000c1e1900 */
[----:B------:R-:W5:Y:S01]  /*0880*/  LDG.E R67, desc[UR8][R38.64] ;  /* 0x0000000826437981 */ /* 0x000f62000c1e1900 */
[----:B--2---:R-:W-:Y:S01]  /*0890*/  FADD.FTZ R45, R68, R45 ;  /* 0x0000002d442d7221 */ /* 0x004fe20000010000 */
[----:B---3--:R-:W-:-:S02]  /*08a0*/  FADD.FTZ R6, R69, R6 ;  /* 0x0000000645067221 */ /* 0x008fc40000010000 */
[----:B------:R0:W2:Y:S01]  /*08b0*/  LDG.E R69, desc[UR8][R38.64+0x80] ;  /* 0x0000800826457981 */ /* 0x0000a2000c1e1900 */
[----:B----4-:R-:W-:Y:S01]  /*08c0*/  FADD.FTZ R53, R36, R53 ;  /* 0x0000003524357221 */ /* 0x010fe20000010000 */
[----:B-1----:R-:W-:Y:S02]  /*08d0*/  IMAD.WIDE R36, R2, 0x20, R38 ;  /* 0x0000002002247825 */ /* 0x002fe400078e0226 */
[----:B------:R-:W3:Y:S04]  /*08e0*/  LDG.E R39, desc[UR8][R38.64+0x100] ;  /* 0x0001000826277981 */ /* 0x000ee8000c1e1900 */
[----:B------:R-:W4:Y:S01]  /*08f0*/  LDG.E R68, desc[UR8][R36.64+-0x180] ;  /* 0xfffe800824447981 */ /* 0x000f22000c1e1900 */
[----:B------:R-:W-:Y:S01]  /*0900*/  FADD.FTZ R13, R64, R13 ;  /* 0x0000000d400d7221 */ /* 0x000fe20000010000 */
[----:B------:R-:W-:Y:S01]  /*0910*/  FADD.FTZ R21, R66, R21 ;  /* 0x0000001542157221 */ /* 0x000fe20000010000 */
[----:B------:R-:W-:Y:S01]  /*0920*/  FADD.FTZ R29, R62, R29 ;  /* 0x0000001d3e1d7221 */ /* 0x000fe20000010000 */
[----:B------:R-:W5:Y:S04]  /*0930*/  LDG.E R64, desc[UR8][R36.64+-0x80] ;  /* 0xffff800824407981 */ /* 0x000f68000c1e1900 */
[----:B------:R-:W5:Y:S04]  /*0940*/  LDG.E R62, desc[UR8][R36.64+-0x100] ;  /* 0xffff0008243e7981 */ /* 0x000f68000c1e1900 */
[----:B------:R-:W5:Y:S01]  /*0950*/  LDG.E R66, desc[UR8][R36.64] ;  /* 0x0000000824427981 */ /* 0x000f62000c1e1900 */
[----:B---3--:R-:W-:Y:S01]  /*0960*/  FADD.FTZ R54, R39, R54 ;  /* 0x0000003627367221 */ /* 0x008fe20000010000 */
[----:B0-----:R-:W-:-:S04]  /*0970*/  IMAD.WIDE R38, R2, 0x20, R36 ;  /* 0x0000002002267825 */ /* 0x001fc800078e0224 */
[----:B----4-:R-:W-:Y:S02]  /*0980*/  FADD.FTZ R7, R68, R7 ;  /* 0x0000000744077221 */ /* 0x010fe40000010000 */
[----:B------:R0:W3:Y:S04]  /*0990*/  LDG.E R68, desc[UR8][R36.64+0x80] ;  /* 0x0000800824447981 */ /* 0x0000e8000c1e1900 */
[----:B------:R-:W4:Y:S01]  /*09a0*/  LDG.E R36, desc[UR8][R36.64+0x100] ;  /* 0x0001000824247981 */ /* 0x000f22000c1e1900 */
[----:B--2---:R-:W-:-:S03]  /*09b0*/  FADD.FTZ R46, R69, R46 ;  /* 0x0000002e452e7221 */ /* 0x004fc60000010000 */
[----:B------:R-:W2:Y:S01]  /*09c0*/  LDG.E R69, desc[UR8][R38.64+-0x180] ;  /* 0xfffe800826457981 */ /* 0x000ea2000c1e1900 */
[----:B-----5:R-:W-:Y:S01]  /*09d0*/  FADD.FTZ R14, R63, R14 ;  /* 0x0000000e3f0e7221 */ /* 0x020fe20000010000 */
[----:B------:R-:W-:Y:S01]  /*09e0*/  FADD.FTZ R15, R62, R15 ;  /* 0x0000000f3e0f7221 */ /* 0x000fe20000010000 */
[----:B------:R-:W-:Y:S01]  /*09f0*/  FADD.FTZ R23, R64, R23 ;  /* 0x0000001740177221 */ /* 0x000fe20000010000 */
[----:B------:R-:W5:Y:S01]  /*0a00*/  LDG.E R63, desc[UR8][R38.64+-0x100] ;  /* 0xffff0008263f7981 */ /* 0x000f62000c1e1900 */
[----:B------:R-:W-:-:S03]  /*0a10*/  FADD.FTZ R31, R66, R31 ;  /* 0x0000001f421f7221 */ /* 0x000fc60000010000 */
[----:B------:R-:W3:Y:S01]  /*0a20*/  LDG.E R66, desc[UR8][R38.64+0x100] ;  /* 0x0001000826427981 */ /* 0x000ee2000c1e1900 */
[----:B----4-:R-:W-:Y:S01]  /*0a30*/  FADD.FTZ R55, R36, R55 ;  /* 0x0000003724377221 */ /* 0x010fe20000010000 */
[----:B0-----:R-:W-:-:S05]  /*0a40*/  IMAD.WIDE R36, R2, 0x20, R38 ;  /* 0x0000002002247825 */ /* 0x001fca00078e0226 */
[----:B------:R-:W4:Y:S04]  /*0a50*/  LDG.E R64, desc[UR8][R36.64+-0x180] ;  /* 0xfffe800824407981 */ /* 0x000f28000c1e1900 */
[----:B------:R-:W4:Y:S01]  /*0a60*/  LDG.E R62, desc[UR8][R36.64+-0x100] ;  /* 0xffff0008243e7981 */ /* 0x000f22000c1e1900 */
[----:B------:R-:W-:Y:S01]  /*0a70*/  FADD.FTZ R22, R65, R22 ;  /* 0x0000001641167221 */ /* 0x000fe20000010000 */
[----:B------:R-:W-:Y:S01]  /*0a80*/  FADD.FTZ R30, R67, R30 ;  /* 0x0000001e431e7221 */ /* 0x000fe20000010000 */
[----:B--2---:R-:W-:Y:S01]  /*0a90*/  FADD.FTZ R8, R69, R8 ;  /* 0x0000000845087221 */ /* 0x004fe20000010000 */
[----:B------:R-:W2:Y:S04]  /*0aa0*/  LDG.E R65, desc[UR8][R38.64+-0x80] ;  /* 0xffff800826417981 */ /* 0x000ea8000c1e1900 */
[----:B------:R-:W2:Y:S04]  /*0ab0*/  LDG.E R67, desc[UR8][R38.64] ;  /* 0x0000000826437981 */ /* 0x000ea8000c1e1900 */
[----:B------:R0:W2:Y:S01]  /*0ac0*/  LDG.E R69, desc[UR8][R38.64+0x80] ;  /* 0x0000800826457981 */ /* 0x0000a2000c1e1900 */
[----:B-----5:R-:W-:Y:S01]  /*0ad0*/  FADD.FTZ R16, R63, R16 ;  /* 0x000000103f107221 */ /* 0x020fe20000010000 */
[----:B---3--:R-:W-:Y:S01]  /*0ae0*/  FADD.FTZ R47, R68, R47 ;  /* 0x0000002f442f7221 */ /* 0x008fe20000010000 */
[----:B------:R-:W-:Y:S01]  /*0af0*/  FADD.FTZ R56, R66, R56 ;  /* 0x0000003842387221 */ /* 0x000fe20000010000 */
[----:B------:R-:W3:Y:S04]  /*0b00*/  LDG.E R63, desc[UR8][R36.64+-0x80] ;  /* 0xffff8008243f7981 */ /* 0x000ee8000c1e1900 */
[----:B------:R-:W5:Y:S01]  /*0b10*/  LDG.E R68, desc[UR8][R36.64] ;  /* 0x0000000824447981 */ /* 0x000f62000c1e1900 */
[----:B0-----:R-:W-:-:S03]  /*0b20*/  IMAD.WIDE R38, R2, 0x20, R36 ;  /* 0x0000002002267825 */ /* 0x001fc600078e0224 */
[----:B------:R-:W5:Y:S01]  /*0b30*/  LDG.E R66, desc[UR8][R36.64+0x80] ;  /* 0x0000800824427981 */ /* 0x000f62000c1e1900 */
[----:B----4-:R-:W-:-:S03]  /*0b40*/  FADD.FTZ R9, R64, R9 ;  /* 0x0000000940097221 */ /* 0x010fc60000010000 */
[----:B------:R-:W4:Y:S01]  /*0b50*/  LDG.E R64, desc[UR8][R36.64+0x100] ;  /* 0x0001000824407981 */ /* 0x000f22000c1e1900 */
[----:B------:R-:W-:-:S03]  /*0b60*/  FADD.FTZ R17, R62, R17 ;  /* 0x000000113e117221 */ /* 0x000fc60000010000 */
[----:B------:R-:W4:Y:S01]  /*0b70*/  LDG.E R62, desc[UR8][R38.64+-0x180] ;  /* 0xfffe8008263e7981 */ /* 0x000f22000c1e1900 */
[----:B--2---:R-:W-:-:S03]  /*0b80*/  FADD.FTZ R24, R65, R24 ;  /* 0x0000001841187221 */ /* 0x004fc60000010000 */
[----:B------:R-:W2:Y:S04]  /*0b90*/  LDG.E R65, desc[UR8][R38.64+-0x80] ;  /* 0xffff800826417981 */ /* 0x000ea8000c1e1900 */
[----:B------:R-:W2:Y:S01]  /*0ba0*/  LDG.E R36, desc[UR8][R34.64+-0x180] ;  /* 0xfffe800822247981 */ /* 0x000ea2000c1e1900 */
[----:B------:R-:W-:Y:S01]  /*0bb0*/  FADD.FTZ R40, R67, R40 ;  /* 0x0000002843287221 */ /* 0x000fe20000010000 */
[----:B------:R-:W-:Y:S02]  /*0bc0*/  FADD.FTZ R48, R69, R48 ;  /* 0x0000003045307221 */ /* 0x000fe40000010000 */
[----:B------:R-:W2:Y:S01]  /*0bd0*/  LDG.E R37, desc[UR8][R38.64+-0x100] ;  /* 0xffff000826257981 */ /* 0x000ea2000c1e1900 */
[----:B---3--:R-:W-:-:S03]  /*0be0*/  FADD.FTZ R25, R63, R25 ;  /* 0x000000193f197221 */ /* 0x008fc60000010000 */
[----:B------:R-:W3:Y:S01]  /*0bf0*/  LDG.E R63, desc[UR8][R38.64] ;  /* 0x00000008263f7981 */ /* 0x000ee2000c1e1900 */
[----:B-----5:R-:W-:-:S03]  /*0c00*/  FADD.FTZ R41, R68, R41 ;  /* 0x0000002944297221 */ /* 0x020fc60000010000 */
[----:B------:R-:W5:Y:S01]  /*0c10*/  LDG.E R67, desc[UR8][R38.64+0x80] ;  /* 0x0000800826437981 */ /* 0x000f62000c1e1900 */
[----:B------:R-:W-:-:S03]  /*0c20*/  FADD.FTZ R49, R66, R49 ;  /* 0x0000003142317221 */ /* 0x000fc60000010000 */
[----:B------:R-:W5:Y:S04]  /*0c30*/  LDG.E R69, desc[UR8][R38.64+0x100] ;  /* 0x0001000826457981 */ /* 0x000f68000c1e1900 */
[----:B------:R-:W5:Y:S04]  /*0c40*/  LDG.E R66, desc[UR8][R34.64] ;  /* 0x0000000822427981 */ /* 0x000f68000c1e1900 */
[----:B------:R-:W5:Y:S04]  /*0c50*/  LDG.E R68, desc[UR8][R34.64+0x80] ;  /* 0x0000800822447981 */ /* 0x000f68000c1e1900 */
[----:B------:R-:W5:Y:S01]  /*0c60*/  LDG.E R38, desc[UR8][R34.64+0x100] ;  /* 0x0001000822267981 */ /* 0x000f62000c1e1900 */
[----:B----4-:R-:W-:-:S03]  /*0c70*/  FADD.FTZ R57, R64, R57 ;  /* 0x0000003940397221 */ /* 0x010fc60000010000 */
[----:B------:R-:W4:Y:S01]  /*0c80*/  LDG.E R64, desc[UR8][R34.64+-0x80] ;  /* 0xffff800822407981 */ /* 0x000f22000c1e1900 */
[----:B------:R-:W-:-:S03]  /*0c90*/  FADD.FTZ R10, R62, R10 ;  /* 0x0000000a3e0a7221 */ /* 0x000fc60000010000 */
[----:B------:R-:W4:Y:S01]  /*0ca0*/  LDG.E R62, desc[UR8][R34.64+-0x100] ;  /* 0xffff0008223e7981 */ /* 0x000f22000c1e1900 */
[----:B------:R-:W-:-:S04]  /*0cb0*/  UIADD3 UR5, UPT, UPT, UR5, 0x1, URZ ;  /* 0x0000000105057890 */ /* 0x000fc8000fffe0ff */
[----:B------:R-:W-:Y:S01]  /*0cc0*/  UISETP.NE.AND UP0, UPT, UR5, URZ, UPT ;  /* 0x000000ff0500728c */ /* 0x000fe2000bf05270 */
[----:B--2---:R-:W-:Y:S01]  /*0cd0*/  FADD.FTZ R3, R36, R3 ;  /* 0x0000000324037221 */ /* 0x004fe20000010000 */
[----:B------:R-:W-:Y:S01]  /*0ce0*/  LEA R36, P0, R32, R34, 0x2 ;  /* 0x0000002220247211 */ /* 0x000fe200078010ff */
[----:B------:R-:W-:Y:S01]  /*0cf0*/  FADD.FTZ R26, R65, R26 ;  /* 0x0000001a411a7221 */ /* 0x000fe20000010000 */
[----:B------:R-:W-:Y:S02]  /*0d00*/  FADD.FTZ R18, R37, R18 ;  /* 0x0000001225127221 */ /* 0x000fe40000010000 */
[----:B------:R-:W-:Y:S01]  /*0d10*/  IADD3.X R37, PT, PT, R35, R33, RZ, P0, !PT ;  /* 0x0000002123257210 */ /* 0x000fe200007fe4ff */
[----:B---3--:R-:W-:Y:S01]  /*0d20*/  FADD.FTZ R42, R63, R42 ;  /* 0x0000002a3f2a7221 */ /* 0x008fe20000010000 */
[----:B-----5:R-:W-:Y:S01]  /*0d30*/  FADD.FTZ R50, R67, R50 ;  /* 0x0000003243327221 */ /* 0x020fe20000010000 */
[----:B------:R-:W-:Y:S01]  /*0d40*/  FADD.FTZ R58, R69, R58 ;  /* 0x0000003a453a7221 */ /* 0x000fe20000010000 */
[----:B------:R-:W-:Y:S01]  /*0d50*/  FADD.FTZ R27, R66, R27 ;  /* 0x0000001b421b7221 */ /* 0x000fe20000010000 */
[----:B------:R-:W-:Y:S01]  /*0d60*/  FADD.FTZ R43, R68, R43 ;  /* 0x0000002b442b7221 */ /* 0x000fe20000010000 */
[----:B------:R-:W-:Y:S01]  /*0d70*/  FADD.FTZ R51, R38, R51 ;  /* 0x0000003326337221 */ /* 0x000fe20000010000 */
[----:B----4-:R-:W-:Y:S01]  /*0d80*/  FADD.FTZ R19, R64, R19 ;  /* 0x0000001340137221 */ /* 0x010fe20000010000 */
[----:B------:R-:W-:Y:S01]  /*0d90*/  FADD.FTZ R11, R62, R11 ;  /* 0x0000000b3e0b7221 */ /* 0x000fe20000010000 */
[----:B------:R-:W-:Y:S06]  /*0da0*/  BRA.U UP0, `(.L_x_343) ;  /* 0xfffffff900487547 */ /* 0x000fec000b83ffff */
.L_x_342:
[----:B------:R-:W0:Y:S01]  /*0db0*/  S2R R39, SR_TID.X ;  /* 0x0000000000277919 */ /* 0x000e220000002100 */
[----:B------:R-:W1:Y:S01]  /*0dc0*/  LDCU UR10, c[0x0][0x500] ;  /* 0x0000a000ff0a77ac */ /* 0x000e620008000800 */
[----:B------:R-:W2:Y:S01]  /*0dd0*/  S2UR UR6, SR_CgaCtaId ;  /* 0x00000000000679c3 */ /* 0x000ea20000008800 */
[----:B------:R-:W-:Y:S01]  /*0de0*/  IADD3 R61, PT, PT, R61, -UR4, RZ ;  /* 0x800000043d3d7c10 */ /* 0x000fe2000fffe0ff */
[----:B------:R-:W-:Y:S01]  /*0df0*/  BSSY.RECONVERGENT B0, `(.L_x_344) ;  /* 0x0000099000007945 */ /* 0x000fe20003800200 */
[----:B------:R-:W-:Y:S01]  /*0e00*/  UMOV UR5, 0x400 ;  /* 0x0000040000057882 */ /* 0x000fe20000000000 */
        /* <DEDUP_REMOVED lines=12> */
[----:B------:R-:W-:Y:S01]  /*0ed0*/  F2FP.BF16.F32.PACK_AB R9, R12, R11 ;  /* 0x0000000b0c09723e */ /* 0x000fe200000010ff */
[----:B------:R-:W-:Y:S01]  /*0ee0*/  FMUL.FTZ R12, R17, UR10 ;  /* 0x0000000a110c7c20 */ /* 0x000fe20008410000 */
[----:B0-----:R-:W-:Y:S01]  /*0ef0*/  SHF.L.U32 R2, R39, 0x4, RZ ;  /* 0x0000000427027819 */ /* 0x001fe200000006ff */
[----:B--2---:R-:W-:Y:S01]  /*0f00*/  ULEA UR5, UR6, UR5, 0x18 ;  /* 0x0000000506057291 */ /* 0x004fe2000f8ec0ff */
[----:B------:R-:W-:Y:S01]  /*0f10*/  SHF.R.U32.HI R0, RZ, 0x3, R39 ;  /* 0x00000003ff007819 */ /* 0x000fe20000011627 */
[----:B------:R-:W-:Y:S01]  /*0f20*/  FMUL.FTZ R15, R15, UR10 ;  /* 0x0000000a0f0f7c20 */ /* 0x000fe20008410000 */
[C---:B------:R-:W-:Y:S01]  /*0f30*/  SHF.L.U32 R34, R39.reuse, 0x5, RZ ;  /* 0x0000000527227819 */ /* 0x040fe200000006ff */
[----:B------:R-:W-:Y:S01]  /*0f40*/  FMUL.FTZ R16, R16, UR10 ;  /* 0x0000000a10107c20 */ /* 0x000fe20008410000 */
[----:B------:R-:W-:Y:S01]  /*0f50*/  LOP3.LUT R33, R2, 0x1c0, RZ, 0xc0, !PT ;  /* 0x000001c002217812 */ /* 0x000fe200078ec0ff */
[----:B------:R-:W-:Y:S01]  /*0f60*/  FMUL.FTZ R6, R6, UR10 ;  /* 0x0000000a06067c20 */ /* 0x000fe20008410000 */
[----:B------:R-:W-:Y:S01]  /*0f70*/  SHF.L.U32 R32, R39, 0x1, RZ ;  /* 0x0000000127207819 */ /* 0x000fe200000006ff */
[----:B------:R-:W-:Y:S01]  /*0f80*/  FMUL.FTZ R27, R27, UR10 ;  /* 0x0000000a1b1b7c20 */ /* 0x000fe20008410000 */
[----:B------:R-:W-:Y:S01]  /*0f90*/  LOP3.LUT R35, R34, 0x400, RZ, 0xc0, !PT ;  /* 0x0000040022237812 */ /* 0x000fe200078ec0ff */
[----:B------:R-:W-:Y:S01]  /*0fa0*/  FMUL.FTZ R34, R4, UR10 ;  /* 0x0000000a04227c20 */ /* 0x000fe20008410000 */
[----:B------:R-:W-:Y:S01]  /*0fb0*/  LOP3.LUT R33, R33, 0x18, R0, 0xf8, !PT ;  /* 0x0000001821217812 */ /* 0x000fe200078ef800 */
[----:B------:R-:W-:Y:S01]  /*0fc0*/  FMUL.FTZ R28, R28, UR10 ;  /* 0x0000000a1c1c7c20 */ /* 0x000fe20008410000 */
[--C-:B------:R-:W-:Y:S01]  /*0fd0*/  LOP3.LUT R37, R35, 0x6, R32.reuse, 0xf8, !PT ;  /* 0x0000000623257812 */ /* 0x100fe200078ef820 */
[----:B------:R-:W-:Y:S01]  /*0fe0*/  FMUL.FTZ R35, R5, UR10 ;  /* 0x0000000a05237c20 */ /* 0x000fe20008410000 */
[----:B------:R-:W-:Y:S01]  /*0ff0*/  LOP3.LUT R36, R33, 0x38, R32, 0x78, !PT ;  /* 0x0000003821247812 */ /* 0x000fe200078e7820 */
[----:B------:R-:W-:Y:S01]  /*1000*/  FMUL.FTZ R33, R3, UR10 ;  /* 0x0000000a03217c20 */ /* 0x000fe20008410000 */
[----:B------:R-:W-:Y:S01]  /*1010*/  LOP3.LUT P0, RZ, R39, 0x10, RZ, 0xc0, !PT ;  /* 0x0000001027ff7812 */ /* 0x000fe2000780c0ff */
[----:B------:R-:W-:Y:S01]  /*1020*/  FMUL.FTZ R29, R29, UR10 ;  /* 0x0000000a1d1d7c20 */ /* 0x000fe20008410000 */
[----:B------:R-:W-:Y:S01]  /*1030*/  F2FP.BF16.F32.PACK_AB R10, R14, R13 ;  /* 0x0000000d0e0a723e */ /* 0x000fe200000010ff */
[----:B------:R-:W-:Y:S01]  /*1040*/  FMUL.FTZ R13, R18, UR10 ;  /* 0x0000000a120d7c20 */ /* 0x000fe20008410000 */
[----:B------:R-:W-:Y:S01]  /*1050*/  LOP3.LUT R4, R37, R36, RZ, 0xfc, !PT ;  /* 0x0000002425047212 */ /* 0x000fe200078efcff */
[----:B------:R-:W-:Y:S01]  /*1060*/  FMUL.FTZ R14, R21, UR10 ;  /* 0x0000000a150e7c20 */ /* 0x000fe20008410000 */
[----:B------:R-:W-:Y:S01]  /*1070*/  F2FP.BF16.F32.PACK_AB R11, R16, R15 ;  /* 0x0000000f100b723e */ /* 0x000fe200000010ff */
[----:B------:R-:W-:Y:S01]  /*1080*/  FMUL.FTZ R15, R22, UR10 ;  /* 0x0000000a160f7c20 */ /* 0x000fe20008410000 */
[----:B------:R-:W-:Y:S01]  /*1090*/  F2FP.BF16.F32.PACK_AB R12, R13, R12 ;  /* 0x0000000c0d0c723e */ /* 0x000fe200000010ff */
[----:B------:R-:W-:Y:S01]  /*10a0*/  FMUL.FTZ R30, R30, UR10 ;  /* 0x0000000a1e1e7c20 */ /* 0x000fe20008410000 */
[----:B------:R-:W-:Y:S01]  /*10b0*/  F2FP.BF16.F32.PACK_AB R13, R20, R19 ;  /* 0x00000013140d723e */ /* 0x000fe200000010ff */
[----:B------:R-:W-:Y:S01]  /*10c0*/  FMUL.FTZ R23, R23, UR10 ;  /* 0x0000000a17177c20 */ /* 0x000fe20008410000 */
[----:B------:R-:W-:Y:S01]  /*10d0*/  LEA R20, R4, UR5, 0x1 ;  /* 0x0000000504147c11 */ /* 0x000fe2000f8e08ff */
[----:B------:R-:W-:Y:S01]  /*10e0*/  FMUL.FTZ R24, R24, UR10 ;  /* 0x0000000a18187c20 */ /* 0x000fe20008410000 */
[----:B------:R-:W-:Y:S01]  /*10f0*/  F2FP.BF16.F32.PACK_AB R5, R34, R33 ;  /* 0x000000212205723e */ /* 0x000fe200000010ff */
[----:B------:R-:W-:Y:S01]  /*1100*/  FMUL.FTZ R16, R25, UR10 ;  /* 0x0000000a19107c20 */ /* 0x000fe20008410000 */
[----:B------:R-:W-:Y:S01]  /*1110*/  F2FP.BF16.F32.PACK_AB R6, R6, R35 ;  /* 0x000000230606723e */ /* 0x000fe200000010ff */
[----:B------:R-:W-:Y:S01]  /*1120*/  FMUL.FTZ R17, R26, UR10 ;  /* 0x0000000a1a117c20 */ /* 0x000fe20008410000 */
[C---:B------:R-:W-:Y:S01]  /*1130*/  IADD3 R22, PT, PT, R20.reuse, 0x40, RZ ;  /* 0x0000004014167810 */ /* 0x040fe20007ffe0ff */
[----:B------:R-:W-:Y:S01]  /*1140*/  FMUL.FTZ R31, R31, UR10 ;  /* 0x0000000a1f1f7c20 */ /* 0x000fe20008410000 */
[----:B------:R-:W-:Y:S01]  /*1150*/  @P0 IADD3 R22, PT, PT, R20, -0x40, RZ ;  /* 0xffffffc014160810 */ /* 0x000fe20007ffe0ff */
        /* <DEDUP_REMOVED lines=18> */
[----:B------:R-:W-:Y:S01]  /*1280*/  STS [R20], R5 ;  /* 0x0000000514007388 */ /* 0x000fe20000000800 */
[----:B------:R-:W-:Y:S01]  /*1290*/  F2FP.BF16.F32.PACK_AB R15, R24, R23 ;  /* 0x00000017180f723e */ /* 0x000fe200000010ff */
[----:B------:R-:W-:Y:S01]  /*12a0*/  FMUL.FTZ R55, R55, UR10 ;  /* 0x0000000a37377c20 */ /* 0x000fe20008410000 */
[----:B------:R-:W-:Y:S01]  /*12b0*/  F2FP.BF16.F32.PACK_AB R16, R17, R16 ;  /* 0x000000101110723e */ /* 0x000fe200000010ff */
[----:B------:R-:W-:Y:S01]  /*12c0*/  STS [R20+0x400], R6 ;  /* 0x0004000614007388 */ /* 0x000fe20000000800 */
[----:B------:R-:W-:Y:S01]  /*12d0*/  FMUL.FTZ R56, R56, UR10 ;  /* 0x0000000a38387c20 */ /* 0x000fe20008410000 */
[----:B------:R-:W-:Y:S01]  /*12e0*/  FMUL.FTZ R57, R57, UR10 ;  /* 0x0000000a39397c20 */ /* 0x000fe20008410000 */
[----:B------:R-:W-:Y:S01]  /*12f0*/  FMUL.FTZ R58, R58, UR10 ;  /* 0x0000000a3a3a7c20 */ /* 0x000fe20008410000 */
[----:B------:R-:W-:Y:S01]  /*1300*/  STS [R22], R9 ;  /* 0x0000000916007388 */ /* 0x000fe20000000800 */
[----:B------:R-:W-:Y:S01]  /*1310*/  F2FP.BF16.F32.PACK_AB R31, R40, R31 ;  /* 0x0000001f281f723e */ /* 0x000fe200000010ff */
[----:B------:R-:W0:Y:S01]  /*1320*/  LDC.64 R18, c[0x0][0x5b8] ;  /* 0x00016e00ff127b82 */ /* 0x000e220000000a00 */
        /* <DEDUP_REMOVED lines=14> */
[----:B------:R-:W-:Y:S02]  /*1410*/  SHF.L.U32 R2, R39, 0x3, RZ ;  /* 0x0000000327027819 */ /* 0x000fe400000006ff */
[----:B------:R-:W-:Y:S01]  /*1420*/  ISETP.GE.AND P1, PT, R0, R61, PT ;  /* 0x0000003d0000720c */ /* 0x000fe20003f26270 */
[----:B------:R-:W-:Y:S01]  /*1430*/  STS [R20+0x2000], R13 ;  /* 0x0020000d14007388 */ /* 0x000fe20000000800 */
[----:B------:R-:W-:-:S03]  /*1440*/  LOP3.LUT R32, R2, 0x1f8, RZ, 0xc0, !PT ;  /* 0x000001f802207812 */ /* 0x000fc600078ec0ff */
[----:B------:R1:W-:Y:S01]  /*1450*/  STS [R20+0x2400], R14 ;  /* 0x0024000e14007388 */ /* 0x0003e20000000800 */
[----:B------:R-:W-:-:S03]  /*1460*/  LOP3.LUT R3, R32, 0x38, R39, 0x78, !PT ;  /* 0x0000003820037812 */ /* 0x000fc600078e7827 */
[----:B------:R-:W-:Y:S01]  /*1470*/  STS [R22+0x2000], R27 ;  /* 0x0020001b16007388 */ /* 0x000fe20000000800 */
[----:B------:R-:W-:Y:S02]  /*1480*/  LOP3.LUT R3, R3, 0x1e00, R2, 0xf8, !PT ;  /* 0x00001e0003037812 */ /* 0x000fe400078ef802 */
[----:B------:R-:W-:Y:S01]  /*1490*/  LOP3.LUT R2, R2, 0x38, RZ, 0xc0, !PT ;  /* 0x0000003802027812 */ /* 0x000fe200078ec0ff */
[----:B------:R2:W-:Y:S01]  /*14a0*/  STS [R22+0x2400], R29 ;  /* 0x0024001d16007388 */ /* 0x0005e20000000800 */
[----:B------:R-:W-:Y:S02]  /*14b0*/  LEA R34, R3, UR5, 0x1 ;  /* 0x0000000503227c11 */ /* 0x000fe4000f8e08ff */
[----:B------:R-:W-:Y:S01]  /*14c0*/  MOV R3, RZ ;  /* 0x000000ff00037202 */ /* 0x000fe20000000f00 */
[----:B------:R-:W-:Y:S01]  /*14d0*/  STS [R20+0x3000], R15 ;  /* 0x0030000f14007388 */ /* 0x000fe20000000800 */
[----:B-1----:R-:W-:Y:S02]  /*14e0*/  IADD3 R14, PT, PT, R0, 0x20, RZ ;  /* 0x00000020000e7810 */ /* 0x002fe40007ffe0ff */
[----:B------:R-:W-:Y:S01]  /*14f0*/  LOP3.LUT R35, R2, 0x40, RZ, 0xfc, !PT ;  /* 0x0000004002237812 */ /* 0x000fe200078efcff */
[----:B------:R1:W-:Y:S01]  /*1500*/  STS [R20+0x3400], R16 ;  /* 0x0034001014007388 */ /* 0x0003e20000000800 */
[----:B0-----:R-:W-:Y:S01]  /*1510*/  IMAD.WIDE.U32 R12, R18, UR4, R2 ;  /* 0x00000004120c7c25 */ /* 0x001fe2000f8e0002 */
[----:B--2---:R-:W0:Y:S01]  /*1520*/  LDC.64 R28, c[0x0][0x5d0] ;  /* 0x00017400ff1c7b82 */ /* 0x004e220000000a00 */
[----:B------:R-:W-:Y:S01]  /*1530*/  LOP3.LUT R36, R2, 0x80, RZ, 0xfc, !PT ;  /* 0x0000008002247812 */ /* 0x000fe200078efcff */
[----:B------:R0:W-:Y:S01]  /*1540*/  STS [R22+0x3000], R31 ;  /* 0x0030001f16007388 */ /* 0x0001e20000000800 */
[----:B------:R-:W-:-:S03]  /*1550*/  IADD3 R12, P0, PT, R60, R12, RZ ;  /* 0x0000000c3c0c7210 */ /* 0x000fc60007f1e0ff */
[----:B------:R2:W-:Y:S01]  /*1560*/  STS [R22+0x3400], R41 ;  /* 0x0034002916007388 */ /* 0x0005e20000000800 */
[----:B-1----:R-:W-:-:S03]  /*1570*/  IMAD R16, R19, UR4, R13 ;  /* 0x0000000413107c24 */ /* 0x002fc6000f8e020d */
[----:B------:R2:W-:Y:S02]  /*1580*/  STS [R20+0x4000], R43 ;  /* 0x0040002b14007388 */ /* 0x0005e40000000800 */
[----:B------:R-:W-:Y:S02]  /*1590*/  IADD3.X R13, PT, PT, R59, R16, RZ, P0, !PT ;  /* 0x000000103b0d7210 */ /* 0x000fe400007fe4ff */
[----:B------:R2:W-:Y:S01]  /*15a0*/  STS [R20+0x4400], R45 ;  /* 0x0044002d14007388 */ /* 0x0005e20000000800 */
[----:B------:R-:W-:-:S03]  /*15b0*/  ISETP.GE.AND P0, PT, R14, R61, PT ;  /* 0x0000003d0e00720c */ /* 0x000fc60003f06270 */
[----:B------:R2:W-:Y:S04]  /*15c0*/  STS [R22+0x4000], R51 ;  /* 0x0040003316007388 */ /* 0x0005e80000000800 */
[----:B------:R2:W-:Y:S01]  /*15d0*/  STS [R22+0x4400], R53 ;  /* 0x0044003516007388 */ /* 0x0005e20000000800 */
[----:B0-----:R-:W-:-:S03]  /*15e0*/  IMAD.WIDE.U32 R30, R28, UR7, R12 ;  /* 0x000000071c1e7c25 */ /* 0x001fc6000f8e000c */
[----:B------:R2:W-:Y:S01]  /*15f0*/  STS [R20+0x5000], R47 ;  /* 0x0050002f14007388 */ /* 0x0005e20000000800 */
[----:B------:R-:W-:-:S03]  /*1600*/  IMAD R29, R29, UR7, R31 ;  /* 0x000000071d1d7c24 */ /* 0x000fc6000f8e021f */
[----:B------:R2:W-:Y:S04]  /*1610*/  STS [R20+0x5400], R49 ;  /* 0x0054003114007388 */ /* 0x0005e80000000800 */
[----:B------:R2:W-:Y:S04]  /*1620*/  STS [R22+0x5000], R55 ;  /* 0x0050003716007388 */ /* 0x0005e80000000800 */
[----:B------:R2:W-:Y:S01]  /*1630*/  STS [R22+0x5400], R57 ;  /* 0x0054003916007388 */ /* 0x0005e20000000800 */
[----:B------:R-:W-:Y:S06]  /*1640*/  BAR.SYNC.DEFER_BLOCKING 0x0 ;  /* 0x0000000000007b1d */ /* 0x000fec0000010000 */
[----:B------:R2:W0:Y:S04]  /*1650*/  LDS.128 R8, [R34+0x1000] ;  /* 0x0010000022087984 */ /* 0x0004280000000c00 */
[----:B------:R2:W1:Y:S01]  /*1660*/  LDS.128 R4, [R34+0x3000] ;  /* 0x0030000022047984 */ /* 0x0004620000000c00 */
[----:B------:R-:W-:Y:S05]  /*1670*/  @P1 BRA `(.L_x_345) ;  /* 0x0000000000401947 */ /* 0x000fea0003800000 */
[----:B------:R-:W3:Y:S01]  /*1680*/  LDCU UR4, c[0x0][0x440] ;  /* 0x00008800ff0477ac */ /* 0x000ee20008000800 */
[----:B------:R-:W4:Y:S01]  /*1690*/  LDS.128 R12, [R34+0x2000] ;  /* 0x00200000220c7984 */ /* 0x000f220000000c00 */
[----:B------:R-:W-:Y:S01]  /*16a0*/  MOV R28, R30 ;  /* 0x0000001e001c7202 */ /* 0x000fe20000000f00 */
[----:B------:R-:W5:Y:S02]  /*16b0*/  LDCU.64 UR6, c[0x0][0x558] ;  /* 0x0000ab00ff0677ac */ /* 0x000f640008000a00 */
[----:B--2---:R-:W2:Y:S02]  /*16c0*/  LDS.128 R20, [R34+0x4000] ;  /* 0x0040000022147984 */ /* 0x004ea40000000c00 */
[----:B------:R-:W-:-:S04]  /*16d0*/  IMAD.WIDE.U32 R16, R0, R18, R28 ;  /* 0x0000001200107225 */ /* 0x000fc800078e001c */
[----:B------:R-:W-:Y:S01]  /*16e0*/  IMAD R17, R0, R19, R17 ;  /* 0x0000001300117224 */ /* 0x000fe200078e0211 */
[----:B---3--:R-:W-:Y:S02]  /*16f0*/  ISETP.GE.AND P1, PT, R2, UR4, PT ;  /* 0x0000000402007c0c */ /* 0x008fe4000bf26270 */
[----:B------:R-:W-:Y:S02]  /*1700*/  ISETP.GE.AND P2, PT, R35, UR4, PT ;  /* 0x0000000423007c0c */ /* 0x000fe4000bf46270 */
[----:B------:R-:W-:Y:S02]  /*1710*/  ISETP.GE.AND P3, PT, R36, UR4, PT ;  /* 0x0000000424007c0c */ /* 0x000fe4000bf66270 */
[----:B-----5:R-:W-:-:S04]  /*1720*/  LEA R32, P4, R16, UR6, 0x1 ;  /* 0x0000000610207c11 */ /* 0x020fc8000f8808ff */
[----:B------:R-:W-:-:S03]  /*1730*/  LEA.HI.X R33, R16, UR7, R17, 0x1, P4 ;  /* 0x0000000710217c11 */ /* 0x000fc6000a0f0c11 */
[----:B------:R-:W3:Y:S04]  /*1740*/  @!P1 LDS.128 R24, [R34] ;  /* 0x0000000022189984 */ /* 0x000ee80000000c00 */
[----:B----4-:R4:W-:Y:S04]  /*1750*/  @!P2 STG.E.128 desc[UR8][R32.64+0x80], R12 ;  /* 0x0000800c2000a986 */ /* 0x0109e8000c101d08 */
[----:B--2---:R4:W-:Y:S04]  /*1760*/  @!P3 STG.E.128 desc[UR8][R32.64+0x100], R20 ;  /* 0x000100142000b986 */ /* 0x0049e8000c101d08 */
[----:B---3--:R4:W-:Y:S02]  /*1770*/  @!P1 STG.E.128 desc[UR8][R32.64], R24 ;  /* 0x0000001820009986 */ /* 0x0089e4000c101d08 */
.L_x_345:
[----:B------:R-:W-:Y:S05]  /*1780*/  BSYNC.RECONVERGENT B0 ;  /* 0x0000000000007941 */ /* 0x000fea0003800200 */
.L_x_344:
[----:B------:R-:W-:Y:S05]  /*1790*/  @P0 EXIT ;  /* 0x000000000000094d */ /* 0x000fea0003800000 */
[----:B----4-:R3:W4:Y:S01]  /*17a0*/  LDS.128 R12, [R34+0x5000] ;  /* 0x00500000220c7984 */ /* 0x0107220000000c00 */
[----:B------:R-:W5:Y:S01]  /*17b0*/  LDCU UR4, c[0x0][0x440] ;  /* 0x00008800ff0477ac */ /* 0x000f620008000800 */
[----:B------:R-:W-:Y:S02]  /*17c0*/  IADD3 R3, P0, PT, R0, 0x20, RZ ;  /* 0x0000002000037810 */ /* 0x000fe40007f1e0ff */
[----:B------:R-:W-:Y:S01]  /*17d0*/  MOV R16, R30 ;  /* 0x0000001e00107202 */ /* 0x000fe20000000f00 */
[----:B------:R-:W2:Y:S01]  /*17e0*/  LDCU.64 UR6, c[0x0][0x558] ;  /* 0x0000ab00ff0677ac */ /* 0x000ea20008000a00 */
[----:B------:R-:W-:-:S05]  /*17f0*/  IADD3.X R17, PT, PT, RZ, RZ, RZ, P0, !PT ;  /* 0x000000ffff117210 */ /* 0x000fca00007fe4ff */
[----:B------:R-:W-:Y:S01]  /*1800*/  IMAD R0, R17, R18, RZ ;  /* 0x0000001211007224 */ /* 0x000fe200078e02ff */
[----:B------:R-:W-:-:S03]  /*1810*/  MOV R17, R29 ;  /* 0x0000001d00117202 */ /* 0x000fc60000000f00 */
[----:B------:R-:W-:Y:S01]  /*1820*/  IMAD.WIDE.U32 R16, R3, R18, R16 ;  /* 0x0000001203107225 */ /* 0x000fe200078e0010 */
[----:B-----5:R-:W-:-:S03]  /*1830*/  ISETP.GE.AND P1, PT, R2, UR4, PT ;  /* 0x0000000402007c0c */ /* 0x020fc6000bf26270 */
[----:B------:R-:W-:Y:S01]  /*1840*/  IMAD R3, R3, R19, R0 ;  /* 0x0000001303037224 */ /* 0x000fe200078e0200 */
[----:B------:R-:W-:Y:S02]  /*1850*/  ISETP.GE.AND P2, PT, R35, UR4, PT ;  /* 0x0000000423007c0c */ /* 0x000fe4000bf46270 */
[----:B------:R-:W-:Y:S02]  /*1860*/  ISETP.GE.AND P3, PT, R36, UR4, PT ;  /* 0x0000000424007c0c */ /* 0x000fe4000bf66270 */
[----:B--2---:R-:W-:Y:S02]  /*1870*/  LEA R2, P0, R16, UR6, 0x1 ;  /* 0x0000000610027c11 */ /* 0x004fe4000f8008ff */
[----:B------:R-:W-:-:S04]  /*1880*/  IADD3 R3, PT, PT, R17, R3, RZ ;  /* 0x0000000311037210 */ /* 0x000fc80007ffe0ff */
[----:B------:R-:W-:-:S05]  /*1890*/  LEA.HI.X R3, R16, UR7, R3, 0x1, P0 ;  /* 0x0000000710037c11 */ /* 0x000fca00080f0c03 */
[----:B0-----:R3:W-:Y:S04]  /*18a0*/  @!P1 STG.E.128 desc[UR8][R2.64], R8 ;  /* 0x0000000802009986 */ /* 0x0017e8000c101d08 */
[----:B-1----:R3:W-:Y:S01]  /*18b0*/  @!P2 STG.E.128 desc[UR8][R2.64+0x80], R4 ;  /* 0x000080040200a986 */ /* 0x0027e2000c101d08 */
[----:B----4-:R-:W-:Y:S05]  /*18c0*/  @P3 EXIT ;  /* 0x000000000000394d */ /* 0x010fea0003800000 */
[----:B------:R-:W-:Y:S01]  /*18d0*/  STG.E.128 desc[UR8][R2.64+0x100], R12 ;  /* 0x0001000c02007986 */ /* 0x000fe2000c101d08 */
[----:B------:R-:W-:Y:S05]  /*18e0*/  EXIT ;  /* 0x000000000000794d */ /* 0x000fea0003800000 */
.L_x_346:
        /* <DEDUP_REMOVED lines=9> */
.L_x_1086:


//--------------------- .text._ZN5flash44flash_bwd_dq_dk_dv_loop_seqk_parallel_kernelI23Flash_bwd_kernel_traitsILi192ELi64ELi64ELi8ELi4ELi2ELi2ELb1ELb1EN7cutlass10bfloat16_tE19Flash_kernel_traitsILi192ELi64ELi64ELi8ES3_EELb1ELb1ELb0ELb0ELb0ELb0ELb0EEEvNS_16Flash_bwd_paramsE --------------------------
	.section	.text._ZN5flash44flash_bwd_dq_dk_dv_loop_seqk_parallel_kernelI23Flash_bwd_kernel_traitsILi192ELi64ELi64ELi8ELi4ELi2ELi2ELb1ELb1EN7cutlass10bfloat16_tE19Flash_kernel_traitsILi192ELi64ELi64ELi8ES3_EELb1ELb1ELb0ELb0ELb0ELb0ELb0EEEvNS_16Flash_bwd_paramsE,"ax",@progbits
	.align	128
        .global         _ZN5flash44flash_bwd_dq_dk_dv_loop_seqk_parallel_kernelI23Flash_bwd_kernel_traitsILi192ELi64ELi64ELi8ELi4ELi2ELi2ELb1ELb1EN7cutlass10bfloat16_tE19Flash_kernel_traitsILi192ELi64ELi64ELi8ES3_EELb1ELb1ELb0ELb0ELb0ELb0ELb0EEEvNS_16Flash_bwd_paramsE
        .type           _ZN5flash44flash_bwd_dq_dk_dv_loop_seqk_parallel_kernelI23Flash_bwd_kernel_traitsILi192ELi64ELi64ELi8ELi4ELi2ELi2ELb1ELb1EN7cutlass10bfloat16_tE19Flash_kernel_traitsILi192ELi64ELi64ELi8ES3_EELb1ELb1ELb0ELb0ELb0ELb0ELb0EEEvNS_16Flash_bwd_paramsE,@function
        .size           _ZN5flash44flash_bwd_dq_dk_dv_loop_seqk_parallel_kernelI23Flash_bwd_kernel_traitsILi192ELi64ELi64ELi8ELi4ELi2ELi2ELb1ELb1EN7cutlass10bfloat16_tE19Flash_kernel_traitsILi192ELi64ELi64ELi8ES3_EELb1ELb1ELb0ELb0ELb0ELb0ELb0EEEvNS_16Flash_bwd_paramsE,(.L_x_1087 - _ZN5flash44flash_bwd_dq_dk_dv_loop_seqk_parallel_kernelI23Flash_bwd_kernel_traitsILi192ELi64ELi64ELi8ELi4ELi2ELi2ELb1ELb1EN7cutlass10bfloat16_tE19Flash_kernel_traitsILi192ELi64ELi64ELi8ES3_EELb1ELb1ELb0ELb0ELb0ELb0ELb0EEEvNS_16Flash_bwd_paramsE)
        .other          _ZN5flash44flash_bwd_dq_dk_dv_loop_seqk_parallel_kernelI23Flash_bwd_kernel_traitsILi192ELi64ELi64ELi8ELi4ELi2ELi2ELb1ELb1EN7cutlass10bfloat16_tE19Flash_kernel_traitsILi192ELi64ELi64ELi8ES3_EELb1ELb1ELb0ELb0ELb0ELb0ELb0EEEvNS_16Flash_bwd_paramsE,@"STO_CUDA_ENTRY STV_DEFAULT"
_ZN5flash44flash_bwd_dq_dk_dv_loop_seqk_parallel_kernelI23Flash_bwd_kernel_traitsILi192ELi64ELi64ELi8ELi4ELi2ELi2ELb1ELb1EN7cutlass10bfloat16_tE19Flash_kernel_traitsILi192ELi64ELi64ELi8ES3_EELb1ELb1ELb0ELb0ELb0ELb0ELb0EEEvNS_16Flash_bwd_paramsE:
.text._ZN5flash44flash_bwd_dq_dk_dv_loop_seqk_parallel_kernelI23Flash_bwd_kernel_traitsILi192ELi64ELi64ELi8ELi4ELi2ELi2ELb1ELb1EN7cutlass10bfloat16_tE19Flash_kernel_traitsILi192ELi64ELi64ELi8ES3_EELb1ELb1ELb0ELb0ELb0ELb0ELb0EEEvNS_16Flash_bwd_paramsE:
        /* <DEDUP_REMOVED lines=49> */
.L_x_411:
        /* <DEDUP_REMOVED lines=52> */
.L_x_347:
        /* <DEDUP_REMOVED lines=34> */
.L_x_349:
[----:B------:R-:W1:Y:S01]  /*0870*/  LDCU.64 UR16, c[0x0][0x3b8] ;  /* 0x00007700ff1077ac */ /* 0x000e620008000a00 */
[----:B------:R-:W-:-:S04]  /*0880*/  UIADD3 UR8, UPT, UPT, UR41, UR43, URZ ;  /* 0x0000002b29087290 */ /* 0x000fc8000fffe0ff */
[----:B-1----:R-:W-:Y:S02]  /*0890*/  UIMAD.WIDE.U32 UR52, UR8, UR16, URZ ;  /* 0x00000010083472a5 */ /* 0x002fe4000f8e00ff */
[----:B------:R-:W-:-:S04]  /*08a0*/  UIMAD UR8, UR8, UR17, URZ ;  /* 0x00000011080872a4 */ /* 0x000fc8000f8e02ff */
[----:B------:R-:W-:-:S06]  /*08b0*/  UIADD3 UR8, UPT, UPT, UR53, UR8, URZ ;  /* 0x0000000835087290 */ /* 0x000fcc000fffe0ff */
[----:B------:R-:W-:Y:S02]  /*08c0*/  MOV R20, UR8 ;  /* 0x0000000800147c02 */ /* 0x000fe40008000f00 */
.L_x_350:
        /* <DEDUP_REMOVED lines=43> */
.L_x_351:
[----:B------:R-:W1:Y:S01]  /*0b80*/  LDCU.64 UR14, c[0x0][0x3c0] ;  /* 0x00007800ff0e77ac */ /* 0x000e620008000a00 */
[----:B------:R-:W-:-:S04]  /*0b90*/  UIADD3 UR8, UPT, UPT, UR41, UR43, URZ ;  /* 0x0000002b29087290 */ /* 0x000fc8000fffe0ff */
[----:B-1----:R-:W-:Y:S02]  /*0ba0*/  UIMAD.WIDE.U32 UR54, UR8, UR14, URZ ;  /* 0x0000000e083672a5 */ /* 0x002fe4000f8e00ff */
[----:B------:R-:W-:-:S04]  /*0bb0*/  UIMAD UR8, UR8, UR15, URZ ;  /* 0x0000000f080872a4 */ /* 0x000fc8000f8e02ff */
[----:B------:R-:W-:-:S06]  /*0bc0*/  UIADD3 UR8, UPT, UPT, UR55, UR8, URZ ;  /* 0x0000000837087290 */ /* 0x000fcc000fffe0ff */
[----:B------:R-:W-:-:S07]  /*0bd0*/  MOV R18, UR8 ;  /* 0x0000000800127c02 */ /* 0x000fce0008000f00 */
.L_x_352:
        /* <DEDUP_REMOVED lines=28> */
.L_x_353:
[----:B------:R-:W-:Y:S02]  /*0da0*/  IMAD R0, R5, UR21, RZ ;  /* 0x0000001505007c24 */ /* 0x000fe4000f8e02ff */
[----:B------:R-:W-:-:S05]  /*0db0*/  IMAD.WIDE.U32 R2, R4, UR21, RZ ;  /* 0x0000001504027c25 */ /* 0x000fca000f8e00ff */
[----:B------:R-:W-:Y:S02]  /*0dc0*/  IADD3 R7, PT, PT, R3, R0, RZ ;  /* 0x0000000003077210 */ /* 0x000fe40007ffe0ff */
[----:B------:R-:W-:-:S07]  /*0dd0*/  MOV R6, R2 ;  /* 0x0000000200067202 */ /* 0x000fce0000000f00 */
.L_x_354:
[----:B------:R-:W1:Y:S01]  /*0de0*/  LDCU.U8 UR8, c[0x0][0x548] ;  /* 0x0000a900ff0877ac */ /* 0x000e620008000000 */
[----:B------:R-:W-:Y:S01]  /*0df0*/  IMAD R16, R17, UR28, RZ ;  /* 0x0000001c11107c24 */ /* 0x000fe2000f8e02ff */
[----:B------:R-:W-:Y:S01]  /*0e00*/  USHF.L.U32 UR10, UR29, 0x7, URZ ;  /* 0x000000071d0a7899 */ /* 0x000fe200080006ff */
[----:B------:R-:W2:Y:S03]  /*0e10*/  LDCU.U8 UR57, c[0x0][0x5f0] ;  /* 0x0000be00ff3977ac */ /* 0x000ea60008000000 */
[----:B------:R-:W-:-:S04]  /*0e20*/  USEL UR9, UR10, URZ, UP5 ;  /* 0x000000ff0a097287 */ /* 0x000fc8000a800000 */
[----:B------:R-:W-:-:S04]  /*0e30*/  UIADD3 UR9, UP0, UPT, UR50, UR9, URZ ;  /* 0x0000000932097290 */ /* 0x000fc8000ff1e0ff */
[----:B------:R-:W-:Y:S02]  /*0e40*/  UIADD3.X UR11, UPT, UPT, URZ, UR19, URZ, UP0, !UPT ;  /* 0x00000013ff0b7290 */ /* 0x000fe400087fe4ff */
[----:B-1----:R-:W-:-:S04]  /*0e50*/  UISETP.NE.AND UP1, UPT, UR8, URZ, UPT ;  /* 0x000000ff0800728c */ /* 0x002fc8000bf25270 */
[----:B------:R-:W-:-:S04]  /*0e60*/  IMAD R0, R4, UR11, RZ ;  /* 0x0000000b04007c24 */ /* 0x000fc8000f8e02ff */
[----:B------:R-:W-:Y:S02]  /*0e70*/  IMAD R0, R5, UR9, R0 ;  /* 0x0000000905007c24 */ /* 0x000fe4000f8e0200 */
[----:B------:R-:W-:-:S05]  /*0e80*/  IMAD.WIDE.U32 R4, R4, UR9, RZ ;  /* 0x0000000904047c25 */ /* 0x000fca000f8e00ff */
        /* <DEDUP_REMOVED lines=9> */
.L_x_355:
[----:B------:R-:W1:Y:S01]  /*0f20*/  LDCU UR56, c[0x0][0x434] ;  /* 0x00008680ff3877ac */ /* 0x000e620008000800 */
[----:B------:R-:W-:-:S04]  /*0f30*/  UIMAD UR8, UR29, UR49, UR28 ;  /* 0x000000311d0872a4 */ /* 0x000fc8000f8e021c */
[----:B-1----:R-:W-:-:S12]  /*0f40*/  UIMAD UR56, UR8, UR56, URZ ;  /* 0x00000038083872a4 */ /* 0x002fd8000f8e02ff */
.L_x_356:
        /* <DEDUP_REMOVED lines=10> */
.L_x_357:
[----:B------:R-:W1:Y:S01]  /*0ff0*/  LDCU UR55, c[0x0][0x444] ;  /* 0x00008880ff3777ac */ /* 0x000e620008000800 */
[----:B------:R-:W-:-:S04]  /*1000*/  UIMAD UR8, UR29, UR49, UR28 ;  /* 0x000000311d0872a4 */ /* 0x000fc8000f8e021c */
[----:B-1----:R-:W-:-:S12]  /*1010*/  UIMAD UR55, UR8, UR55, URZ ;  /* 0x00000037083772a4 */ /* 0x002fd8000f8e02ff */
.L_x_358:
        /* <DEDUP_REMOVED lines=16> */
[C---:B--2---:R-:W-:Y:S01]  /*1120*/  IMAD.SHL.U32 R24, R23.reuse, 0x8, RZ ;  /* 0x0000000817187824 */ /* 0x044fe200078e00ff */
[----:B------:R-:W-:Y:S02]  /*1130*/  LOP3.LUT R26, R23, 0x1f, RZ, 0xc0, !PT ;  /* 0x0000001f171a7812 */ /* 0x000fe400078ec0ff */
[----:B------:R-:W-:Y:S01]  /*1140*/  UISETP.LT.AND UP0, UPT, URZ, UR51, UPT ;  /* 0x00000033ff00728c */ /* 0x000fe2000bf01270 */
[--C-:B------:R-:W-:Y:S02]  /*1150*/  SHF.R.U32.HI R25, RZ, 0x5, R23.reuse ;  /* 0x00000005ff197819 */ /* 0x100fe40000011617 */
[----:B------:R-:W1:Y:S01]  /*1160*/  LDCU.128 UR8, c[0x0][0x590] ;  /* 0x0000b200ff0877ac */ /* 0x000e620008000c00 */
[----:B------:R-:W-:Y:S02]  /*1170*/  LOP3.LUT R8, R24, 0x38, RZ, 0xc0, !PT ;  /* 0x0000003818087812 */ /* 0x000fe400078ec0ff */
[----:B------:R-:W-:Y:S01]  /*1180*/  SHF.R.U32.HI R21, RZ, 0x3, R23 ;  /* 0x00000003ff157819 */ /* 0x000fe20000011617 */
[----:B------:R-:W-:Y:S01]  /*1190*/  USEL UR51, URZ, UR51, !UP0 ;  /* 0x00000033ff337287 */ /* 0x000fe2000c000000 */
[----:B------:R-:W-:Y:S01]  /*11a0*/  IADD3 R2, P0, PT, R8, UR58, RZ ;  /* 0x0000003a08027c10 */ /* 0x000fe2000ff1e0ff */
[----:B------:R-:W2:Y:S02]  /*11b0*/  LDCU.64 UR58, c[0x0][0x420] ;  /* 0x00008400ff3a77ac */ /* 0x000ea40008000a00 */
[----:B------:R-:W-:-:S02]  /*11c0*/  VIADD R22, R21, 0x20 ;  /* 0x0000002015167836 */ /* 0x000fc40000000000 */
[----:B------:R-:W-:Y:S01]  /*11d0*/  IMAD.X R3, RZ, RZ, UR22, P0 ;  /* 0x00000016ff037e24 */ /* 0x000fe200080e06ff */
[----:B------:R-:W-:Y:S01]  /*11e0*/  IADD3 R14, P1, P0, R4, R6, R16 ;  /* 0x00000006040e7210 */ /* 0x000fe2000783e010 */
[----:B------:R-:W4:Y:S01]  /*11f0*/  LDCU.64 UR22, c[0x0][0x3c8] ;  /* 0x00007900ff1677ac */ /* 0x000f220008000a00 */
[----:B------:R-:W-:Y:S02]  /*1200*/  UISETP.GT.AND UP0, UPT, UR39, UR51, UPT ;  /* 0x000000332700728c */ /* 0x000fe4000bf04270 */
[----:B-1----:R-:W-:Y:S01]  /*1210*/  UIMAD UR21, UR19, UR8, URZ ;  /* 0x00000008131572a4 */ /* 0x002fe2000f8e02ff */
[----:B------:R-:W-:Y:S02]  /*1220*/  IMAD.U32 R0, RZ, RZ, UR8 ;  /* 0x00000008ff007e24 */ /* 0x000fe4000f8e00ff */
[----:B------:R-:W-:Y:S01]  /*1230*/  IMAD.U32 R5, RZ, RZ, UR11 ;  /* 0x0000000bff057e24 */ /* 0x000fe2000f8e00ff */
[----:B------:R-:W-:Y:S01]  /*1240*/  UIMAD UR21, UR50, UR9, UR21 ;  /* 0x00000009321572a4 */ /* 0x000fe2000f8e0215 */
[----:B------:R-:W-:Y:S01]  /*1250*/  IMAD.WIDE.U32 R2, R0, UR50, R2 ;  /* 0x0000003200027c25 */ /* 0x000fe2000f8e0002 */
[----:B--2---:R-:W-:-:S03]  /*1260*/  UIMAD.WIDE UR58, UR56, 0x4, UR58 ;  /* 0x00000004383a78a5 */ /* 0x004fc6000f8e023a */
[----:B------:R-:W-:Y:S01]  /*1270*/  IMAD.U32 R0, RZ, RZ, UR10 ;  /* 0x0000000aff007e24 */ /* 0x000fe2000f8e00ff */
[----:B------:R-:W1:Y:S01]  /*1280*/  LDCU.64 UR10, c[0x0][0x570] ;  /* 0x0000ae00ff0a77ac */ /* 0x000e620008000a00 */
[----:B------:R-:W-:Y:S02]  /*1290*/  VIADD R3, R3, UR21 ;  /* 0x0000001503037c36 */ /* 0x000fe40008000000 */
[----:B------:R-:W-:Y:S01]  /*12a0*/  IMAD.WIDE.U32 R2, R0, UR28, R2 ;  /* 0x0000001c00027c25 */ /* 0x000fe2000f8e0002 */
[----:B------:R-:W-:-:S03]  /*12b0*/  SHF.R.S32.HI R0, RZ, 0x1f, R16 ;  /* 0x0000001fff007819 */ /* 0x000fc60000011410 */
[----:B------:R-:W-:Y:S01]  /*12c0*/  IMAD R5, R5, UR28, R3 ;  /* 0x0000001c05057c24 */ /* 0x000fe2000f8e0203 */
[----:B------:R-:W-:Y:S01]  /*12d0*/  IADD3.X R16, PT, PT, R9, R7, R0, P1, P0 ;  /* 0x0000000709107210 */ /* 0x000fe20000fe0400 */
[----:B------:R-:W-:Y:S01]  /*12e0*/  IMAD.MOV.U32 R4, RZ, RZ, R2 ;  /* 0x000000ffff047224 */ /* 0x000fe200078e0002 */
[----:B------:R-:W-:Y:S01]  /*12f0*/  MOV R9, RZ ;  /* 0x000000ff00097202 */ /* 0x000fe20000000f00 */
[----:B---3--:R-:W-:Y:S02]  /*1300*/  IMAD R0, R12, UR19, RZ ;  /* 0x000000130c007c24 */ /* 0x008fe4000f8e02ff */
[----:B-----5:R-:W-:-:S04]  /*1310*/  IMAD.WIDE.U32 R6, R10, UR26, RZ ;  /* 0x0000001a0a067c25 */ /* 0x020fc8000f8e00ff */
[----:B------:R-:W-:Y:S01]  /*1320*/  IMAD.WIDE.U32 R2, R12, UR50, R8 ;  /* 0x000000320c027c25 */ /* 0x000fe2000f8e0008 */
[----:B------:R-:W-:-:S03]  /*1330*/  SEL R6, R6, RZ, P3 ;  /* 0x000000ff06067207 */ /* 0x000fc60001800000 */
[----:B------:R-:W-:Y:S01]  /*1340*/  IMAD R0, R13, UR50, R0 ;  /* 0x000000320d007c24 */ /* 0x000fe2000f8e0200 */
[----:B------:R-:W-:Y:S01]  /*1350*/  IADD3 R2, P0, PT, R2, UR18, RZ ;  /* 0x0000001202027c10 */ /* 0x000fe2000ff1e0ff */
[----:B------:R-:W2:Y:S01]  /*1360*/  LDCU.64 UR18, c[0x0][0x550] ;  /* 0x0000aa00ff1277ac */ /* 0x000ea20008000a00 */
[----:B------:R-:W-:Y:S02]  /*1370*/  IMAD R10, R17, R25, R26 ;  /* 0x00000019110a7224 */ /* 0x000fe400078e021a */
[----:B------:R-:W-:Y:S01]  /*1380*/  IADD3.X R3, PT, PT, R3, UR20, R0, P0, !PT ;  /* 0x0000001403037c10 */ /* 0x000fe200087fe400 */
[----:B----4-:R-:W-:Y:S01]  /*1390*/  IMAD.U32 R0, RZ, RZ, UR22 ;  /* 0x00000016ff007e24 */ /* 0x010fe2000f8e00ff */
[----:B------:R-:W3:Y:S01]  /*13a0*/  LDCU.64 UR20, c[0x0][0x380] ;  /* 0x00007000ff1477ac */ /* 0x000ee20008000a00 */
[----:B------:R-:W-:Y:S01]  /*13b0*/  IMAD R11, R11, UR26, R7 ;  /* 0x0000001a0b0b7c24 */ /* 0x000fe2000f8e0207 */
[----:B------:R-:W-:Y:S01]  /*13c0*/  IADD3 R14, P1, P0, R10, R14, R6 ;  /* 0x0000000e0a0e7210 */ /* 0x000fe2000783e006 */
[----:B------:R-:W-:Y:S01]  /*13d0*/  IMAD.WIDE.U32 R2, R0, UR28, R2 ;  /* 0x0000001c00027c25 */ /* 0x000fe2000f8e0002 */
[----:B------:R-:W-:Y:S01]  /*13e0*/  SHF.R.S32.HI R10, RZ, 0x1f, R10 ;  /* 0x0000001fff0a7819 */ /* 0x000fe2000001140a */
[----:B------:R-:W-:Y:S01]  /*13f0*/  USHF.L.U64.HI UR22, UR8, 0x5, UR9 ;  /* 0x0000000508167899 */ /* 0x000fe20008010209 */
[----:B------:R-:W-:Y:S01]  /*1400*/  SEL R6, R11, RZ, P3 ;  /* 0x000000ff0b067207 */ /* 0x000fe20001800000 */
[----:B------:R-:W-:Y:S01]  /*1410*/  IMAD.U32 R0, RZ, RZ, UR23 ;  /* 0x00000017ff007e24 */ /* 0x000fe2000f8e00ff */
[----:B------:R-:W-:Y:S01]  /*1420*/  LOP3.LUT R11, R8, 0x40, RZ, 0xfc, !PT ;  /* 0x00000040080b7812 */ /* 0x000fe200078efcff */
[----:B------:R-:W-:Y:S01]  /*1430*/  IMAD.WIDE.U32 R4, R21, UR8, R4 ;  /* 0x0000000815047c25 */ /* 0x000fe2000f8e0004 */
[----:B------:R-:W-:-:S03]  /*1440*/  IADD3.X R6, PT, PT, R10, R16, R6, P1, P0 ;  /* 0x000000100a067210 */ /* 0x000fc60000fe0406 */
[----:B------:R-:W-:Y:S01]  /*1450*/  IMAD.SHL.U32 R7, R17, 0x40, RZ ;  /* 0x0000004011077824 */ /* 0x000fe200078e00ff */
[----:B--2---:R-:W-:Y:S01]  /*1460*/  LEA R30, P2, R4, UR18, 0x1 ;  /* 0x00000012041e7c11 */ /* 0x004fe2000f8408ff */
[----:B------:R-:W-:Y:S01]  /*1470*/  IMAD R3, R0, UR28, R3 ;  /* 0x0000001c00037c24 */ /* 0x000fe2000f8e0203 */
[C---:B------:R-:W-:Y:S01]  /*1480*/  SHF.L.U64.HI R17, R12.reuse, 0x5, R13 ;  /* 0x000000050c117819 */ /* 0x040fe2000001020d */
[----:B------:R-:W-:Y:S01]  /*1490*/  IMAD R0, R21, UR9, R5 ;  /* 0x0000000915007c24 */ /* 0x000fe2000f8e0205 */
[----:B------:R-:W-:Y:S01]  /*14a0*/  IADD3 R5, P0, PT, R7, R14, RZ ;  /* 0x0000000e07057210 */ /* 0x000fe20007f1e0ff */
[C---:B------:R-:W-:Y:S01]  /*14b0*/  IMAD.WIDE.U32 R2, R21.reuse, R12, R2 ;  /* 0x0000000c15027225 */ /* 0x040fe200078e0002 */
[----:B------:R2:W-:Y:S01]  /*14c0*/  STL [R1+0x3c], R30 ;  /* 0x00003c1e01007387 */ /* 0x0005e20000100800 */
[----:B------:R-:W-:Y:S01]  /*14d0*/  SHF.L.U32 R14, R12, 0x5, RZ ;  /* 0x000000050c0e7819 */ /* 0x000fe200000006ff */
[----:B------:R-:W-:Y:S01]  /*14e0*/  USHF.L.U32 UR18, UR8, 0x5, URZ ;  /* 0x0000000508127899 */ /* 0x000fe200080006ff */
[----:B------:R-:W-:Y:S01]  /*14f0*/  LEA.HI.X R29, R4, UR19, R0, 0x1, P2 ;  /* 0x00000013041d7c11 */ /* 0x000fe200090f0c00 */
[----:B------:R-:W-:Y:S01]  /*1500*/  IMAD R0, R21, R13, R3 ;  /* 0x0000000d15007224 */ /* 0x000fe200078e0203 */
[----:B------:R-:W-:-:S02]  /*1510*/  LEA.HI.X.SX32 R4, R7, R6, 0x1, P0 ;  /* 0x0000000607047211 */ /* 0x000fc400000f0eff */
[C---:B-1----:R-:W-:Y:S01]  /*1520*/  LEA R32, P0, R5.reuse, UR10, 0x2 ;  /* 0x0000000a05207c11 */ /* 0x042fe2000f8010ff */
[----:B------:R2:W-:Y:S01]  /*1530*/  STL [R1+0x38], R29 ;  /* 0x0000381d01007387 */ /* 0x0005e20000100800 */
[C---:B---3--:R-:W-:Y:S01]  /*1540*/  LEA R28, P1, R2.reuse, UR20, 0x1 ;  /* 0x00000014021c7c11 */ /* 0x048fe2000f8208ff */
[----:B------:R-:W-:Y:S01]  /*1550*/  UMOV UR10, UR60 ;  /* 0x0000003c000a7c82 */ /* 0x000fe20008000000 */
[----:B------:R-:W-:Y:S01]  /*1560*/  LEA.HI.X R33, R5, UR11, R4, 0x2, P0 ;  /* 0x0000000b05217c11 */ /* 0x000fe200080f1404 */
[----:B------:R-:W-:Y:S01]  /*1570*/  UMOV UR11, UR61 ;  /* 0x0000003d000b7c82 */ /* 0x000fe20008000000 */
[----:B------:R-:W-:Y:S01]  /*1580*/  LEA.HI.X R27, R2, UR21, R0, 0x1, P1 ;  /* 0x00000015021b7c11 */ /* 0x000fe200088f0c00 */
[----:B------:R2:W-:Y:S01]  /*1590*/  STL [R1+0x34], R28 ;  /* 0x0000341c01007387 */ /* 0x0005e20000100800 */
[----:B------:R-:W-:Y:S02]  /*15a0*/  IADD3 R13, P0, PT, R21, 0x20, RZ ;  /* 0x00000020150d7810 */ /* 0x000fe40007f1e0ff */
[----:B------:R-:W-:Y:S01]  /*15b0*/  LOP3.LUT R12, R8, 0x80, RZ, 0xfc, !PT ;  /* 0x00000080080c7812 */ /* 0x000fe200078efcff */
[----:B------:R2:W-:Y:S02]  /*15c0*/  STL.64 [R1+0x28], R32 ;  /* 0x0000282001007387 */ /* 0x0005e40000100a00 */
[----:B------:R-:W-:-:S02]  /*15d0*/  IMAD.X R16, RZ, RZ, RZ, P0 ;  /* 0x000000ffff107224 */ /* 0x000fc400000e06ff */
[----:B------:R2:W-:Y:S01]  /*15e0*/  STL [R1+0x30], R27 ;  /* 0x0000301b01007387 */ /* 0x0005e20000100800 */
[----:B------:R-:W-:Y:S05]  /*15f0*/  BRA.U UP0, `(.L_x_359) ;  /* 0x0000000900147547 */ /* 0x000fea000b800000 */
[----:B------:R-:W-:Y:S05]  /*1600*/  BRA.U UP2, `(.L_x_360) ;  /* 0x0000000102307547 */ /* 0x000fea000b800000 */
[----:B------:R-:W1:Y:S01]  /*1610*/  LDCU.64 UR10, c[0x0][0x5c0] ;  /* 0x0000b800ff0a77ac */ /* 0x000e620008000a00 */
[----:B------:R-:W3:Y:S01]  /*1620*/  LDCU.64 UR8, c[0x0][0x5a8] ;  /* 0x0000b500ff0877ac */ /* 0x000ee20008000a00 */
[----:B------:R-:W-:-:S04]  /*1630*/  USHF.R.S32.HI UR14, URZ, 0x1f, UR41 ;  /* 0x0000001fff0e7899 */ /* 0x000fc80008011429 */
[----:B-1----:R-:W-:Y:S02]  /*1640*/  UIMAD UR14, UR14, UR10, URZ ;  /* 0x0000000a0e0e72a4 */ /* 0x002fe4000f8e02ff */
        /* <DEDUP_REMOVED lines=8> */
.L_x_360:
[----:B------:R-:W1:Y:S01]  /*16d0*/  LDCU.64 UR10, c[0x0][0x5c0] ;  /* 0x0000b800ff0a77ac */ /* 0x000e620008000a00 */
[----:B------:R-:W-:-:S04]  /*16e0*/  UIADD3 UR8, UPT, UPT, UR41, UR43, URZ ;  /* 0x0000002b29087290 */ /* 0x000fc8000fffe0ff */
[----:B-1----:R-:W-:Y:S02]  /*16f0*/  UIMAD.WIDE.U32 UR18, UR8, UR10, URZ ;  /* 0x0000000a081272a5 */ /* 0x002fe4000f8e00ff */
[----:B------:R-:W-:-:S04]  /*1700*/  UIMAD UR8, UR8, UR11, URZ ;  /* 0x0000000b080872a4 */ /* 0x000fc8000f8e02ff */
[----:B------:R-:W-:-:S06]  /*1710*/  UIADD3 UR8, UPT, UPT, UR19, UR8, URZ ;  /* 0x0000000813087290 */ /* 0x000fcc000fffe0ff */
[----:B------:R-:W-:Y:S02]  /*1720*/  MOV R0, UR8 ;  /* 0x0000000800007c02 */ /* 0x000fe40008000f00 */
.L_x_361:
        /* <DEDUP_REMOVED lines=13> */
.L_x_362:
[----:B------:R-:W1:Y:S01]  /*1800*/  LDCU.64 UR8, c[0x0][0x5c8] ;  /* 0x0000b900ff0877ac */ /* 0x000e620008000a00 */
[----:B------:R-:W-:-:S04]  /*1810*/  UIADD3 UR41, UPT, UPT, UR41, UR43, URZ ;  /* 0x0000002b29297290 */ /* 0x000fc8000fffe0ff */
[----:B-1----:R-:W-:Y:S02]  /*1820*/  UIMAD.WIDE.U32 UR16, UR41, UR8, URZ ;  /* 0x00000008291072a5 */ /* 0x002fe4000f8e00ff */
[----:B------:R-:W-:-:S04]  /*1830*/  UIMAD UR41, UR41, UR9, URZ ;  /* 0x00000009292972a4 */ /* 0x000fc8000f8e02ff */
[----:B------:R-:W-:-:S06]  /*1840*/  UIADD3 UR41, UPT, UPT, UR17, UR41, URZ ;  /* 0x0000002911297290 */ /* 0x000fcc000fffe0ff */
[----:B------:R-:W-:-:S07]  /*1850*/  MOV R10, UR41 ;  /* 0x00000029000a7c02 */ /* 0x000fce0008000f00 */
.L_x_363:
[----:B------:R-:W1:Y:S01]  /*1860*/  LDCU.64 UR14, c[0x0][0x5d8] ;  /* 0x0000bb00ff0e77ac */ /* 0x000e620008000a00 */
        /* <DEDUP_REMOVED lines=10> */
[----:B-1----:R-:W-:Y:S01]  /*1910*/  IMAD.U32 R0, RZ, RZ, UR15 ;  /* 0x0000000fff007e24 */ /* 0x002fe2000f8e00ff */
[----:B------:R-:W-:-:S05]  /*1920*/  MOV R4, UR14 ;  /* 0x0000000e00047c02 */ /* 0x000fca0008000f00 */
[----:B------:R-:W-:-:S04]  /*1930*/  IMAD.WIDE.U32 R4, R4, UR28, R2 ;  /* 0x0000001c04047c25 */ /* 0x000fc8000f8e0002 */
[----:B------:R-:W-:Y:S01]  /*1940*/  IMAD R0, R0, UR28, R5 ;  /* 0x0000001c00007c24 */ /* 0x000fe2000f8e0205 */
[----:B------:R-:W-:Y:S06]  /*1950*/  @P5 BRA `(.L_x_365) ;  /* 0x0000000000385947 */ /* 0x000fec0003800000 */
[----:B------:R-:W1:Y:S01]  /*1960*/  LDCU UR17, c[0x0][0x440] ;  /* 0x00008800ff1177ac */ /* 0x000e620008000800 */
[----:B------:R-:W-:Y:S02]  /*1970*/  IMAD.MOV.U32 R2, RZ, RZ, R4 ;  /* 0x000000ffff027224 */ /* 0x000fe400078e0004 */
[----:B------:R-:W-:Y:S01]  /*1980*/  IMAD.MOV.U32 R3, RZ, RZ, R0 ;  /* 0x000000ffff037224 */ /* 0x000fe200078e0000 */
[----:B------:R-:W3:Y:S01]  /*1990*/  LDCU.64 UR14, c[0x0][0x560] ;  /* 0x0000ac00ff0e77ac */ /* 0x000ee20008000a00 */
[----:B------:R-:W-:-:S04]  /*19a0*/  IMAD.WIDE.U32 R6, R21, UR10, R2 ;  /* 0x0000000a15067c25 */ /* 0x000fc8000f8e0002 */
[----:B------:R-:W-:Y:S01]  /*19b0*/  IMAD R3, R21, UR11, R7 ;  /* 0x0000000b15037c24 */ /* 0x000fe2000f8e0207 */
[----:B-1----:R-:W-:Y:S02]  /*19c0*/  ISETP.GE.AND P3, PT, R8, UR17, PT ;  /* 0x0000001108007c0c */ /* 0x002fe4000bf66270 */
[----:B------:R-:W-:Y:S02]  /*19d0*/  ISETP.GE.AND P2, PT, R11, UR17, PT ;  /* 0x000000110b007c0c */ /* 0x000fe4000bf46270 */
[----:B------:R-:W-:Y:S02]  /*19e0*/  ISETP.GE.AND P1, PT, R12, UR17, PT ;  /* 0x000000110c007c0c */ /* 0x000fe4000bf26270 */
[----:B---3--:R-:W-:-:S04]  /*19f0*/  LEA R2, P0, R6, UR14, 0x1 ;  /* 0x0000000e06027c11 */ /* 0x008fc8000f8008ff */
[----:B------:R-:W-:-:S05]  /*1a00*/  LEA.HI.X R3, R6, UR15, R3, 0x1, P0 ;  /* 0x0000000f06037c11 */ /* 0x000fca00080f0c03 */
[----:B------:R1:W-:Y:S04]  /*1a10*/  @!P3 STG.E.128 desc[UR36][R2.64], RZ ;  /* 0x000000ff0200b986 */ /* 0x0003e8000c101d24 */
[----:B------:R1:W-:Y:S04]  /*1a20*/  @!P2 STG.E.128 desc[UR36][R2.64+0x80], RZ ;  /* 0x000080ff0200a986 */ /* 0x0003e8000c101d24 */
[----:B------:R1:W-:Y:S02]  /*1a30*/  @!P1 STG.E.128 desc[UR36][R2.64+0x100], RZ ;  /* 0x000100ff02009986 */ /* 0x0003e4000c101d24 */
.L_x_365:
[----:B------:R-:W-:Y:S05]  /*1a40*/  BSYNC.RECONVERGENT B0 ;  /* 0x0000000000007941 */ /* 0x000fea0003800200 */
.L_x_364:
[----:B------:R-:W-:Y:S04]  /*1a50*/  BSSY.RECONVERGENT B0, `(.L_x_366) ;  /* 0x0000011000007945 */ /* 0x000fe80003800200 */
[----:B------:R-:W-:Y:S05]  /*1a60*/  @P4 BRA `(.L_x_367) ;  /* 0x00000000003c4947 */ /* 0x000fea0003800000 */
[----:B------:R-:W3:Y:S01]  /*1a70*/  LDCU UR17, c[0x0][0x440] ;  /* 0x00008800ff1177ac */ /* 0x000ee20008000800 */
[----:B-1----:R-:W-:Y:S02]  /*1a80*/  IMAD R2, R16, UR10, RZ ;  /* 0x0000000a10027c24 */ /* 0x002fe4000f8e02ff */
[----:B------:R-:W-:Y:S01]  /*1a90*/  IMAD.MOV.U32 R5, RZ, RZ, R0 ;  /* 0x000000ffff057224 */ /* 0x000fe200078e0000 */
[----:B------:R-:W1:Y:S01]  /*1aa0*/  LDCU.64 UR14, c[0x0][0x560] ;  /* 0x0000ac00ff0e77ac */ /* 0x000e620008000a00 */
[C---:B------:R-:W-:Y:S02]  /*1ab0*/  IMAD R0, R13.reuse, UR11, R2 ;  /* 0x0000000b0d007c24 */ /* 0x040fe4000f8e0202 */
[----:B------:R-:W-:-:S04]  /*1ac0*/  IMAD.WIDE.U32 R4, R13, UR10, R4 ;  /* 0x0000000a0d047c25 */ /* 0x000fc8000f8e0004 */
[----:B------:R-:W-:Y:S01]  /*1ad0*/  IMAD.IADD R0, R5, 0x1, R0 ;  /* 0x0000000105007824 */ /* 0x000fe200078e0200 */
[----:B---3--:R-:W-:Y:S02]  /*1ae0*/  ISETP.GE.AND P2, PT, R8, UR17, PT ;  /* 0x0000001108007c0c */ /* 0x008fe4000bf46270 */
[----:B------:R-:W-:Y:S02]  /*1af0*/  ISETP.GE.AND P1, PT, R11, UR17, PT ;  /* 0x000000110b007c0c */ /* 0x000fe4000bf26270 */
[----:B------:R-:W-:Y:S02]  /*1b00*/  ISETP.GE.AND P0, PT, R12, UR17, PT ;  /* 0x000000110c007c0c */ /* 0x000fe4000bf06270 */
[----:B-1----:R-:W-:-:S04]  /*1b10*/  LEA R2, P3, R4, UR14, 0x1 ;  /* 0x0000000e04027c11 */ /* 0x002fc8000f8608ff */
[----:B------:R-:W-:-:S05]  /*1b20*/  LEA.HI.X R3, R4, UR15, R0, 0x1, P3 ;  /* 0x0000000f04037c11 */ /* 0x000fca00098f0c00 */
[----:B------:R3:W-:Y:S04]  /*1b30*/  @!P2 STG.E.128 desc[UR36][R2.64], RZ ;  /* 0x000000ff0200a986 */ /* 0x0007e8000c101d24 */
[----:B------:R3:W-:Y:S04]  /*1b40*/  @!P1 STG.E.128 desc[UR36][R2.64+0x80], RZ ;  /* 0x000080ff02009986 */ /* 0x0007e8000c101d24 */
[----:B------:R3:W-:Y:S02]  /*1b50*/  @!P0 STG.E.128 desc[UR36][R2.64+0x100], RZ ;  /* 0x000100ff02008986 */ /* 0x0007e4000c101d24 */
.L_x_367:
[----:B------:R-:W-:Y:S05]  /*1b60*/  BSYNC.RECONVERGENT B0 ;  /* 0x0000000000007941 */ /* 0x000fea0003800200 */
.L_x_366:
[----:B------:R-:W4:Y:S01]  /*1b70*/  LDCU.64 UR10, c[0x0][0x5e0] ;  /* 0x0000bc00ff0a77ac */ /* 0x000f220008000a00 */
[----:B-1-3--:R-:W-:Y:S01]  /*1b80*/  MOV R2, UR8 ;  /* 0x0000000800027c02 */ /* 0x00afe20008000f00 */
        /* <DEDUP_REMOVED lines=25> */
.L_x_369:
[----:B------:R-:W-:Y:S05]  /*1d20*/  BSYNC.RECONVERGENT B0 ;  /* 0x0000000000007941 */ /* 0x000fea0003800200 */
.L_x_368:
        /* <DEDUP_REMOVED lines=10> */
[----:B-1----:R-:W-:-:S04]  /*1dd0*/  LEA R2, P2, R4, UR10, 0x1 ;  /* 0x0000000a04027c11 */ /* 0x002fc8000f8408ff */
[----:B------:R-:W-:-:S05]  /*1de0*/  LEA.HI.X R3, R4, UR11, R0, 0x1, P2 ;  /* 0x0000000b04037c11 */ /* 0x000fca00090f0c00 */
[----:B------:R4:W-:Y:S04]  /*1df0*/  @!P1 STG.E.128 desc[UR36][R2.64], RZ ;  /* 0x000000ff02009986 */ /* 0x0009e8000c101d24 */
[----:B------:R4:W-:Y:S01]  /*1e00*/  @!P0 STG.E.128 desc[UR36][R2.64+0x80], RZ ;  /* 0x000080ff02008986 */ /* 0x0009e2000c101d24 */
[----:B------:R-:W-:-:S13]  /*1e10*/  ISETP.GE.AND P0, PT, R12, UR14, PT ;  /* 0x0000000e0c007c0c */ /* 0x000fda000bf06270 */
[----:B------:R-:W-:Y:S05]  /*1e20*/  @P0 BRA `(.L_x_370) ;  /* 0x0000007800240947 */ /* 0x000fea0003800000 */
[----:B------:R1:W-:Y:S01]  /*1e30*/  STG.E.128 desc[UR36][R2.64+0x100], RZ ;  /* 0x000100ff02007986 */ /* 0x0003e2000c101d24 */
[----:B------:R-:W-:Y:S05]  /*1e40*/  BRA `(.L_x_370) ;  /* 0x00000078001c7947 */ /* 0x000fea0003800000 */
.L_x_359:
[----:B------:R-:W-:Y:S01]  /*1e50*/  IMAD.U32 R2, RZ, RZ, UR14 ;  /* 0x0000000eff027e24 */ /* 0x000fe2000f8e00ff */
[----:B------:R-:W-:Y:S01]  /*1e60*/  UIMAD UR19, UR48, UR14, URZ ;  /* 0x0000000e301372a4 */ /* 0x000fe2000f8e02ff */
[----:B------:R-:W-:Y:S01]  /*1e70*/  LOP3.LUT R6, R24, 0x1f8, RZ, 0xc0, !PT ;  /* 0x000001f818067812 */ /* 0x000fe200078ec0ff */
[----:B------:R-:W1:Y:S01]  /*1e80*/  LDCU.64 UR8, c[0x0][0x3d8] ;  /* 0x00007b00ff0877ac */ /* 0x000e620008000a00 */
        /* <DEDUP_REMOVED lines=9> */
[----:B-1----:R-:W-:Y:S02]  /*1f20*/  IMAD R0, R19, UR8, RZ ;  /* 0x0000000813007c24 */ /* 0x002fe4000f8e02ff */
[----:B------:R-:W-:-:S04]  /*1f30*/  IMAD.WIDE.U32 R4, R15, UR8, R2 ;  /* 0x000000080f047c25 */ /* 0x000fc8000f8e0002 */
[----:B------:R-:W-:Y:S01]  /*1f40*/  IMAD R10, R15, UR9, R0 ;  /* 0x000000090f0a7c24 */ /* 0x000fe2000f8e0200 */
[----:B------:R-:W-:-:S03]  /*1f50*/  LOP3.LUT R0, R6, 0x1e00, R24, 0xf8, !PT ;  /* 0x00001e0006007812 */ /* 0x000fc600078ef818 */
[----:B------:R-:W-:Y:S01]  /*1f60*/  IMAD.IADD R10, R5, 0x1, R10 ;  /* 0x00000001050a7824 */ /* 0x000fe200078e020a */
[----:B------:R-:W-:Y:S01]  /*1f70*/  LEA R0, R0, UR6, 0x1 ;  /* 0x0000000600007c11 */ /* 0x000fe2000f8e08ff */
        /* <DEDUP_REMOVED lines=28> */
.L_x_373:
[----:B------:R3:W-:Y:S01]  /*2140*/  STS.128 [R0+0x16000], RZ ;  /* 0x016000ff00007388 */ /* 0x0007e20000000c00 */
[----:B------:R-:W-:Y:S05]  /*2150*/  BRA `(.L_x_374) ;  /* 0x00000000000c7947 */ /* 0x000fea0003800000 */
.L_x_372:
[----:B------:R1:W-:Y:S04]  /*2160*/  STS.128 [R0+0x12000], RZ ;  /* 0x012000ff00007388 */ /* 0x0003e80000000c00 */
[----:B------:R1:W-:Y:S04]  /*2170*/  STS.128 [R0+0x14000], RZ ;  /* 0x014000ff00007388 */ /* 0x0003e80000000c00 */
[----:B------:R1:W-:Y:S02]  /*2180*/  STS.128 [R0+0x16000], RZ ;  /* 0x016000ff00007388 */ /* 0x0003e40000000c00 */
.L_x_374:
[----:B------:R-:W-:Y:S05]  /*2190*/  BSYNC.RECONVERGENT B0 ;  /* 0x0000000000007941 */ /* 0x000fea0003800200 */
.L_x_371:
[----:B------:R-:W-:Y:S01]  /*21a0*/  ISETP.GE.AND P5, PT, R22, UR19, PT ;  /* 0x0000001316007c0c */ /* 0x000fe2000bfa6270 */
[----:B------:R-:W-:-:S12]  /*21b0*/  BSSY.RECONVERGENT B0, `(.L_x_375) ;  /* 0x0000022000007945 */ /* 0x000fd80003800200 */
[----:B------:R1:W-:Y:S04]  /*21c0*/  @P5 STS.128 [R0+0x13000], RZ ;  /* 0x013000ff00005388 */ /* 0x0003e80000000c00 */
[----:B------:R1:W-:Y:S04]  /*21d0*/  @P5 STS.128 [R0+0x15000], RZ ;  /* 0x015000ff00005388 */ /* 0x0003e80000000c00 */
[----:B------:R1:W-:Y:S01]  /*21e0*/  @P5 STS.128 [R0+0x17000], RZ ;  /* 0x017000ff00005388 */ /* 0x0003e20000000c00 */
[----:B------:R-:W-:Y:S05]  /*21f0*/  @P5 BRA `(.L_x_376) ;  /* 0x0000000000745947 */ /* 0x000fea0003800000 */
[----:B------:R-:W5:Y:S01]  /*2200*/  LDCU UR19, c[0x0][0x440] ;  /* 0x00008800ff1377ac */ /* 0x000f620008000800 */
[----:B-1--4-:R-:W-:Y:S02]  /*2210*/  IMAD R2, R16, UR14, RZ ;  /* 0x0000000e10027c24 */ /* 0x012fe4000f8e02ff */
[----:B------:R-:W-:Y:S01]  /*2220*/  IMAD.MOV.U32 R5, RZ, RZ, R10 ;  /* 0x000000ffff057224 */ /* 0x000fe200078e000a */
[----:B------:R-:W1:Y:S01]  /*2230*/  LDCU.64 UR8, c[0x0][0x390] ;  /* 0x00007200ff0877ac */ /* 0x000e620008000a00 */
[C---:B------:R-:W-:Y:S02]  /*2240*/  IMAD R2, R13.reuse, UR15, R2 ;  /* 0x0000000f0d027c24 */ /* 0x040fe4000f8e0202 */
[----:B------:R-:W-:-:S04]  /*2250*/  IMAD.WIDE.U32 R4, R13, UR14, R4 ;  /* 0x0000000e0d047c25 */ /* 0x000fc8000f8e0004 */
[----:B------:R-:W-:Y:S01]  /*2260*/  IMAD.IADD R3, R5, 0x1, R2 ;  /* 0x0000000105037824 */ /* 0x000fe200078e0202 */
[----:B-----5:R-:W-:Y:S02]  /*2270*/  ISETP.GE.AND P1, PT, R8, UR19, PT ;  /* 0x0000001308007c0c */ /* 0x020fe4000bf26270 */
        /* <DEDUP_REMOVED lines=20> */
.L_x_377:
[----:B------:R4:W-:Y:S02]  /*23c0*/  STS.128 [R0+0x17000], RZ ;  /* 0x017000ff00007388 */ /* 0x0009e40000000c00 */
.L_x_376:
[----:B------:R-:W-:Y:S05]  /*23d0*/  BSYNC.RECONVERGENT B0 ;  /* 0x0000000000007941 */ /* 0x000fea0003800200 */
.L_x_375:
        /* <DEDUP_REMOVED lines=10> */
[----:B-1--4-:R-:W-:Y:S01]  /*2480*/  @!P0 MOV R2, R30 ;  /* 0x0000001e00028202 */ /* 0x012fe20000000f00 */
        /* <DEDUP_REMOVED lines=13> */
[----:B-1----:R-:W-:Y:S02]  /*2560*/  MOV R2, R30 ;  /* 0x0000001e00027202 */ /* 0x002fe40000000f00 */
[----:B------:R-:W-:-:S05]  /*2570*/  MOV R3, R29 ;  /* 0x0000001d00037202 */ /* 0x000fca0000000f00 */
[----:B------:R-:W-:Y:S01]  /*2580*/  @!PT LDS RZ, [RZ] ;  /* 0x00000000fffff984 */ /* 0x000fe20000000800 */
[----:B------:R-:W-:Y:S01]  /*2590*/  @!PT LDS RZ, [RZ] ;  /* 0x00000000fffff984 */ /* 0x000fe20000000800 */
[----:B------:R-:W-:Y:S01]  /*25a0*/  @!PT LDS RZ, [RZ] ;  /* 0x00000000fffff984 */ /* 0x000fe20000000800 */
[----:B------:R1:W-:Y:S01]  /*25b0*/  LDGSTS.E.BYPASS.LTC128B.128 [R0+0xa000], desc[UR36][R2.64+0x100] ;  /* 0x0a00010002007fae */ /* 0x0003e2000b981a24 */
[----:B------:R-:W-:Y:S05]  /*25c0*/  BRA `(.L_x_381) ;  /* 0x0000000000147947 */ /* 0x000fea0003800000 */
.L_x_380:
[----:B------:R4:W-:Y:S01]  /*25d0*/  STS.128 [R0+0xa000], RZ ;  /* 0x00a000ff00007388 */ /* 0x0009e20000000c00 */
[----:B------:R-:W-:Y:S05]  /*25e0*/  BRA `(.L_x_381) ;  /* 0x00000000000c7947 */ /* 0x000fea0003800000 */
.L_x_379:
[----:B------:R1:W-:Y:S04]  /*25f0*/  STS.128 [R0+0x6000], RZ ;  /* 0x006000ff00007388 */ /* 0x0003e80000000c00 */
[----:B------:R1:W-:Y:S04]  /*2600*/  STS.128 [R0+0x8000], RZ ;  /* 0x008000ff00007388 */ /* 0x0003e80000000c00 */
[----:B------:R1:W-:Y:S02]  /*2610*/  STS.128 [R0+0xa000], RZ ;  /* 0x00a000ff00007388 */ /* 0x0003e40000000c00 */
.L_x_381:
[----:B------:R-:W-:Y:S05]  /*2620*/  BSYNC.RECONVERGENT B0 ;  /* 0x0000000000007941 */ /* 0x000fea0003800200 */
.L_x_378:
[----:B------:R-:W-:Y:S01]  /*2630*/  ISETP.GE.AND P3, PT, R22, UR50, PT ;  /* 0x0000003216007c0c */ /* 0x000fe2000bf66270 */
[----:B------:R-:W-:-:S12]  /*2640*/  BSSY.RECONVERGENT B0, `(.L_x_382) ;  /* 0x000001f000007945 */ /* 0x000fd80003800200 */
[----:B------:R1:W-:Y:S04]  /*2650*/  @P3 STS.128 [R0+0x7000], RZ ;  /* 0x007000ff00003388 */ /* 0x0003e80000000c00 */
[----:B------:R1:W-:Y:S04]  /*2660*/  @P3 STS.128 [R0+0x9000], RZ ;  /* 0x009000ff00003388 */ /* 0x0003e80000000c00 */
[----:B------:R1:W-:Y:S01]  /*2670*/  @P3 STS.128 [R0+0xb000], RZ ;  /* 0x00b000ff00003388 */ /* 0x0003e20000000c00 */
[----:B------:R-:W-:Y:S05]  /*2680*/  @P3 BRA `(.L_x_383) ;  /* 0x0000000000683947 */ /* 0x000fea0003800000 */
[----:B------:R-:W5:Y:S01]  /*2690*/  LDCU UR8, c[0x0][0x440] ;  /* 0x00008800ff0877ac */ /* 0x000f620008000800 */
[----:B-1--4-:R-:W-:Y:S02]  /*26a0*/  IMAD.U32 R2, RZ, RZ, UR18 ;  /* 0x00000012ff027e24 */ /* 0x012fe4000f8e00ff */
        /* <DEDUP_REMOVED lines=23> */
.L_x_384:
[----:B------:R4:W-:Y:S02]  /*2820*/  STS.128 [R0+0xb000], RZ ;  /* 0x00b000ff00007388 */ /* 0x0009e40000000c00 */
.L_x_383:
[----:B------:R-:W-:Y:S05]  /*2830*/  BSYNC.RECONVERGENT B0 ;  /* 0x0000000000007941 */ /* 0x000fea0003800200 */
.L_x_382:
[----:B------:R-:W-:Y:S04]  /*2840*/  BSSY.RECONVERGENT B0, `(.L_x_385) ;  /* 0x0000021000007945 */ /* 0x000fe80003800200 */
[----:B------:R-:W-:Y:S05]  /*2850*/  @P4 BRA `(.L_x_386) ;  /* 0x0000000000704947 */ /* 0x000fea0003800000 */
[----:B------:R-:W5:Y:S02]  /*2860*/  LDCU UR8, c[0x0][0x440] ;  /* 0x00008800ff0877ac */ /* 0x000f640008000800 */
[----:B-----5:R-:W-:Y:S02]  /*2870*/  ISETP.GE.AND P1, PT, R8, UR8, PT ;  /* 0x0000000808007c0c */ /* 0x020fe4000bf26270 */
[----:B------:R-:W-:-:S11]  /*2880*/  ISETP.GE.AND P0, PT, R11, UR8, PT ;  /* 0x000000080b007c0c */ /* 0x000fd6000bf06270 */
[----:B-1----:R-:W-:Y:S02]  /*2890*/  @!P1 IMAD.MOV.U32 R4, RZ, RZ, R28 ;  /* 0x000000ffff049224 */ /* 0x002fe400078e001c */
        /* <DEDUP_REMOVED lines=22> */
.L_x_387:
[----:B------:R4:W-:Y:S01]  /*2a00*/  STS.128 [R0+0x4000], RZ ;  /* 0x004000ff00007388 */ /* 0x0009e20000000c00 */
[----:B------:R-:W-:Y:S05]  /*2a10*/  BRA `(.L_x_388) ;  /* 0x00000000000c7947 */ /* 0x000fea0003800000 */
.L_x_386:
[----:B------:R1:W-:Y:S04]  /*2a20*/  STS.128 [R0], RZ ;  /* 0x000000ff00007388 */ /* 0x0003e80000000c00 */
[----:B------:R1:W-:Y:S04]  /*2a30*/  STS.128 [R0+0x2000], RZ ;  /* 0x002000ff00007388 */ /* 0x0003e80000000c00 */
[----:B------:R1:W-:Y:S02]  /*2a40*/  STS.128 [R0+0x4000], RZ ;  /* 0x004000ff00007388 */ /* 0x0003e40000000c00 */
.L_x_388:
[----:B------:R-:W-:Y:S05]  /*2a50*/  BSYNC.RECONVERGENT B0 ;  /* 0x0000000000007941 */ /* 0x000fea0003800200 */
.L_x_385:
[----:B------:R1:W-:Y:S01]  /*2a60*/  @P3 STS.128 [R0+0x1000], RZ ;  /* 0x001000ff00003388 */ /* 0x0003e20000000c00 */
[----:B------:R-:W-:Y:S03]  /*2a70*/  BSSY.RECONVERGENT B0, `(.L_x_389) ;  /* 0x000001b000007945 */ /* 0x000fe60003800200 */
[----:B------:R1:W-:Y:S04]  /*2a80*/  @P3 STS.128 [R0+0x3000], RZ ;  /* 0x003000ff00003388 */ /* 0x0003e80000000c00 */
[----:B------:R1:W-:Y:S01]  /*2a90*/  @P3 STS.128 [R0+0x5000], RZ ;  /* 0x005000ff00003388 */ /* 0x0003e20000000c00 */
[----:B------:R-:W-:Y:S05]  /*2aa0*/  @P3 BRA `(.L_x_390) ;  /* 0x00000000005c3947 */ /* 0x000fea0003800000 */
[----:B------:R-:W5:Y:S01]  /*2ab0*/  LDCU UR8, c[0x0][0x440] ;  /* 0x00008800ff0877ac */ /* 0x000f620008000800 */
[----:B-1--4-:R-:W-:-:S04]  /*2ac0*/  LEA R2, P2, R14, R28, 0x1 ;  /* 0x0000001c0e027211 */ /* 0x012fc800078408ff */
        /* <DEDUP_REMOVED lines=20> */
.L_x_391:
[----:B------:R4:W-:Y:S02]  /*2c10*/  STS.128 [R0+0x5000], RZ ;  /* 0x005000ff00007388 */ /* 0x0009e40000000c00 */
.L_x_390:
[----:B------:R-:W-:Y:S05]  /*2c20*/  BSYNC.RECONVERGENT B0 ;  /* 0x0000000000007941 */ /* 0x000fea0003800200 */
.L_x_389:
[--C-:B------:R-:W-:Y:S01]  /*2c30*/  SHF.R.U32.HI R14, RZ, 0x1, R23.reuse ;  /* 0x00000001ff0e7819 */ /* 0x100fe20000011617 */
[----:B-1----:R-:W-:Y:S01]  /*2c40*/  IMAD.MOV.U32 R4, RZ, RZ, 0x7f800000 ;  /* 0x7f800000ff047424 */ /* 0x002fe200078e00ff */
[----:B----4-:R-:W-:Y:S01]  /*2c50*/  SHF.R.U32.HI R3, RZ, 0x2, R23 ;  /* 0x00000002ff037819 */ /* 0x010fe20000011617 */
[----:B------:R-:W1:Y:S01]  /*2c60*/  LDCU.64 UR8, c[0x0][0x3d0] ;  /* 0x00007a00ff0877ac */ /* 0x000e620008000a00 */
[----:B------:R-:W-:Y:S02]  /*2c70*/  LOP3.LUT R2, R14, 0x30, RZ, 0xc0, !PT ;  /* 0x000000300e027812 */ /* 0x000fe400078ec0ff */
        /* <DEDUP_REMOVED lines=10> */
[----:B------:R5:W2:Y:S01]  /*2d20*/  @!P0 LDG.E R4, desc[UR36][R2.64+0x20] ;  /* 0x0000202402048981 */ /* 0x000aa2000c1e1900 */
[----:B------:R-:W-:Y:S01]  /*2d30*/  UIMAD UR48, UR45, UR17, UR48 ;  /* 0x000000112d3072a4 */ /* 0x000fe2000f8e0230 */
[----:B------:R-:W-:Y:S01]  /*2d40*/  BSSY.RECONVERGENT B0, `(.L_x_392) ;  /* 0x000002c000007945 */ /* 0x000fe20003800200 */
[----:B-----5:R-:W-:-:S05]  /*2d50*/  MOV R2, UR16 ;  /* 0x0000001000027c02 */ /* 0x020fca0008000f00 */
[----:B------:R-:W-:-:S03]  /*2d60*/  IMAD.WIDE.U32 R2, R2, UR45, R8 ;  /* 0x0000002d02027c25 */ /* 0x000fc6000f8e0008 */
[----:B------:R-:W-:-:S04]  /*2d70*/  IADD3 R2, P0, PT, R2, UR52, RZ ;  /* 0x0000003402027c10 */ /* 0x000fc8000ff1e0ff */
[----:B------:R-:W-:Y:S01]  /*2d80*/  IADD3.X R3, PT, PT, R20, UR48, R3, P0, !PT ;  /* 0x0000003014037c10 */ /* 0x000fe200087fe403 */
[----:B--2---:R1:W-:Y:S04]  /*2d90*/  STL [R1+0x48], R4 ;  /* 0x0000480401007387 */ /* 0x0043e80000100800 */
[----:B----4-:R2:W-:Y:S01]  /*2da0*/  STL [R1+0x4c], R5 ;  /* 0x00004c0501007387 */ /* 0x0105e20000100800 */
[----:B-1----:R-:W-:-:S04]  /*2db0*/  IMAD R4, R19, UR8, RZ ;  /* 0x0000000813047c24 */ /* 0x002fc8000f8e02ff */
[C---:B------:R-:W-:Y:S02]  /*2dc0*/  IMAD R10, R15.reuse, UR9, R4 ;  /* 0x000000090f0a7c24 */ /* 0x040fe4000f8e0204 */
[----:B--2---:R-:W-:-:S04]  /*2dd0*/  IMAD.WIDE.U32 R4, R15, UR8, R2 ;  /* 0x000000080f047c25 */ /* 0x004fc8000f8e0002 */
[----:B------:R-:W-:Y:S01]  /*2de0*/  IMAD.IADD R10, R5, 0x1, R10 ;  /* 0x00000001050a7824 */ /* 0x000fe200078e020a */
        /* <DEDUP_REMOVED lines=28> */
.L_x_394:
[----:B------:R4:W-:Y:S01]  /*2fb0*/  STS.128 [R0+0x10000], RZ ;  /* 0x010000ff00007388 */ /* 0x0009e20000000c00 */
[----:B------:R-:W-:Y:S05]  /*2fc0*/  BRA `(.L_x_395) ;  /* 0x00000000000c7947 */ /* 0x000fea0003800000 */
.L_x_393:
[----:B------:R1:W-:Y:S04]  /*2fd0*/  STS.128 [R0+0xc000], RZ ;  /* 0x00c000ff00007388 */ /* 0x0003e80000000c00 */
[----:B------:R1:W-:Y:S04]  /*2fe0*/  STS.128 [R0+0xe000], RZ ;  /* 0x00e000ff00007388 */ /* 0x0003e80000000c00 */
[----:B------:R1:W-:Y:S02]  /*2ff0*/  STS.128 [R0+0x10000], RZ ;  /* 0x010000ff00007388 */ /* 0x0003e40000000c00 */
.L_x_395:
[----:B------:R-:W-:Y:S05]  /*3000*/  BSYNC.RECONVERGENT B0 ;  /* 0x0000000000007941 */ /* 0x000fea0003800200 */
.L_x_392:
[----:B------:R1:W-:Y:S01]  /*3010*/  @P5 STS.128 [R0+0xd000], RZ ;  /* 0x00d000ff00005388 */ /* 0x0003e20000000c00 */
[----:B------:R-:W-:Y:S03]  /*3020*/  BSSY.RECONVERGENT B0, `(.L_x_396) ;  /* 0x0000021000007945 */ /* 0x000fe60003800200 */
[----:B------:R1:W-:Y:S04]  /*3030*/  @P5 STS.128 [R0+0xf000], RZ ;  /* 0x00f000ff00005388 */ /* 0x0003e80000000c00 */
[----:B------:R1:W-:Y:S01]  /*3040*/  @P5 STS.128 [R0+0x11000], RZ ;  /* 0x011000ff00005388 */ /* 0x0003e20000000c00 */
[----:B------:R-:W-:Y:S05]  /*3050*/  @P5 BRA `(.L_x_397) ;  /* 0x0000000000745947 */ /* 0x000fea0003800000 */
[----:B------:R-:W5:Y:S01]  /*3060*/  LDCU UR14, c[0x0][0x440] ;  /* 0x00008800ff0e77ac */ /* 0x000f620008000800 */
[----:B-12---:R-:W-:Y:S02]  /*3070*/  IMAD R2, R16, UR16, RZ ;  /* 0x0000001010027c24 */ /* 0x006fe4000f8e02ff */
        /* <DEDUP_REMOVED lines=26> */
.L_x_398:
[----:B------:R2:W-:Y:S02]  /*3220*/  STS.128 [R0+0x11000], RZ ;  /* 0x011000ff00007388 */ /* 0x0005e40000000c00 */
.L_x_397:
[----:B------:R-:W-:Y:S05]  /*3230*/  BSYNC.RECONVERGENT B0 ;  /* 0x0000000000007941 */ /* 0x000fea0003800200 */
.L_x_396:
[----:B------:R-:W0:Y:S01]  /*3240*/  LDGDEPBAR ;  /* 0x00000000000079af */ /* 0x000e220000000000 */
[----:B------:R-:W5:Y:S01]  /*3250*/  LDC.64 R8, c[0x0][0x528] ;  /* 0x00014a00ff087b82 */ /* 0x000f620000000a00 */
[----:B------:R-:W5:Y:S01]  /*3260*/  S2R R15, SR_TID.X ;  /* 0x00000000000f7919 */ /* 0x000f620000002100 */
[----:B-12---:R-:W-:Y:S01]  /*3270*/  IMAD.SHL.U32 R2, R23, 0x40, RZ ;  /* 0x0000004017027824 */ /* 0x006fe200078e00ff */
[----:B------:R-:W-:Y:S01]  /*3280*/  LOP3.LUT R3, R25, 0x3, RZ, 0xc0, !PT ;  /* 0x0000000319037812 */ /* 0x000fe200078ec0ff */
[----:B---34-:R-:W-:Y:S02]  /*3290*/  IMAD.U32 R0, RZ, RZ, UR39 ;  /* 0x00000027ff007e24 */ /* 0x018fe4000f8e00ff */
[C---:B------:R-:W-:Y:S02]  /*32a0*/  IMAD.SHL.U32 R5, R23.reuse, 0x20, RZ ;  /* 0x0000002017057824 */ /* 0x040fe400078e00ff */
[C---:B------:R-:W-:Y:S01]  /*32b0*/  IMAD.SHL.U32 R11, R23.reuse, 0x10, RZ ;  /* 0x00000010170b7824 */ /* 0x040fe200078e00ff */
[----:B------:R-:W-:Y:S01]  /*32c0*/  UIMAD UR14, UR29, UR49, UR28 ;  /* 0x000000311d0e72a4 */ /* 0x000fe2000f8e021c */
[----:B------:R-:W-:-:S02]  /*32d0*/  LOP3.LUT P3, RZ, R23, 0x2, RZ, 0xc0, !PT ;  /* 0x0000000217ff7812 */ /* 0x000fc4000786c0ff */
[----:B------:R-:W-:Y:S01]  /*32e0*/  LOP3.LUT P2, RZ, R23, 0x4, RZ, 0xc0, !PT ;  /* 0x0000000417ff7812 */ /* 0x000fe2000784c0ff */
[----:B------:R-:W-:Y:S01]  /*32f0*/  UIADD3 UR53, UPT, UPT, UR53, 0x40, -UR40 ;  /* 0x0000004035357890 */ /* 0x000fe2000fffe828 */
[----:B------:R-:W1:Y:S01]  /*3300*/  LDCU UR8, c[0x0][0x440] ;  /* 0x00008800ff0877ac */ /* 0x000e620008000800 */
[----:B------:R-:W2:Y:S01]  /*3310*/  LDCU UR9, c[0x0][0x3e0] ;  /* 0x00007c00ff0977ac */ /* 0x000ea20008000800 */
[----:B------:R-:W-:-:S04]  /*3320*/  DEPBAR.LE SB0, 0x1 ;  /* 0x000080400000791a */ /* 0x000fc80000000000 */
[----:B------:R-:W-:Y:S06]  /*3330*/  BAR.SYNC.DEFER_BLOCKING 0x0 ;  /* 0x0000000000007b1d */ /* 0x000fec0000010000 */
[----:B------:R-:W3:Y:S01]  /*3340*/  LDCU UR15, c[0x0][0x45c] ;  /* 0x00008b80ff0f77ac */ /* 0x000ee20008000800 */
[----:B-----5:R-:W4:Y:S04]  /*3350*/  LDG.E.64 R6, desc[UR36][R8.64+0x8] ;  /* 0x0000082408067981 */ /* 0x020f28000c1e1b00 */
[----:B------:R-:W5:Y:S01]  /*3360*/  LDG.E.64 R8, desc[UR36][R8.64] ;  /* 0x0000002408087981 */ /* 0x000f62000c1e1b00 */
[----:B------:R-:W-:Y:S01]  /*3370*/  LOP3.LUT R4, R2, 0x1c0, RZ, 0xc0, !PT ;  /* 0x000001c002047812 */ /* 0x000fe200078ec0ff */
[----:B------:R-:W-:Y:S01]  /*3380*/  IMAD R3, R0, 0x4, R3 ;  /* 0x0000000400037824 */ /* 0x000fe200078e0203 */
[----:B------:R-:W-:Y:S01]  /*3390*/  LOP3.LUT R10, R5, 0x200, RZ, 0xc0, !PT ;  /* 0x00000200050a7812 */ /* 0x000fe200078ec0ff */
[C---:B------:R-:W-:Y:S01]  /*33a0*/  IMAD.SHL.U32 R19, R15.reuse, 0x2, RZ ;  /* 0x000000020f137824 */ /* 0x040fe200078e00ff */
[----:B------:R-:W-:Y:S01]  /*33b0*/  LOP3.LUT R2, R2, 0x200, RZ, 0xc0, !PT ;  /* 0x0000020002027812 */ /* 0x000fe200078ec0ff */
[----:B------:R-:W-:Y:S01]  /*33c0*/  IMAD.SHL.U32 R13, R15, 0x20, RZ ;  /* 0x000000200f0d7824 */ /* 0x000fe200078e00ff */
[----:B------:R-:W-:Y:S01]  /*33d0*/  LOP3.LUT R0, R4, 0x38, R24, 0xf8, !PT ;  /* 0x0000003804007812 */ /* 0x000fe200078ef818 */
[----:B------:R1:W-:Y:S01]  /*33e0*/  STL [R1+0x50], R3 ;  /* 0x0000500301007387 */ /* 0x0003e20000100800 */
[----:B------:R-:W-:Y:S01]  /*33f0*/  LOP3.LUT R4, R10, 0x3800, R11, 0xf8, !PT ;  /* 0x000038000a047812 */ /* 0x000fe200078ef80b */
[----:B------:R-:W-:Y:S01]  /*3400*/  USHF.L.U32 UR14, UR14, 0x5, URZ ;  /* 0x000000050e0e7899 */ /* 0x000fe200080006ff */
[----:B------:R-:W-:-:S02]  /*3410*/  LOP3.LUT R5, R2, 0xc00, R5, 0xf8, !PT ;  /* 0x00000c0002057812 */ /* 0x000fc400078ef805 */
[----:B------:R-:W-:Y:S02]  /*3420*/  CS2R R142, SRZ ;  /* 0x00000000008e7805 */ /* 0x000fe4000001ff00 */
[----:B------:R-:W-:Y:S01]  /*3430*/  LOP3.LUT R2, R0, 0x8, R14, 0x78, !PT ;  /* 0x0000000800027812 */ /* 0x000fe200078e780e */
[----:B------:R-:W-:Y:S01]  /*3440*/  USHF.R.S32.HI UR16, URZ, 0x1f, UR14 ;  /* 0x0000001fff107899 */ /* 0x000fe2000801140e */
[----:B------:R-:W-:Y:S01]  /*3450*/  SHF.R.U32.HI R11, RZ, 0x3, R15 ;  /* 0x00000003ff0b7819 */ /* 0x000fe2000001160f */
[----:B------:R-:W-:Y:S01]  /*3460*/  IMAD.SHL.U32 R14, R15, 0x8, RZ ;  /* 0x000000080f0e7824 */ /* 0x000fe200078e00ff */
[----:B------:R-:W-:Y:S01]  /*3470*/  LOP3.LUT R252, R5, R2, RZ, 0xfc, !PT ;  /* 0x0000000205fc7212 */ /* 0x000fe200078efcff */
[----:B------:R-:W-:Y:S01]  /*3480*/  IMAD.MOV.U32 R5, RZ, RZ, 0x40 ;  /* 0x00000040ff057424 */ /* 0x000fe200078e00ff */
[----:B------:R-:W-:Y:S02]  /*3490*/  LOP3.LUT R10, R19, 0x20, RZ, 0xc0, !PT ;  /* 0x00000020130a7812 */ /* 0x000fe400078ec0ff */
[----:B------:R-:W-:-:S02]  /*34a0*/  CS2R R140, SRZ ;  /* 0x00000000008c7805 */ /* 0x000fc4000001ff00 */
[----:B------:R-:W-:Y:S02]  /*34b0*/  SHF.R.U32.HI R18, RZ, 0x2, R15 ;  /* 0x00000002ff127819 */ /* 0x000fe4000001160f */
[----:B------:R-:W-:Y:S02]  /*34c0*/  CS2R R146, SRZ ;  /* 0x0000000000927805 */ /* 0x000fe4000001ff00 */
[----:B------:R-:W-:Y:S02]  /*34d0*/  LOP3.LUT R2, R13, 0xc00, RZ, 0xc0, !PT ;  /* 0x00000c000d027812 */ /* 0x000fe400078ec0ff */
[----:B------:R-:W-:Y:S02]  /*34e0*/  CS2R R144, SRZ ;  /* 0x0000000000907805 */ /* 0x000fe4000001ff00 */
[----:B------:R-:W-:Y:S02]  /*34f0*/  LOP3.LUT R10, R10, 0x18, R11, 0xf8, !PT ;  /* 0x000000180a0a7812 */ /* 0x000fe400078ef80b */
[----:B------:R-:W-:-:S02]  /*3500*/  CS2R R138, SRZ ;  /* 0x00000000008a7805 */ /* 0x000fc4000001ff00 */
[----:B------:R-:W-:Y:S02]  /*3510*/  LOP3.LUT R2, R2, 0x6, R19, 0xf8, !PT ;  /* 0x0000000602027812 */ /* 0x000fe400078ef813 */
[----:B------:R-:W-:Y:S02]  /*3520*/  CS2R R136, SRZ ;  /* 0x0000000000887805 */ /* 0x000fe4000001ff00 */
[----:B------:R-:W-:Y:S02]  /*3530*/  LEA R252, R252, UR6, 0x1 ;  /* 0x00000006fcfc7c11 */ /* 0x000fe4000f8e08ff */
[----:B------:R-:W-:Y:S02]  /*3540*/  CS2R R134, SRZ ;  /* 0x0000000000867805 */ /* 0x000fe4000001ff00 */
[----:B------:R-:W-:Y:S02]  /*3550*/  CS2R R132, SRZ ;  /* 0x0000000000847805 */ /* 0x000fe4000001ff00 */
[----:B------:R-:W-:-:S02]  /*3560*/  CS2R R126, SRZ ;  /* 0x00000000007e7805 */ /* 0x000fc4000001ff00 */
[----:B-1----:R-:W-:Y:S02]  /*3570*/  LOP3.LUT R3, R0, 0x8, R23, 0x78, !PT ;  /* 0x0000000800037812 */ /* 0x002fe400078e7817 */
[----:B------:R-:W-:Y:S02]  /*3580*/  CS2R R124, SRZ ;  /* 0x00000000007c7805 */ /* 0x000fe4000001ff00 */
[----:B------:R-:W-:Y:S02]  /*3590*/  CS2R R130, SRZ ;  /* 0x0000000000827805 */ /* 0x000fe4000001ff00 */
[----:B------:R-:W-:Y:S02]  /*35a0*/  CS2R R128, SRZ ;  /* 0x0000000000807805 */ /* 0x000fe4000001ff00 */
[----:B------:R-:W-:Y:S01]  /*35b0*/  LOP3.LUT R0, R4, R3, RZ, 0xfc, !PT ;  /* 0x0000000304007212 */ /* 0x000fe200078efcff */
[----:B------:R-:W-:Y:S01]  /*35c0*/  IMAD.SHL.U32 R4, R15, 0x10, RZ ;  /* 0x000000100f047824 */ /* 0x000fe200078e00ff */
[----:B------:R-:W-:-:S02]  /*35d0*/  LOP3.LUT R3, R19, 0x38, RZ, 0xc0, !PT ;  /* 0x0000003813037812 */ /* 0x000fc400078ec0ff */
[----:B------:R-:W-:Y:S02]  /*35e0*/  CS2R R122, SRZ ;  /* 0x00000000007a7805 */ /* 0x000fe4000001ff00 */
[----:B------:R-:W-:Y:S02]  /*35f0*/  LEA R12, R0, UR6, 0x1 ;  /* 0x00000006000c7c11 */ /* 0x000fe4000f8e08ff */
[----:B------:R-:W-:Y:S02]  /*3600*/  CS2R R120, SRZ ;  /* 0x0000000000787805 */ /* 0x000fe4000001ff00 */
[----:B------:R-:W-:Y:S01]  /*3610*/  LOP3.LUT R16, R4, 0x1c0, RZ, 0xc0, !PT ;  /* 0x000001c004107812 */ /* 0x000fe200078ec0ff */
[----:B------:R-:W-:Y:S01]  /*3620*/  IMAD.SHL.U32 R4, R15, 0x40, RZ ;  /* 0x000000400f047824 */ /* 0x000fe200078e00ff */
[----:B------:R-:W-:Y:S01]  /*3630*/  LOP3.LUT R0, R3, 0x20, R18, 0x78, !PT ;  /* 0x0000002003007812 */ /* 0x000fe200078e7812 */
[----:B------:R-:W-:Y:S01]  /*3640*/  STL [R1+0xc], R12 ;  /* 0x00000c0c01007387 */ /* 0x000fe20000100800 */
[----:B------:R-:W-:Y:S01]  /*3650*/  VIADD R3, R12, 0x12000 ;  /* 0x000120000c037836 */ /* 0x000fe20000000000 */
[----:B------:R-:W-:-:S02]  /*3660*/  CS2R R118, SRZ ;  /* 0x0000000000767805 */ /* 0x000fc4000001ff00 */
[----:B------:R-:W-:Y:S01]  /*3670*/  LOP3.LUT R0, R2, R0, R16, 0xfe, !PT ;  /* 0x0000000002007212 */ /* 0x000fe200078efe10 */
[----:B------:R-:W-:Y:S01]  /*3680*/  IMAD.MOV.U32 R2, RZ, RZ, 0x20 ;  /* 0x00000020ff027424 */ /* 0x000fe200078e00ff */
[----:B------:R-:W1:Y:S01]  /*3690*/  LDSM.16.M88.4 R148, [R12+0x12000] ;  /* 0x012000000c94783b */ /* 0x000e620000000200 */
[----:B------:R-:W-:Y:S01]  /*36a0*/  VIADD R232, R12, 0x12040 ;  /* 0x000120400ce87836 */ /* 0x000fe20000000000 */
[----:B------:R-:W-:Y:S01]  /*36b0*/  CS2R R116, SRZ ;  /* 0x0000000000747805 */ /* 0x000fe2000001ff00 */
[----:B------:R-:W-:Y:S01]  /*36c0*/  @P2 VIADD R232, R3, 0xffffffc0 ;  /* 0xffffffc003e82836 */ /* 0x000fe20000000000 */
[----:B------:R-:W1:Y:S01]  /*36d0*/  LDSM.16.M88.4 R152, [R12+0x12800] ;  /* 0x012800000c98783b */ /* 0x000e620000000200 */
[----:B------:R-:W-:Y:S01]  /*36e0*/  IMAD.MOV.U32 R3, RZ, RZ, 0x40 ;  /* 0x00000040ff037424 */ /* 0x000fe200078e00ff */
[----:B------:R-:W-:Y:S02]  /*36f0*/  CS2R R110, SRZ ;  /* 0x00000000006e7805 */ /* 0x000fe4000001ff00 */
[----:B------:R-:W-:Y:S01]  /*3700*/  CS2R R108, SRZ ;  /* 0x00000000006c7805 */ /* 0x000fe2000001ff00 */
[----:B------:R-:W1:Y:S01]  /*3710*/  LDSM.16.M88.4 R164, [R232] ;  /* 0x00000000e8a4783b */ /* 0x000e620000000200 */
[----:B------:R-:W-:-:S02]  /*3720*/  CS2R R114, SRZ ;  /* 0x0000000000727805 */ /* 0x000fc4000001ff00 */
[----:B------:R-:W-:Y:S02]  /*3730*/  SEL R3, R3, 0xffffffc0, !P2 ;  /* 0xffffffc003037807 */ /* 0x000fe40005000000 */
[----:B------:R-:W-:Y:S01]  /*3740*/  CS2R R112, SRZ ;  /* 0x0000000000707805 */ /* 0x000fe2000001ff00 */
[----:B------:R-:W1:Y:S01]  /*3750*/  LDSM.16.M88.4 R168, [R232+0x800] ;  /* 0x00080000e8a8783b */ /* 0x000e620000000200 */
[----:B------:R-:W-:Y:S02]  /*3760*/  CS2R R106, SRZ ;  /* 0x00000000006a7805 */ /* 0x000fe4000001ff00 */
[----:B------:R-:W-:Y:S02]  /*3770*/  CS2R R104, SRZ ;  /* 0x0000000000687805 */ /* 0x000fe4000001ff00 */
[----:B------:R-:W-:Y:S01]  /*3780*/  CS2R R102, SRZ ;  /* 0x0000000000667805 */ /* 0x000fe2000001ff00 */
[----:B------:R-:W1:Y:S01]  /*3790*/  LDSM.16.M88.4 R196, [R232+0x2000] ;  /* 0x00200000e8c4783b */ /* 0x000e620000000200 */
[----:B------:R-:W-:-:S02]  /*37a0*/  CS2R R100, SRZ ;  /* 0x0000000000647805 */ /* 0x000fc4000001ff00 */
[----:B------:R-:W-:Y:S02]  /*37b0*/  CS2R R62, SRZ ;  /* 0x00000000003e7805 */ /* 0x000fe4000001ff00 */
        /* <DEDUP_REMOVED lines=24> */
[----:B------:R-:W-:Y:S02]  /*3940*/  CS2R R32, SRZ ;  /* 0x0000000000207805 */ /* 0x000fe4000001ff00 */
[----:B------:R-:W-:Y:S02]  /*3950*/  CS2R R24, SRZ ;  /* 0x0000000000187805 */ /* 0x000fe4000001ff00 */
[----:B------:R-:W-:Y:S02]  /*3960*/  CS2R R22, SRZ ;  /* 0x0000000000167805 */ /* 0x000fe4000001ff00 */
[----:B------:R-:W-:Y:S02]  /*3970*/  CS2R R20, SRZ ;  /* 0x0000000000147805 */ /* 0x000fe4000001ff00 */
[----:B------:R-:W-:-:S02]  /*3980*/  LOP3.LUT P2, RZ, R15, 0x8, RZ, 0xc0, !PT ;  /* 0x000000080fff7812 */ /* 0x000fc4000784c0ff */
[----:B----4-:R-:W-:Y:S01]  /*3990*/  IADD3 R11, P1, P0, R6, UR14, R26 ;  /* 0x0000000e060b7c10 */ /* 0x010fe2000f83e01a */
[----:B------:R-:W-:Y:S01]  /*39a0*/  IMAD.MOV.U32 R6, RZ, RZ, 0x20 ;  /* 0x00000020ff067424 */ /* 0x000fe200078e00ff */
[----:B------:R-:W-:Y:S01]  /*39b0*/  CS2R R26, SRZ ;  /* 0x00000000001a7805 */ /* 0x000fe2000001ff00 */
[----:B------:R-:W4:Y:S01]  /*39c0*/  LDCU.U8 UR14, c[0x0][0x4f8] ;  /* 0x00009f00ff0e77ac */ /* 0x000f220008000000 */
[----:B------:R-:W-:Y:S02]  /*39d0*/  IADD3.X R0, PT, PT, R7, UR16, RZ, P1, P0 ;  /* 0x0000001007007c10 */ /* 0x000fe40008fe04ff */
[C---:B------:R-:W-:Y:S01]  /*39e0*/  LOP3.LUT P0, RZ, R15.reuse, 0x2, RZ, 0xc0, !PT ;  /* 0x000000020fff7812 */ /* 0x040fe2000780c0ff */
[----:B------:R-:W2:Y:S01]  /*39f0*/  LDCU UR16, c[0x0][0x590] ;  /* 0x0000b200ff1077ac */ /* 0x000ea20008000800 */
[----:B------:R-:W-:Y:S01]  /*3a00*/  LOP3.LUT P1, RZ, R15, 0x4, RZ, 0xc0, !PT ;  /* 0x000000040fff7812 */ /* 0x000fe2000782c0ff */
[----:B------:R3:W-:Y:S01]  /*3a10*/  STL [R1+0x64], R0 ;  /* 0x0000640001007387 */ /* 0x0007e20000100800 */
[----:B-----5:R-:W-:Y:S01]  /*3a20*/  R2UR UR17, R9 ;  /* 0x00000000091172ca */ /* 0x020fe200000e0000 */
[----:B--2---:R-:W-:Y:S01]  /*3a30*/  USHF.L.U32 UR16, UR16, 0x6, URZ ;  /* 0x0000000610107899 */ /* 0x004fe200080006ff */
[----:B------:R-:W-:-:S02]  /*3a40*/  SHF.R.U32.HI R9, RZ, 0x1, R15 ;  /* 0x00000001ff097819 */ /* 0x000fc4000001160f */
[----:B------:R-:W-:Y:S01]  /*3a50*/  R2UR UR19, R8 ;  /* 0x00000000081372ca */ /* 0x000fe200000e0000 */
[----:B------:R-:W-:Y:S02]  /*3a60*/  IMAD.MOV.U32 R8, RZ, RZ, 0x10 ;  /* 0x00000010ff087424 */ /* 0x000fe400078e00ff */
[----:B---3--:R-:W-:-:S06]  /*3a70*/  IMAD.U32 R0, RZ, RZ, UR38 ;  /* 0x00000026ff007e24 */ /* 0x008fcc000f8e00ff */
[----:B------:R-:W-:Y:S01]  /*3a80*/  UIADD3 UR56, UPT, UPT, UR17, -0x4498517b, URZ ;  /* 0xbb67ae8511387890 */ /* 0x000fe2000fffe0ff */
[----:B------:R-:W-:Y:S01]  /*3a90*/  IADD3 R7, PT, PT, R0, UR40, R17 ;  /* 0x0000002800077c10 */ /* 0x000fe2000fffe011 */
[----:B------:R-:W-:Y:S01]  /*3aa0*/  UIADD3 UR54, UPT, UPT, UR17, 0x76cf5d0a, URZ ;  /* 0x76cf5d0a11367890 */ /* 0x000fe2000fffe0ff */
[----:B------:R-:W-:Y:S01]  /*3ab0*/  SEL R0, R2, 0xffffffe0, !P3 ;  /* 0xffffffe002007807 */ /* 0x000fe20005800000 */
[----:B------:R-:W-:Y:S01]  /*3ac0*/  UIADD3 UR57, UPT, UPT, UR19, -0x61c88647, URZ ;  /* 0x9e3779b913397890 */ /* 0x000fe2000fffe0ff */
[----:B------:R-:W-:Y:S01]  /*3ad0*/  LOP3.LUT R2, R10, 0x1c0, R4, 0xf8, !PT ;  /* 0x000001c00a027812 */ /* 0x000fe200078ef804 */
[----:B------:R-:W-:Y:S01]  /*3ae0*/  VIADD R10, R7, -UR42 ;  /* 0x8000002a070a7c36 */ /* 0x000fe20008000000 */
[----:B------:R-:W-:Y:S01]  /*3af0*/  LOP3.LUT R7, R4, 0x1c0, RZ, 0xc0, !PT ;  /* 0x000001c004077812 */ /* 0x000fe200078ec0ff */
[----:B------:R-:W-:Y:S01]  /*3b00*/  IMAD.IADD R240, R0, 0x1, R232 ;  /* 0x0000000100f07824 */ /* 0x000fe200078e02e8 */
[----:B------:R-:W-:Y:S01]  /*3b10*/  LOP3.LUT R2, R2, 0x38, R14, 0x78, !PT ;  /* 0x0000003802027812 */ /* 0x000fe200078e780e */
[----:B------:R-:W2:Y:S01]  /*3b20*/  LDSM.16.M88.4 R232, [R232+0x4800] ;  /* 0x00480000e8e8783b */ /* 0x000ea20000000200 */
[----:B------:R-:W-:-:S02]  /*3b30*/  UIADD3 UR55, UPT, UPT, UR19, 0x3c6ef372, URZ ;  /* 0x3c6ef37213377890 */ /* 0x000fc4000fffe0ff */
[----:B------:R-:W-:Y:S01]  /*3b40*/  LOP3.LUT R2, R2, 0x200, R4, 0xf8, !PT ;  /* 0x0000020002027812 */ /* 0x000fe200078ef804 */
[----:B------:R3:W-:Y:S01]  /*3b50*/  STL [R1+0x40], R10 ;  /* 0x0000400a01007387 */ /* 0x0007e20000100800 */
[----:B------:R-:W-:Y:S02]  /*3b60*/  UIADD3 UR52, UPT, UPT, UR19, -0x255992d5, URZ ;  /* 0xdaa66d2b13347890 */ /* 0x000fe4000fffe0ff */
[----:B------:R-:W-:Y:S01]  /*3b70*/  UIADD3 UR50, UPT, UPT, UR17, 0x32370b8f, URZ ;  /* 0x32370b8f11327890 */ /* 0x000fe2000fffe0ff */
[----:B------:R5:W-:Y:S01]  /*3b80*/  STL [R1+0x24], R2 ;  /* 0x0000240201007387 */ /* 0x000be20000100800 */
[----:B------:R-:W-:Y:S02]  /*3b90*/  UIADD3 UR49, UPT, UPT, UR19, 0x78dde6e4, URZ ;  /* 0x78dde6e413317890 */ /* 0x000fe4000fffe0ff */
[----:B------:R-:W-:Y:S01]  /*3ba0*/  UIADD3 UR48, UPT, UPT, UR17, -0x126145ec, URZ ;  /* 0xed9eba1411307890 */ /* 0x000fe2000fffe0ff */
[----:B------:R-:W1:Y:S01]  /*3bb0*/  LDSM.16.M88.4 R172, [R240] ;  /* 0x00000000f0ac783b */ /* 0x000e620000000200 */
[----:B------:R-:W-:-:S02]  /*3bc0*/  UIADD3 UR45, UPT, UPT, UR19, 0x1715609d, URZ ;  /* 0x1715609d132d7890 */ /* 0x000fc4000fffe0ff */
[----:B------:R-:W-:Y:S01]  /*3bd0*/  UIADD3 UR42, UPT, UPT, UR17, -0x56f99767, URZ ;  /* 0xa9066899112a7890 */ /* 0x000fe2000fffe0ff */
[----:B------:R-:W1:Y:S01]  /*3be0*/  LDSM.16.M88.4 R176, [R240+0x800] ;  /* 0x00080000f0b0783b */ /* 0x000e620000000200 */
[----:B------:R-:W-:Y:S02]  /*3bf0*/  UIADD3 UR29, UPT, UPT, UR19, -0x4ab325aa, URZ ;  /* 0xb54cda56131d7890 */ /* 0x000fe4000fffe0ff */
[----:B------:R-:W-:Y:S01]  /*3c00*/  UIADD3 UR23, UPT, UPT, UR17, 0x646e171e, URZ ;  /* 0x646e171e11177890 */ /* 0x000fe2000fffe0ff */
[----:B------:R-:W1:Y:S04]  /*3c10*/  LDSM.16.M88.4 R204, [R240+0x2000] ;  /* 0x00200000f0cc783b */ /* 0x000e680000000200 */
[----:B------:R-:W1:Y:S04]  /*3c20*/  LDSM.16.M88.4 R208, [R240+0x2800] ;  /* 0x00280000f0d0783b */ /* 0x000e680000000200 */
[----:B------:R-:W1:Y:S01]  /*3c30*/  LDSM.16.M88.4 R236, [R240+0x4000] ;  /* 0x00400000f0ec783b */ /* 0x000e620000000200 */
[----:B---3--:R-:W-:-:S03]  /*3c40*/  IMAD.IADD R10, R0, 0x1, R12 ;  /* 0x00000001000a7824 */ /* 0x008fc600078e020c */
[----:B------:R-:W3:Y:S01]  /*3c50*/  LDSM.16.M88.4 R240, [R240+0x4800] ;  /* 0x00480000f0f0783b */ /* 0x000ee20000000200 */
[----:B-----5:R-:W-:Y:S02]  /*3c60*/  SEL R2, R5, 0xffffffc0, !P1 ;  /* 0xffffffc005027807 */ /* 0x020fe40004800000 */
[----:B------:R-:W-:Y:S01]  /*3c70*/  SEL R2, R8, 0xfffffff0, !P1 ;  /* 0xfffffff008027807 */ /* 0x000fe20004800000 */
[----:B------:R-:W-:Y:S01]  /*3c80*/  STL [R1+0x10], R10 ;  /* 0x0000100a01007387 */ /* 0x000fe20000100800 */
[----:B------:R-:W-:-:S03]  /*3c90*/  LOP3.LUT R2, R7, 0x38, R14, 0xf8, !PT ;  /* 0x0000003807027812 */ /* 0x000fc600078ef80e */
[----:B------:R-:W1:Y:S04]  /*3ca0*/  LDSM.16.M88.4 R156, [R10+0x12000] ;  /* 0x012000000a9c783b */ /* 0x000e680000000200 */
[----:B------:R-:W1:Y:S04]  /*3cb0*/  LDSM.16.M88.4 R160, [R10+0x12800] ;  /* 0x012800000aa0783b */ /* 0x000e680000000200 */
[----:B------:R-:W1:Y:S04]  /*3cc0*/  LDSM.16.M88.4 R188, [R10+0x14000] ;  /* 0x014000000abc783b */ /* 0x000e680000000200 */
[----:B------:R-:W1:Y:S04]  /*3cd0*/  LDSM.16.M88.4 R192, [R10+0x14800] ;  /* 0x014800000ac0783b */ /* 0x000e680000000200 */
[----:B------:R-:W1:Y:S04]  /*3ce0*/  LDSM.16.M88.4 R220, [R10+0x16000] ;  /* 0x016000000adc783b */ /* 0x000e680000000200 */
[----:B------:R5:W1:Y:S02]  /*3cf0*/  LDSM.16.M88.4 R224, [R10+0x16800] ;  /* 0x016800000ae0783b */ /* 0x000a640000000200 */
[----:B-----5:R-:W-:-:S02]  /*3d00*/  LOP3.LUT R10, R4, 0x200, RZ, 0xc0, !PT ;  /* 0x00000200040a7812 */ /* 0x020fc400078ec0ff */
[----:B------:R-:W-:Y:S02]  /*3d10*/  SEL R4, R6, 0xffffffe0, !P0 ;  /* 0xffffffe006047807 */ /* 0x000fe40004000000 */
[----:B------:R-:W-:Y:S02]  /*3d20*/  LOP3.LUT R5, R10, 0xc00, R13, 0xf8, !PT ;  /* 0x00000c000a057812 */ /* 0x000fe400078ef80d */
[----:B------:R-:W-:Y:S01]  /*3d30*/  LOP3.LUT R6, R2, 0x8, R9, 0x78, !PT ;  /* 0x0000000802067812 */ /* 0x000fe200078e7809 */
[----:B------:R5:W-:Y:S02]  /*3d40*/  STL [R1+0x1c], R4 ;  /* 0x00001c0401007387 */ /* 0x000be40000100800 */
[----:B-----5:R-:W-:-:S04]  /*3d50*/  LOP3.LUT R4, R9, 0x10, RZ, 0xc0, !PT ;  /* 0x0000001009047812 */ /* 0x020fc800078ec0ff */
[----:B------:R-:W-:-:S04]  /*3d60*/  LOP3.LUT R4, R4, 0x8, R15, 0xf8, !PT ;  /* 0x0000000804047812 */ /* 0x000fc800078ef80f */
[----:B------:R-:W-:Y:S02]  /*3d70*/  LOP3.LUT R4, R4, R2, RZ, 0x3c, !PT ;  /* 0x0000000204047212 */ /* 0x000fe400078e3cff */
[----:B------:R-:W-:Y:S01]  /*3d80*/  LOP3.LUT R2, R5, R6, RZ, 0xfc, !PT ;  /* 0x0000000605027212 */ /* 0x000fe200078efcff */
[----:B------:R-:W-:Y:S01]  /*3d90*/  IMAD.IADD R5, R0, 0x1, R252 ;  /* 0x0000000100057824 */ /* 0x000fe200078e02fc */
[----:B------:R-:W-:-:S05]  /*3da0*/  LOP3.LUT R4, R4, 0x200, R13, 0xf8, !PT ;  /* 0x0000020004047812 */ /* 0x000fca00078ef80d */
[----:B------:R5:W-:Y:S04]  /*3db0*/  STL [R1+0x20], R4 ;  /* 0x0000200401007387 */ /* 0x000be80000100800 */
[----:B------:R4:W-:Y:S01]  /*3dc0*/  STL [R1+0x60], R2 ;  /* 0x0000600201007387 */ /* 0x0009e20000100800 */
[----:B-----5:R-:W-:Y:S02]  /*3dd0*/  IMAD.IADD R4, R12, 0x1, R3 ;  /* 0x000000010c047824 */ /* 0x020fe400078e0203 */
[----:B----4-:R-:W-:-:S03]  /*3de0*/  IMAD.IADD R2, R3, 0x1, R252 ;  /* 0x0000000103027824 */ /* 0x010fc600078e02fc */
[----:B------:R-:W-:Y:S01]  /*3df0*/  STL [R1+0x14], R4 ;  /* 0x0000140401007387 */ /* 0x000fe20000100800 */
[C---:B------:R-:W-:Y:S02]  /*3e00*/  IMAD.IADD R3, R0.reuse, 0x1, R4 ;  /* 0x0000000100037824 */ /* 0x040fe400078e0204 */
[----:B------:R-:W-:Y:S01]  /*3e10*/  IMAD.IADD R0, R0, 0x1, R2 ;  /* 0x0000000100007824 */ /* 0x000fe200078e0202 */
[----:B------:R-:W-:Y:S04]  /*3e20*/  STL [R1+0x4], R5 ;  /* 0x0000040501007387 */ /* 0x000fe80000100800 */
[----:B------:R-:W-:Y:S04]  /*3e30*/  STL [R1], R2 ;  /* 0x0000000201007387 */ /* 0x000fe80000100800 */
[----:B------:R4:W-:Y:S02]  /*3e40*/  STL [R1+0x18], R3 ;  /* 0x0000180301007387 */ /* 0x0009e40000100800 */
[----:B----4-:R-:W-:-:S05]  /*3e50*/  IMAD.WIDE.U32 R2, R11, -0x2daee0ad, RZ ;  /* 0xd2511f530b027825 */ /* 0x010fca00078e00ff */
[----:B------:R4:W-:Y:S04]  /*3e60*/  STL.64 [R1+0x58], R2 ;  /* 0x0000580201007387 */ /* 0x0009e80000100a00 */
[----:B-123--:R4:W-:Y:S02]  /*3e70*/  STL [R1+0x8], R0 ;  /* 0x0000080001007387 */ /* 0x00e9e40000100800 */
.L_x_401:
[----:B------:R-:W2:Y:S01]  /*3e80*/  LDL R249, [R1+0xc] ;  /* 0x00000c0001f97983 */ /* 0x000ea20000100800 */
[----:B------:R-:W-:Y:S01]  /*3e90*/  USHF.L.U32 UR20, UR44, 0x6, URZ ;  /* 0x000000062c147899 */ /* 0x000fe200080006ff */
[----:B------:R-:W-:Y:S01]  /*3ea0*/  IMAD.U32 R244, RZ, RZ, UR10 ;  /* 0x0000000afff47e24 */ /* 0x000fe2000f8e00ff */
[----:B------:R-:W-:Y:S02]  /*3eb0*/  UIADD3 UR38, UPT, UPT, UR38, -0x40, URZ ;  /* 0xffffffc026267890 */ /* 0x000fe4000fffe0ff */
[----:B------:R-:W3:Y:S01]  /*3ec0*/  LDL.LU R246, [R1+0x4] ;  /* 0x0000040001f67983 */ /* 0x000ee20000300800 */
[----:B------:R-:W-:Y:S01]  /*3ed0*/  UIADD3 UR20, UPT, UPT, UR20, 0x40, URZ ;  /* 0x0000004014147890 */ /* 0x000fe2000fffe0ff */
[----:B------:R-:W-:Y:S01]  /*3ee0*/  IMAD.U32 R245, RZ, RZ, UR11 ;  /* 0x0000000bfff57e24 */ /* 0x000fe2000f8e00ff */
[----:B------:R-:W-:Y:S02]  /*3ef0*/  UISETP.GE.AND UP0, UPT, UR38, UR53, UPT ;  /* 0x000000352600728c */ /* 0x000fe4000bf06270 */
[----:B----4-:R-:W4:Y:S01]  /*3f00*/  LDL R2, [R1+0x10] ;  /* 0x0000100001027983 */ /* 0x010f220000100800 */
[----:B------:R-:W-:Y:S02]  /*3f10*/  UIADD3 UR39, UPT, UPT, UR39, -0x1, URZ ;  /* 0xffffffff27277890 */ /* 0x000fe4000fffe0ff */
[----:B------:R-:W-:Y:S02]  /*3f20*/  UISETP.LT.AND UP0, UPT, UR20, UR40, UP0 ;  /* 0x000000281400728c */ /* 0x000fe40008701270 */
[----:B-----5:R-:W5:Y:S05]  /*3f30*/  LDL.LU R248, [R1] ;  /* 0x0000000001f87983 */ /* 0x020f6a0000300800 */
[----:B------:R-:W5:Y:S01]  /*3f40*/  LDL R3, [R1+0x14] ;  /* 0x0000140001037983 */ /* 0x000f620000100800 */
[----:B------:R-:W-:Y:S01]  /*3f50*/  PLOP3.LUT P0, PT, PT, PT, UP0, 0x80, 0x8 ;  /* 0x000000000008781c */ /* 0x000fe20003f0f008 */
[----:B------:R-:W-:Y:S03]  /*3f60*/  UISETP.GT.AND UP0, UPT, UR39, UR51, UPT ;  /* 0x000000332700728c */ /* 0x000fe6000bf04270 */
[----:B-1----:R-:W5:Y:S05]  /*3f70*/  LDL.LU R0, [R1+0x8] ;  /* 0x0000080001007983 */ /* 0x002f6a0000300800 */
[----:B------:R-:W5:Y:S05]  /*3f80*/  LDL R247, [R1+0x18] ;  /* 0x0000180001f77983 */ /* 0x000f6a0000100800 */
[----:B------:R-:W0:Y:S01]  /*3f90*/  LDGDEPBAR ;  /* 0x00000000000079af */ /* 0x000e220000000000 */
[----:B------:R-:W-:Y:S01]  /*3fa0*/  @UP0 UIADD3 UR21, UP1, UPT, UR58, -0x100, URZ ;  /* 0xffffff003a150890 */ /* 0x000fe2000ff3e0ff */
[----:B------:R-:W1:Y:S03]  /*3fb0*/  S2R R250, SR_TID.X ;  /* 0x0000000000fa7919 */ /* 0x000e660000002100 */
[----:B------:R-:W-:Y:S02]  /*3fc0*/  @UP0 UIADD3.X UR20, UPT, UPT, UR59, -0x1, URZ, UP1, !UPT ;  /* 0xffffffff3b140890 */ /* 0x000fe40008ffe4ff */
[----:B------:R-:W-:Y:S04]  /*3fd0*/  @UP0 UIADD3 UR10, UP1, UPT, UR10, -0x100, URZ ;  /* 0xffffff000a0a0890 */ /* 0x000fe8000ff3e0ff */
[----:B------:R-:W-:Y:S01]  /*3fe0*/  @UP0 UIADD3.X UR11, UPT, UPT, UR11, -0x1, URZ, UP1, !UPT ;  /* 0xffffffff0b0b0890 */ /* 0x000fe20008ffe4ff */
[----:B------:R-:W-:Y:S04]  /*3ff0*/  DEPBAR.LE SB0, 0x0 ;  /* 0x000080000000791a */ /* 0x000fe80000000000 */
[----:B------:R-:W-:Y:S01]  /*4000*/  BAR.SYNC.DEFER_BLOCKING 0x0 ;  /* 0x0000000000007b1d */ /* 0x000fe20000010000 */
[----:B-1----:R-:W-:Y:S05]  /*4010*/  SHF.R.U32.HI R251, RZ, 0x1, R250 ;  /* 0x00000001fffb7819 */ /* 0x002fea00000116fa */
        /* <DEDUP_REMOVED lines=56> */
[----:B------:R-:W5:Y:S02]  /*43a0*/  LDSM.16.M88.4 R92, [R246+0x4000] ;  /* 0x00400000f65c783b */ /* 0x000f640000000200 */
[C---:B---3--:R-:W-:Y:S08]  /*43b0*/  HMMA.16816.F32.BF16 R4, R76.reuse, R80, R4 ;  /* 0x000000504c04723c */ /* 0x048ff00000041804 */
[C---:B------:R-:W-:Y:S01]  /*43c0*/  HMMA.16816.F32.BF16 R8, R76.reuse, R82, R8 ;  /* 0x000000524c08723c */ /* 0x040fe20000041808 */
[----:B------:R-:W-:Y:S07]  /*43d0*/  LDSM.16.M88.4 R80, [R3+0x10000] ;  /* 0x010000000350783b */ /* 0x000fee0000000200 */
[C---:B--2---:R-:W-:Y:S08]  /*43e0*/  HMMA.16816.F32.BF16 R12, R76.reuse, R72, R12 ;  /* 0x000000484c0c723c */ /* 0x044ff0000004180c */
[----:B------:R-:W-:Y:S01]  /*43f0*/  HMMA.16816.F32.BF16 R16, R76, R74, R16 ;  /* 0x0000004a4c10723c */ /* 0x000fe20000041810 */
[----:B------:R2:W3:Y:S05]  /*4400*/  LDSM.16.M88.4 R72, [R2+0x10800] ;  /* 0x010800000248783b */ /* 0x0004ea0000000200 */
[----:B------:R5:W3:Y:S02]  /*4410*/  LDSM.16.M88.4 R76, [R248+0x4000] ;  /* 0x00400000f84c783b */ /* 0x000ae40000000200 */
[C---:B----4-:R-:W-:Y:S08]  /*4420*/  HMMA.16816.F32.BF16 R4, R84.reuse, R88, R4 ;  /* 0x000000585404723c */ /* 0x050ff00000041804 */
[C---:B------:R-:W-:Y:S08]  /*4430*/  HMMA.16816.F32.BF16 R8, R84.reuse, R90, R8 ;  /* 0x0000005a5408723c */ /* 0x040ff00000041808 */
[C---:B-1----:R-:W-:Y:S01]  /*4440*/  HMMA.16816.F32.BF16 R12, R84.reuse, R68, R12 ;  /* 0x00000044540c723c */ /* 0x042fe2000004180c */
[----:B--2---:R-:W2:Y:S05]  /*4450*/  LDL.LU R2, [R1+0x50] ;  /* 0x0000500001027983 */ /* 0x004eaa0000300800 */
[----:B------:R-:W4:Y:S02]  /*4460*/  LDL R246, [R1+0x64] ;  /* 0x0000640001f67983 */ /* 0x000f240000100800 */
[----:B------:R-:W-:Y:S03]  /*4470*/  HMMA.16816.F32.BF16 R16, R84, R70, R16 ;  /* 0x000000465410723c */ /* 0x000fe60000041810 */
[----:B-----5:R-:W5:Y:S05]  /*4480*/  LDL.64 R248, [R1+0x58] ;  /* 0x0000580001f87983 */ /* 0x020f6a0000100a00 */
[----:B------:R-:W1:Y:S01]  /*4490*/  LDSM.16.M88.4 R68, [R3+0x10800] ;  /* 0x010800000344783b */ /* 0x000e620000000200 */
[C---:B------:R-:W-:Y:S01]  /*44a0*/  HMMA.16816.F32.BF16 R4, R92.reuse, R96, R4 ;  /* 0x000000605c04723c */ /* 0x040fe20000041804 */
[----:B------:R-:W-:Y:S03]  /*44b0*/  IMAD.MOV.U32 R97, RZ, RZ, 0x37 ;  /* 0x00000037ff617424 */ /* 0x000fe600078e00ff */
[----:B------:R-:W-:Y:S04]  /*44c0*/  LDSM.16.M88.4 R84, [R247+0x10000] ;  /* 0x01000000f754783b */ /* 0x000fe80000000200 */
[C---:B------:R-:W-:Y:S01]  /*44d0*/  HMMA.16816.F32.BF16 R8, R92.reuse, R98, R8 ;  /* 0x000000625c08723c */ /* 0x040fe20000041808 */
[----:B------:R-:W-:Y:S07]  /*44e0*/  IMAD.MOV.U32 R99, RZ, RZ, 0x3f ;  /* 0x0000003fff637424 */ /* 0x000fee00078e00ff */
[C---:B---3--:R-:W-:Y:S08]  /*44f0*/  HMMA.16816.F32.BF16 R12, R92.reuse, R72, R12 ;  /* 0x000000485c0c723c */ /* 0x048ff0000004180c */
[----:B------:R-:W-:Y:S01]  /*4500*/  HMMA.16816.F32.BF16 R16, R92, R74, R16 ;  /* 0x0000004a5c10723c */ /* 0x000fe20000041810 */
[----:B------:R-:W3:Y:S05]  /*4510*/  LDL R94, [R1+0x44] ;  /* 0x00004400015e7983 */ /* 0x000eea0000100800 */
[----:B------:R-:W3:Y:S02]  /*4520*/  LDL R95, [R1+0x40] ;  /* 0x00004000015f7983 */ /* 0x000ee40000100800 */
[C---:B------:R-:W-:Y:S03]  /*4530*/  HMMA.16816.F32.BF16 R4, R76.reuse, R80, R4 ;  /* 0x000000504c04723c */ /* 0x040fe60000041804 */
[----:B------:R1:W1:Y:S05]  /*4540*/  LDSM.16.M88.4 R72, [R0+0x4000] ;  /* 0x004000000048783b */ /* 0x00026a0000000200 */
[C---:B------:R-:W-:Y:S08]  /*4550*/  HMMA.16816.F32.BF16 R8, R76.reuse, R82, R8 ;  /* 0x000000524c08723c */ /* 0x040ff00000041808 */
[C---:B-1----:R-:W-:Y:S08]  /*4560*/  HMMA.16816.F32.BF16 R12, R76.reuse, R68, R12 ;  /* 0x000000444c0c723c */ /* 0x042ff0000004180c */
[----:B------:R-:W-:Y:S01]  /*4570*/  HMMA.16816.F32.BF16 R16, R76, R70, R16 ;  /* 0x000000464c10723c */ /* 0x000fe20000041810 */
[----:B------:R-:W1:Y:S01]  /*4580*/  S2R R0, SR_TID.X ;  /* 0x0000000000007919 */ /* 0x000e620000002100 */
[----:B------:R-:W1:Y:S06]  /*4590*/  LDSM.16.M88.4 R68, [R247+0x10800] ;  /* 0x01080000f744783b */ /* 0x000e6c0000000200 */
[C---:B------:R-:W-:Y:S08]  /*45a0*/  HMMA.16816.F32.BF16 R4, R72.reuse, R84, R4 ;  /* 0x000000544804723c */ /* 0x040ff00000041804 */
[C---:B------:R-:W-:Y:S03]  /*45b0*/  HMMA.16816.F32.BF16 R8, R72.reuse, R86, R8 ;  /* 0x000000564808723c */ /* 0x040fe60000041808 */
[----:B-1----:R-:W-:Y:S01]  /*45c0*/  SHF.R.U32.HI R3, RZ, 0x7, R0 ;  /* 0x00000007ff037819 */ /* 0x002fe20000011600 */
[----:B------:R-:W-:Y:S04]  /*45d0*/  IMAD.U32 R0, RZ, RZ, UR44 ;  /* 0x0000002cff007e24 */ /* 0x000fe8000f8e00ff */
[----:B------:R-:W-:Y:S01]  /*45e0*/  IMAD R0, R0, 0x2, R3 ;  /* 0x0000000200007824 */ /* 0x000fe200078e0203 */
[C---:B------:R-:W-:Y:S08]  /*45f0*/  HMMA.16816.F32.BF16 R12, R72.reuse, R68, R12 ;  /* 0x00000044480c723c */ /* 0x040ff0000004180c */
[----:B------:R-:W-:Y:S03]  /*4600*/  HMMA.16816.F32.BF16 R16, R72, R70, R16 ;  /* 0x000000464810723c */ /* 0x000fe60000041810 */
[----:B--2---:R-:W-:Y:S05]  /*4610*/  VIADD R2, R2, 0xfffffffc ;  /* 0xfffffffc02027836 */ /* 0x004fea0000000000 */
[----:B------:R1:W-:Y:S01]  /*4620*/  STL [R1+0x50], R2 ;  /* 0x0000500201007387 */ /* 0x0003e20000100800 */
[----:B-----5:R-:W-:Y:S04]  /*4630*/  LOP3.LUT R0, R0, UR17, R249, 0x96, !PT ;  /* 0x0000001100007c12 */ /* 0x020fe8000f8e96f9 */
[----:B------:R-:W2:Y:S05]  /*4640*/  LDL R93, [R1+0x4c] ;  /* 0x00004c00015d7983 */ /* 0x000eaa0000100800 */
[----:B------:R-:W5:Y:S01]  /*4650*/  LDL R92, [R1+0x48] ;  /* 0x00004800015c7983 */ /* 0x000f620000100800 */
[----:B------:R-:W-:Y:S04]  /*4660*/  IMAD.WIDE.U32 R88, R0, -0x326172a9, RZ ;  /* 0xcd9e8d5700587825 */ /* 0x000fe800078e00ff */
[----:B-1----:R-:W-:Y:S05]  /*4670*/  IMAD.WIDE.U32 R2, R2, -0x326172a9, RZ ;  /* 0xcd9e8d5702027825 */ /* 0x002fea00078e00ff */
[----:B----4-:R-:W-:Y:S02]  /*4680*/  LOP3.LUT R3, R246, UR19, R3, 0x96, !PT ;  /* 0x00000013f6037c12 */ /* 0x010fe4000f8e9603 */
[----:B------:R-:W1:Y:S01]  /*4690*/  S2R R246, SR_TID.X ;  /* 0x0000000000f67919 */ /* 0x000e620000002100 */
[----:B------:R-:W-:Y:S01]  /*46a0*/  LOP3.LUT R82, R2, UR57, R89, 0x96, !PT ;  /* 0x0000003902527c12 */ /* 0x000fe2000f8e9659 */
[----:B------:R-:W-:Y:S01]  /*46b0*/  IMAD.U32 R2, RZ, RZ, UR44 ;  /* 0x0000002cff027e24 */ /* 0x000fe2000f8e00ff */
[----:B---3--:R-:W-:Y:S01]  /*46c0*/  LEA R78, P3, R94, R244, 0x2 ;  /* 0x000000f45e4e7211 */ /* 0x008fe200078610ff */
[----:B------:R-:W-:Y:S01]  /*46d0*/  IMAD.WIDE.U32 R90, R3, -0x2daee0ad, RZ ;  /* 0xd2511f53035a7825 */ /* 0x000fe200078e00ff */
[C---:B------:R-:W-:Y:S03]  /*46e0*/  @!P0 VIADDMNMX R76, R95.reuse, -R99, UR40, PT ;  /* 0x000000285f4c8e46 */ /* 0x040fe6000b800963 */
[----:B------:R-:W-:Y:S01]  /*46f0*/  IMAD.WIDE.U32 R82, R82, -0x2daee0ad, RZ ;  /* 0xd2511f5352527825 */ /* 0x000fe200078e00ff */
[----:B------:R-:W-:Y:S01]  /*4700*/  LOP3.LUT R80, R248, UR56, R91, 0x96, !PT ;  /* 0x00000038f8507c12 */ /* 0x000fe2000f8e965b */
[----:B------:R-:W3:Y:S01]  /*4710*/  LDL R99, [R1+0x60] ;  /* 0x0000600001637983 */ /* 0x000ee20000100800 */
[----:B------:R-:W-:Y:S02]  /*4720*/  @!P0 VIADDMNMX R77, R95, -R97, UR40, PT ;  /* 0x000000285f4d8e46 */ /* 0x000fe4000b800961 */
[----:B------:R-:W-:Y:S01]  /*4730*/  LOP3.LUT R83, R90, UR54, R83, 0x96, !PT ;  /* 0x000000365a537c12 */ /* 0x000fe2000f8e9653 */
[----:B------:R-:W-:Y:S01]  /*4740*/  IMAD.WIDE.U32 R80, R80, -0x326172a9, RZ ;  /* 0xcd9e8d5750507825 */ /* 0x000fe200078e00ff */
[----:B------:R-:W-:Y:S01]  /*4750*/  LEA.HI.X R79, R94, R245, RZ, 0x2, P3 ;  /* 0x000000f55e4f7211 */ /* 0x000fe200018f14ff */
[----:B------:R-:W4:Y:S03]  /*4760*/  S2R R248, SR_TID.X ;  /* 0x0000000000f87919 */ /* 0x000f260000002100 */
[----:B------:R-:W-:Y:S05]  /*4770*/  LOP3.LUT R88, R88, UR55, R81, 0x96, !PT ;  /* 0x0000003758587c12 */ /* 0x000fea000f8e9651 */
[----:B------:R-:W-:Y:S05]  /*4780*/  IMAD.WIDE.U32 R88, R88, -0x2daee0ad, RZ ;  /* 0xd2511f5358587825 */ /* 0x000fea00078e00ff */
[----:B------:R-:W-:Y:S01]  /*4790*/  LOP3.LUT R84, R82, UR50, R89, 0x96, !PT ;  /* 0x0000003252547c12 */ /* 0x000fe2000f8e9659 */
[----:B------:R-:W-:Y:S01]  /*47a0*/  IMAD.WIDE.U32 R82, R83, -0x326172a9, RZ ;  /* 0xcd9e8d5753527825 */ /* 0x000fe200078e00ff */
[----:B-1----:R-:W-:Y:S03]  /*47b0*/  SHF.R.U32.HI R96, RZ, 0x2, R246 ;  /* 0x00000002ff607819 */ /* 0x002fe600000116f6 */
[----:B------:R-:W-:Y:S01]  /*47c0*/  IMAD.SHL.U32 R98, R246, 0x2, RZ ;  /* 0x00000002f6627824 */ /* 0x000fe200078e00ff */
[----:B------:R-:W-:Y:S01]  /*47d0*/  LOP3.LUT R83, R80, UR52, R83, 0x96, !PT ;  /* 0x0000003450537c12 */ /* 0x000fe2000f8e9653 */
[----:B------:R-:W-:Y:S03]  /*47e0*/  IMAD.WIDE.U32 R84, R84, -0x326172a9, RZ ;  /* 0xcd9e8d5754547825 */ /* 0x000fe600078e00ff */
[----:B------:R-:W-:Y:S01]  /*47f0*/  @!P0 LOP3.LUT R0, R98, 0x6, RZ, 0xc0, !PT ;  /* 0x0000000662008812 */ /* 0x000fe200078ec0ff */
[----:B------:R-:W-:Y:S01]  /*4800*/  IMAD.WIDE.U32 R68, R83, -0x2daee0ad, RZ ;  /* 0xd2511f5353447825 */ /* 0x000fe200078e00ff */
[----:B------:R-:W-:Y:S02]  /*4810*/  LOP3.LUT R82, R82, UR49, R85, 0x96, !PT ;  /* 0x0000003152527c12 */ /* 0x000fe4000f8e9655 */
[----:B------:R-:W-:Y:S01]  /*4820*/  @!P0 LOP3.LUT R0, R0, 0xe0, R96, 0xf8, !PT ;  /* 0x000000e000008812 */ /* 0x000fe200078ef860 */
[----:B------:R-:W-:Y:S01]  /*4830*/  IMAD.SHL.U32 R247, R246, 0x20, RZ ;  /* 0x00000020f6f77824 */ /* 0x000fe200078e00ff */
[----:B------:R-:W-:Y:S01]  /*4840*/  LOP3.LUT R69, R88, UR48, R69, 0x96, !PT ;  /* 0x0000003058457c12 */ /* 0x000fe2000f8e9645 */
[----:B------:R-:W-:Y:S01]  /*4850*/  IMAD.WIDE.U32 R82, R82, -0x2daee0ad, RZ ;  /* 0xd2511f5352527825 */ /* 0x000fe200078e00ff */
[----:B------:R-:W-:Y:S03]  /*4860*/  LOP3.LUT R97, R98, 0x38, RZ, 0xc0, !PT ;  /* 0x0000003862617812 */ /* 0x000fe600078ec0ff */
[----:B------:R-:W-:Y:S01]  /*4870*/  @!P0 IMAD R0, R2, 0x40, R0 ;  /* 0x0000004002008824 */ /* 0x000fe200078e0200 */
[----:B------:R-:W-:Y:S01]  /*4880*/  LOP3.LUT R97, R97, 0x20, R96, 0x78, !PT ;  /* 0x0000002061617812 */ /* 0x000fe200078e7860 */
[----:B------:R-:W-:Y:S01]  /*4890*/  IMAD.SHL.U32 R246, R246, 0x10, RZ ;  /* 0x00000010f6f67824 */ /* 0x000fe200078e00ff */
[----:B------:R-:W-:Y:S01]  /*48a0*/  LOP3.LUT R96, R247, 0xc00, RZ, 0xc0, !PT ;  /* 0x00000c00f7607812 */ /* 0x000fe200078ec0ff */
[C---:B------:R-:W-:Y:S02]  /*48b0*/  @!P0 VIADD R2, R0.reuse, 0x1 ;  /* 0x0000000100028836 */ /* 0x040fe40000000000 */
[----:B------:R-:W-:Y:S01]  /*48c0*/  @!P0 VIADD R80, R0, 0x9 ;  /* 0x0000000900508836 */ /* 0x000fe20000000000 */
[----:B------:R-:W-:Y:S01]  /*48d0*/  LOP3.LUT R246, R246, 0x1c0, RZ, 0xc0, !PT ;  /* 0x000001c0f6f67812 */ /* 0x000fe200078ec0ff */
[----:B------:R-:W-:Y:S01]  /*48e0*/  @!P0 VIADD R81, R0, 0x8 ;  /* 0x0000000800518836 */ /* 0x000fe20000000000 */
[-C--:B------:R-:W-:Y:S01]  /*48f0*/  @!P0 ISETP.GE.AND P3, PT, R2, R76.reuse, PT ;  /* 0x0000004c0200820c */ /* 0x080fe20003f66270 */
[----:B----4-:R-:W-:Y:S01]  /*4900*/  IMAD.SHL.U32 R249, R248, 0x8, RZ ;  /* 0x00000008f8f97824 */ /* 0x010fe200078e00ff */
[-C--:B------:R-:W-:Y:S01]  /*4910*/  @!P0 ISETP.GE.AND P4, PT, R2, R77.reuse, PT ;  /* 0x0000004d0200820c */ /* 0x080fe20003f86270 */
[----:B------:R-:W-:Y:S01]  /*4920*/  IMAD.SHL.U32 R248, R250, 0x40, RZ ;  /* 0x00000040faf87824 */ /* 0x000fe200078e00ff */
[----:B------:R-:W-:Y:S02]  /*4930*/  @!P0 FSEL R5, R5, -INF , !P3 ;  /* 0xff80000005058808 */ /* 0x000fe40005800000 */
[----:B------:R-:W-:Y:S02]  /*4940*/  @!P0 FSEL R7, R7, -INF , !P4 ;  /* 0xff80000007078808 */ /* 0x000fe40006000000 */
[-C--:B------:R-:W-:Y:S02]  /*4950*/  @!P0 ISETP.GE.AND P4, PT, R80, R77.reuse, PT ;  /* 0x0000004d5000820c */ /* 0x080fe40003f86270 */
[----:B------:R-:W-:Y:S02]  /*4960*/  @!P0 ISETP.GE.AND P3, PT, R81, R77, PT ;  /* 0x0000004d5100820c */ /* 0x000fe40003f66270 */
[----:B------:R-:W-:Y:S02]  /*4970*/  @!P0 FSEL R11, R11, -INF , !P4 ;  /* 0xff8000000b0b8808 */ /* 0x000fe40006000000 */
[----:B------:R-:W-:Y:S02]  /*4980*/  @!P0 FSEL R10, R10, -INF , !P3 ;  /* 0xff8000000a0a8808 */ /* 0x000fe40005800000 */
[----:B------:R-:W-:Y:S01]  /*4990*/  LOP3.LUT R96, R96, 0x6, R98, 0xf8, !PT ;  /* 0x0000000660607812 */ /* 0x000fe200078ef862 */
[----:B------:R-:W-:Y:S01]  /*49a0*/  IMAD.MOV.U32 R98, RZ, RZ, 0x10 ;  /* 0x00000010ff627424 */ /* 0x000fe200078e00ff */
[----:B------:R-:W-:Y:S02]  /*49b0*/  LOP3.LUT R248, R248, 0x1c0, RZ, 0xc0, !PT ;  /* 0x000001c0f8f87812 */ /* 0x000fe400078ec0ff */
[----:B------:R-:W-:Y:S02]  /*49c0*/  LOP3.LUT R96, R96, R97, R246, 0xfe, !PT ;  /* 0x0000006160607212 */ /* 0x000fe400078efef6 */
[----:B------:R-:W-:Y:S02]  /*49d0*/  SEL R98, R98, 0xfffffff0, !P1 ;  /* 0xfffffff062627807 */ /* 0x000fe40004800000 */
[----:B------:R-:W-:Y:S01]  /*49e0*/  LOP3.LUT R248, R248, 0x38, R249, 0xf8, !PT ;  /* 0x00000038f8f87812 */ /* 0x000fe200078ef8f9 */
[C---:B------:R-:W-:Y:S02]  /*49f0*/  IMAD.SHL.U32 R249, R250.reuse, 0x40, RZ ;  /* 0x00000040faf97824 */ /* 0x040fe400078e00ff */
[----:B------:R-:W-:Y:S01]  /*4a00*/  IMAD.SHL.U32 R250, R250, 0x20, RZ ;  /* 0x00000020fafa7824 */ /* 0x000fe200078e00ff */
[----:B------:R-:W-:Y:S02]  /*4a10*/  LOP3.LUT R248, R248, 0x8, R251, 0x78, !PT ;  /* 0x00000008f8f87812 */ /* 0x000fe400078e78fb */
[----:B------:R-:W-:Y:S01]  /*4a20*/  LOP3.LUT R249, R249, 0x200, RZ, 0xc0, !PT ;  /* 0x00000200f9f97812 */ /* 0x000fe200078ec0ff */
[C---:B--2---:R-:W-:Y:S01]  /*4a30*/  FMUL.FTZ R3, R93.reuse, 1.4426950216293334961 ;  /* 0x3fb8aa3b5d037820 */ /* 0x044fe20000410000 */
[----:B------:R-:W-:Y:S01]  /*4a40*/  FSETP.NEU.FTZ.AND P6, PT, R93, -INF , PT ;  /* 0xff8000005d00780b */ /* 0x000fe20003fdd000 */
[C---:B-----5:R-:W-:Y:S01]  /*4a50*/  FMUL.FTZ R2, R92.reuse, 1.4426950216293334961 ;  /* 0x3fb8aa3b5c027820 */ /* 0x060fe20000410000 */
[----:B------:R-:W-:Y:S02]  /*4a60*/  FSETP.NEU.FTZ.AND P5, PT, R92, -INF , PT ;  /* 0xff8000005c00780b */ /* 0x000fe40003fbd000 */
[----:B------:R-:W-:Y:S02]  /*4a70*/  FSEL R3, R3, RZ, P6 ;  /* 0x000000ff03037208 */ /* 0x000fe40003000000 */
[----:B------:R-:W-:Y:S02]  /*4a80*/  FSEL R2, R2, RZ, P5 ;  /* 0x000000ff02027208 */ /* 0x000fe40002800000 */
[CC--:B------:R-:W-:Y:S01]  /*4a90*/  @!P0 ISETP.GE.AND P6, PT, R0.reuse, R77.reuse, PT ;  /* 0x0000004d0000820c */ /* 0x0c0fe20003fc6270 */
[----:B------:R-:W-:Y:S01]  /*4aa0*/  FFMA.FTZ R92, R5, UR15, -R3 ;  /* 0x0000000f055c7c23 */ /* 0x000fe20008010803 */
[-C--:B------:R-:W-:Y:S01]  /*4ab0*/  @!P0 ISETP.GE.AND P5, PT, R0, R76.reuse, PT ;  /* 0x0000004c0000820c */ /* 0x080fe20003fa6270 */
[--C-:B------:R-:W-:Y:S01]  /*4ac0*/  FFMA.FTZ R11, R11, UR15, -R2.reuse ;  /* 0x0000000f0b0b7c23 */ /* 0x100fe20008010802 */
[----:B------:R-:W-:Y:S01]  /*4ad0*/  @!P0 FSEL R6, R6, -INF , !P6 ;  /* 0xff80000006068808 */ /* 0x000fe20007000000 */
[--C-:B------:R-:W-:Y:S01]  /*4ae0*/  FFMA.FTZ R7, R7, UR15, -R2.reuse ;  /* 0x0000000f07077c23 */ /* 0x100fe20008010802 */
[----:B------:R-:W-:Y:S01]  /*4af0*/  @!P0 FSEL R4, R4, -INF , !P5 ;  /* 0xff80000004048808 */ /* 0x000fe20006800000 */
[----:B------:R-:W-:Y:S01]  /*4b00*/  MUFU.EX2 R90, R11 ;  /* 0x0000000b005a7308 */ /* 0x000fe20000000800 */
[-C--:B------:R-:W-:Y:S01]  /*4b10*/  @!P0 ISETP.GE.AND P6, PT, R80, R76.reuse, PT ;  /* 0x0000004c5000820c */ /* 0x080fe20003fc6270 */
[----:B------:R-:W-:Y:S01]  /*4b20*/  @!P0 VIADD R80, R0, 0x10 ;  /* 0x0000001000508836 */ /* 0x000fe20000000000 */
[-C--:B------:R-:W-:Y:S01]  /*4b30*/  @!P0 ISETP.GE.AND P5, PT, R81, R76.reuse, PT ;  /* 0x0000004c5100820c */ /* 0x080fe20003fa6270 */
[--C-:B------:R-:W-:Y:S01]  /*4b40*/  FFMA.FTZ R6, R6, UR15, -R2.reuse ;  /* 0x0000000f06067c23 */ /* 0x100fe20008010802 */
[----:B------:R-:W-:Y:S01]  /*4b50*/  LOP3.LUT R81, R68, UR42, R83, 0x96, !PT ;  /* 0x0000002a44517c12 */ /* 0x000fe2000f8e9653 */
[----:B------:R-:W-:Y:S01]  /*4b60*/  IMAD.WIDE.U32 R68, R69, -0x326172a9, RZ ;  /* 0xcd9e8d5745447825 */ /* 0x000fe200078e00ff */
[----:B------:R-:W-:Y:S03]  /*4b70*/  @!P0 FSEL R8, R8, -INF , !P5 ;  /* 0xff80000008088808 */ /* 0x000fe60006800000 */
[----:B------:R-:W-:Y:S01]  /*4b80*/  MUFU.EX2 R95, R6 ;  /* 0x00000006005f7308 */ /* 0x000fe20000000800 */
[----:B------:R-:W-:Y:S01]  /*4b90*/  @!P0 FSEL R9, R9, -INF , !P6 ;  /* 0xff80000009098808 */ /* 0x000fe20007000000 */
[----:B------:R-:W-:Y:S01]  /*4ba0*/  IMAD.WIDE.U32 R70, R81, -0x326172a9, RZ ;  /* 0xcd9e8d5751467825 */ /* 0x000fe200078e00ff */
[CC--:B------:R-:W-:Y:S07]  /*4bb0*/  @!P0 ISETP.GE.AND P5, PT, R80.reuse, R76.reuse, PT ;  /* 0x0000004c5000820c */ /* 0x0c0fee0003fa6270 */
[----:B------:R-:W-:Y:S01]  /*4bc0*/  MUFU.EX2 R92, R92 ;  /* 0x0000005c005c7308 */ /* 0x000fe20000000800 */
[-C--:B------:R-:W-:Y:S01]  /*4bd0*/  @!P0 ISETP.GE.AND P6, PT, R80, R77.reuse, PT ;  /* 0x0000004d5000820c */ /* 0x080fe20003fc6270 */
[----:B------:R-:W-:Y:S01]  /*4be0*/  @!P0 VIADD R80, R0, 0x11 ;  /* 0x0000001100508836 */ /* 0x000fe20000000000 */
[----:B------:R-:W-:Y:S01]  /*4bf0*/  LOP3.LUT R69, R84, UR45, R69, 0x96, !PT ;  /* 0x0000002d54457c12 */ /* 0x000fe2000f8e9645 */
[----:B------:R-:W-:Y:S01]  /*4c00*/  FFMA.FTZ R4, R4, UR15, -R3 ;  /* 0x0000000f04047c23 */ /* 0x000fe20008010803 */
[----:B------:R-:W-:Y:S05]  /*4c10*/  LOP3.LUT R71, R68, UR29, R71, 0x96, !PT ;  /* 0x0000001d44477c12 */ /* 0x000fea000f8e9647 */
[----:B------:R-:W-:Y:S01]  /*4c20*/  MUFU.EX2 R94, R7 ;  /* 0x00000007005e7308 */ /* 0x000fe20000000800 */
[CC--:B------:R-:W-:Y:S01]  /*4c30*/  @!P0 ISETP.GE.AND P3, PT, R80.reuse, R76.reuse, PT ;  /* 0x0000004c5000820c */ /* 0x0c0fe20003f66270 */
[----:B------:R-:W-:Y:S01]  /*4c40*/  IMAD.WIDE.U32 R68, R69, -0x2daee0ad, RZ ;  /* 0xd2511f5345447825 */ /* 0x000fe200078e00ff */
[-C--:B------:R-:W-:Y:S07]  /*4c50*/  @!P0 ISETP.GE.AND P4, PT, R80, R77.reuse, PT ;  /* 0x0000004d5000820c */ /* 0x080fee0003f86270 */
[----:B------:R-:W1:Y:S01]  /*4c60*/  MUFU.EX2 R93, R4 ;  /* 0x00000004005d7308 */ /* 0x000e620000000800 */
[----:B------:R-:W-:Y:S01]  /*4c70*/  @!P0 FSEL R13, R13, -INF , !P3 ;  /* 0xff8000000d0d8808 */ /* 0x000fe20005800000 */
[C---:B------:R-:W-:Y:S01]  /*4c80*/  @!P0 VIADD R80, R0.reuse, 0x18 ;  /* 0x0000001800508836 */ /* 0x040fe20000000000 */
[----:B------:R-:W-:Y:S01]  /*4c90*/  @!P0 FSEL R15, R15, -INF , !P4 ;  /* 0xff8000000f0f8808 */ /* 0x000fe20006000000 */
[----:B------:R-:W-:Y:S01]  /*4ca0*/  @!P0 VIADD R0, R0, 0x19 ;  /* 0x0000001900008836 */ /* 0x000fe20000000000 */
[----:B------:R-:W-:Y:S01]  /*4cb0*/  @!P0 FSEL R12, R12, -INF , !P5 ;  /* 0xff8000000c0c8808 */ /* 0x000fe20006800000 */
[--C-:B------:R-:W-:Y:S01]  /*4cc0*/  FFMA.FTZ R8, R8, UR15, -R3.reuse ;  /* 0x0000000f08087c23 */ /* 0x100fe20008010803 */
[-C--:B------:R-:W-:Y:S01]  /*4cd0*/  @!P0 ISETP.GE.AND P5, PT, R80, R76.reuse, PT ;  /* 0x0000004c5000820c */ /* 0x080fe20003fa6270 */
[--C-:B------:R-:W-:Y:S01]  /*4ce0*/  FFMA.FTZ R10, R10, UR15, -R2.reuse ;  /* 0x0000000f0a0a7c23 */ /* 0x100fe20008010802 */
[C---:B------:R-:W-:Y:S01]  /*4cf0*/  @!P0 ISETP.GE.AND P3, PT, R0.reuse, R76, PT ;  /* 0x0000004c0000820c */ /* 0x040fe20003f66270 */
[----:B------:R-:W2:Y:S01]  /*4d00*/  MUFU.EX2 R89, R8 ;  /* 0x0000000800597308 */ /* 0x000ea20000000800 */
[-C--:B------:R-:W-:Y:S01]  /*4d10*/  @!P0 ISETP.GE.AND P4, PT, R0, R77.reuse, PT ;  /* 0x0000004d0000820c */ /* 0x080fe20003f86270 */
[----:B------:R-:W-:Y:S01]  /*4d20*/  FFMA.FTZ R9, R9, UR15, -R3 ;  /* 0x0000000f09097c23 */ /* 0x000fe20008010803 */
[----:B------:R-:W-:Y:S07]  /*4d30*/  LOP3.LUT R0, R82, UR23, R69, 0x96, !PT ;  /* 0x0000001752007c12 */ /* 0x000fee000f8e9645 */
[----:B------:R-:W-:Y:S01]  /*4d40*/  MUFU.EX2 R91, R10 ;  /* 0x0000000a005b7308 */ /* 0x000fe20000000800 */
[----:B------:R-:W-:Y:S01]  /*4d50*/  LOP3.LUT R69, R71, 0xff, RZ, 0xc0, !PT ;  /* 0x000000ff47457812 */ /* 0x000fe200078ec0ff */
[--C-:B------:R-:W-:Y:S01]  /*4d60*/  FFMA.FTZ R12, R12, UR15, -R3.reuse ;  /* 0x0000000f0c0c7c23 */ /* 0x100fe20008010803 */
[----:B------:R-:W-:Y:S07]  /*4d70*/  @!P0 FSEL R16, R16, -INF , !P5 ;  /* 0xff80000010108808 */ /* 0x000fee0006800000 */
[----:B------:R-:W-:Y:S01]  /*4d80*/  MUFU.EX2 R87, R9 ;  /* 0x0000000900577308 */ /* 0x000fe20000000800 */
[----:B------:R-:W-:Y:S01]  /*4d90*/  ISETP.LE.U32.AND P5, PT, R69, UR14, PT ;  /* 0x0000000e45007c0c */ /* 0x000fe2000bfa3070 */
[----:B------:R-:W-:Y:S01]  /*4da0*/  FFMA.FTZ R13, R13, UR15, -R3 ;  /* 0x0000000f0d0d7c23 */ /* 0x000fe20008010803 */
[----:B------:R-:W-:Y:S07]  /*4db0*/  PRMT R69, R71, 0x7632, R69 ;  /* 0x0000763247457816 */ /* 0x000fee0000000045 */
[----:B------:R-:W4:Y:S01]  /*4dc0*/  MUFU.EX2 R85, R12 ;  /* 0x0000000c00557308 */ /* 0x000f220000000800 */
[----:B------:R-:W-:Y:S01]  /*4dd0*/  @!P0 FSEL R14, R14, -INF , !P6 ;  /* 0xff8000000e0e8808 */ /* 0x000fe20007000000 */
[--C-:B------:R-:W-:Y:S01]  /*4de0*/  FFMA.FTZ R15, R15, UR15, -R2.reuse ;  /* 0x0000000f0f0f7c23 */ /* 0x100fe20008010802 */
[----:B------:R-:W-:Y:S07]  /*4df0*/  @!P0 ISETP.GE.AND P6, PT, R80, R77, PT ;  /* 0x0000004d5000820c */ /* 0x000fee0003fc6270 */
[----:B------:R-:W5:Y:S01]  /*4e00*/  MUFU.EX2 R84, R13 ;  /* 0x0000000d00547308 */ /* 0x000f620000000800 */
[----:B------:R-:W-:Y:S01]  /*4e10*/  LOP3.LUT R5, R69, 0xff, RZ, 0xc0, !PT ;  /* 0x000000ff45057812 */ /* 0x000fe200078ec0ff */
[--C-:B------:R-:W-:Y:S01]  /*4e20*/  FFMA.FTZ R14, R14, UR15, -R2.reuse ;  /* 0x0000000f0e0e7c23 */ /* 0x100fe20008010802 */
[----:B------:R-:W-:Y:S01]  /*4e30*/  @!P0 FSEL R18, R18, -INF , !P6 ;  /* 0xff80000012128808 */ /* 0x000fe20007000000 */
[----:B------:R-:W-:Y:S01]  /*4e40*/  FFMA.FTZ R16, R16, UR15, -R3 ;  /* 0x0000000f10107c23 */ /* 0x000fe20008010803 */
[----:B------:R-:W-:Y:S01]  /*4e50*/  ISETP.LE.U32.AND P6, PT, R5, UR14, PT ;  /* 0x0000000e05007c0c */ /* 0x000fe2000bfc3070 */
[----:B-1----:R-:W-:Y:S01]  /*4e60*/  @!P5 FADD.FTZ R93, -R93, -RZ ;  /* 0x800000ff5d5dd221 */ /* 0x002fe20000010100 */
[C---:B------:R-:W-:Y:S03]  /*4e70*/  PRMT R72, R70.reuse, 0x7770, RZ ;  /* 0x0000777046487816 */ /* 0x040fe600000000ff */
[----:B------:R-:W1:Y:S01]  /*4e80*/  MUFU.EX2 R88, R14 ;  /* 0x0000000e00587308 */ /* 0x000e620000000800 */
[----:B------:R-:W-:Y:S01]  /*4e90*/  PRMT R73, R70, 0x7771, RZ ;  /* 0x0000777146497816 */ /* 0x000fe200000000ff */
[----:B------:R-:W-:Y:S01]  /*4ea0*/  FFMA.FTZ R18, R18, UR15, -R2 ;  /* 0x0000000f12127c23 */ /* 0x000fe20008010802 */
[C---:B------:R-:W-:Y:S07]  /*4eb0*/  PRMT R74, R70.reuse, 0x7772, RZ ;  /* 0x00007772464a7816 */ /* 0x040fee00000000ff */
[----:B------:R-:W-:Y:S01]  /*4ec0*/  MUFU.EX2 R86, R15 ;  /* 0x0000000f00567308 */ /* 0x000fe20000000800 */
[----:B------:R-:W-:Y:S02]  /*4ed0*/  PRMT R70, R70, 0x7773, RZ ;  /* 0x0000777346467816 */ /* 0x000fe400000000ff */
[C---:B------:R-:W-:Y:S07]  /*4ee0*/  PRMT R76, R68.reuse, 0x7771, RZ ;  /* 0x00007771444c7816 */ /* 0x040fee00000000ff */
[----:B------:R-:W-:Y:S01]  /*4ef0*/  MUFU.EX2 R81, R16 ;  /* 0x0000001000517308 */ /* 0x000fe20000000800 */
[----:B------:R-:W-:Y:S01]  /*4f00*/  PRMT R75, R68, 0x7770, RZ ;  /* 0x00007770444b7816 */ /* 0x000fe200000000ff */
[----:B------:R-:W-:Y:S01]  /*4f10*/  @!P6 FADD.FTZ R95, -R95, -RZ ;  /* 0x800000ff5f5fe221 */ /* 0x000fe20000010100 */
[----:B------:R-:W-:Y:S07]  /*4f20*/  ISETP.GT.U32.AND P6, PT, R70, UR14, PT ;  /* 0x0000000e46007c0c */ /* 0x000fee000bfc4070 */
[----:B------:R-:W-:Y:S01]  /*4f30*/  MUFU.EX2 R83, R18 ;  /* 0x0000001200537308 */ /* 0x000fe20000000800 */
[C---:B------:R-:W-:Y:S02]  /*4f40*/  PRMT R77, R68.reuse, 0x7773, RZ ;  /* 0x00007773444d7816 */ /* 0x040fe400000000ff */
[----:B------:R-:W-:Y:S02]  /*4f50*/  PRMT R80, R68, 0x7772, RZ ;  /* 0x0000777244507816 */ /* 0x000fe400000000ff */
[----:B------:R-:W-:Y:S02]  /*4f60*/  LOP3.LUT R68, R71, 0xffff, RZ, 0xc0, !PT ;  /* 0x0000ffff47447812 */ /* 0x000fe400078ec0ff */
[----:B------:R-:W-:Y:S02]  /*4f70*/  @!P0 FSEL R17, R17, -INF , !P3 ;  /* 0xff80000011118808 */ /* 0x000fe40005800000 */
[----:B------:R-:W-:Y:S02]  /*4f80*/  SHF.R.U32.HI R68, RZ, 0x8, R68 ;  /* 0x00000008ff447819 */ /* 0x000fe40000011644 */
[----:B------:R-:W-:Y:S01]  /*4f90*/  SHF.R.U32.HI R71, RZ, 0x18, R71 ;  /* 0x00000018ff477819 */ /* 0x000fe20000011647 */
[----:B------:R-:W-:Y:S01]  /*4fa0*/  @P6 FADD.FTZ R90, -R90, -RZ ;  /* 0x800000ff5a5a6221 */ /* 0x000fe20000010100 */
[----:B------:R-:W-:Y:S01]  /*4fb0*/  ISETP.GT.U32.AND P6, PT, R76, UR14, PT ;  /* 0x0000000e4c007c0c */ /* 0x000fe2000bfc4070 */
[----:B------:R-:W-:Y:S01]  /*4fc0*/  FFMA.FTZ R3, R17, UR15, -R3 ;  /* 0x0000000f11037c23 */ /* 0x000fe20008010803 */
[----:B------:R-:W3:Y:S01]  /*4fd0*/  LDL R76, [R1+0x1c] ;  /* 0x00001c00014c7983 */ /* 0x000ee20000100800 */
[----:B------:R-:W-:Y:S02]  /*4fe0*/  LOP3.LUT R4, R68, 0xffff, RZ, 0xc0, !PT ;  /* 0x0000ffff44047812 */ /* 0x000fe400078ec0ff */
[----:B------:R-:W-:Y:S02]  /*4ff0*/  ISETP.LE.U32.AND P5, PT, R71, UR14, PT ;  /* 0x0000000e47007c0c */ /* 0x000fe4000bfa3070 */
[----:B------:R-:W-:Y:S02]  /*5000*/  ISETP.LE.U32.AND P3, PT, R4, UR14, PT ;  /* 0x0000000e04007c0c */ /* 0x000fe4000bf63070 */
[----:B------:R-:W-:Y:S02]  /*5010*/  @!P0 FSEL R19, R19, -INF , !P4 ;  /* 0xff80000013138808 */ /* 0x000fe40006000000 */
[----:B------:R-:W-:Y:S02]  /*5020*/  ISETP.LE.U32.AND P4, PT, R72, UR14, PT ;  /* 0x0000000e48007c0c */ /* 0x000fe4000bf83070 */
[C---:B------:R-:W-:Y:S01]  /*5030*/  LOP3.LUT R4, R0.reuse, 0xffff, RZ, 0xc0, !PT ;  /* 0x0000ffff00047812 */ /* 0x040fe200078ec0ff */
[----:B------:R-:W-:Y:S01]  /*5040*/  FFMA.FTZ R19, R19, UR15, -R2 ;  /* 0x0000000f13137c23 */ /* 0x000fe20008010802 */
[----:B------:R-:W-:Y:S01]  /*5050*/  LOP3.LUT R5, R0, 0xff, RZ, 0xc0, !PT ;  /* 0x000000ff00057812 */ /* 0x000fe200078ec0ff */
[----:B------:R-:W3:Y:S01]  /*5060*/  LDG.E R2, desc[UR36][R78.64] ;  /* 0x000000244e027981 */ /* 0x000ee2000c1e1900 */
[----:B------:R-:W-:Y:S01]  /*5070*/  SHF.R.U32.HI R4, RZ, 0x8, R4 ;  /* 0x00000008ff047819 */ /* 0x000fe20000011604 */
[----:B------:R-:W-:Y:S01]  /*5080*/  @!P5 FADD.FTZ R94, -R94, -RZ ;  /* 0x800000ff5e5ed221 */ /* 0x000fe20000010100 */
[----:B------:R-:W-:Y:S01]  /*5090*/  ISETP.LE.U32.AND P5, PT, R5, UR14, PT ;  /* 0x0000000e05007c0c */ /* 0x000fe2000bfa3070 */
[----:B------:R-:W-:Y:S01]  /*50a0*/  @!P3 FADD.FTZ R92, -R92, -RZ ;  /* 0x800000ff5c5cb221 */ /* 0x000fe20000010100 */
[----:B------:R-:W-:Y:S01]  /*50b0*/  ISETP.GT.U32.AND P3, PT, R74, UR14, PT ;  /* 0x0000000e4a007c0c */ /* 0x000fe2000bf64070 */
[----:B------:R-:W-:Y:S01]  /*50c0*/  MUFU.EX2 R82, R19 ;  /* 0x0000001300527308 */ /* 0x000fe20000000800 */
[----:B------:R-:W-:Y:S01]  /*50d0*/  LOP3.LUT R4, R4, 0xffff, RZ, 0xc0, !PT ;  /* 0x0000ffff04047812 */ /* 0x000fe200078ec0ff */
[----:B--2---:R-:W-:Y:S01]  /*50e0*/  @!P4 FADD.FTZ R89, -R89, -RZ ;  /* 0x800000ff5959c221 */ /* 0x004fe20000010100 */
[----:B------:R-:W-:Y:S02]  /*50f0*/  PRMT R5, R0, 0x7632, R5 ;  /* 0x0000763200057816 */ /* 0x000fe40000000005 */
[----:B------:R-:W-:Y:S02]  /*5100*/  ISETP.LE.U32.AND P4, PT, R4, UR14, PT ;  /* 0x0000000e04007c0c */ /* 0x000fe4000bf83070 */
[----:B------:R-:W-:Y:S02]  /*5110*/  LOP3.LUT R4, R5, 0xff, RZ, 0xc0, !PT ;  /* 0x000000ff05047812 */ /* 0x000fe400078ec0ff */
[----:B------:R-:W-:Y:S01]  /*5120*/  ISETP.GT.U32.AND P0, PT, R73, UR14, PT ;  /* 0x0000000e49007c0c */ /* 0x000fe2000bf04070 */
[----:B----4-:R-:W-:Y:S01]  /*5130*/  @!P5 FADD.FTZ R85, -R85, -RZ ;  /* 0x800000ff5555d221 */ /* 0x010fe20000010100 */
[----:B------:R-:W-:Y:S01]  /*5140*/  SHF.R.U32.HI R0, RZ, 0x18, R0 ;  /* 0x00000018ff007819 */ /* 0x000fe20000011600 */
[----:B------:R-:W-:Y:S01]  /*5150*/  @P3 FADD.FTZ R91, -R91, -RZ ;  /* 0x800000ff5b5b3221 */ /* 0x000fe20000010100 */
[----:B------:R-:W-:Y:S02]  /*5160*/  ISETP.LE.U32.AND P3, PT, R4, UR14, PT ;  /* 0x0000000e04007c0c */ /* 0x000fe4000bf63070 */
[----:B------:R-:W-:Y:S02]  /*5170*/  F2FP.RELU.BF16.F32.PACK_AB R7, R92, R93 ;  /* 0x0000005d5c07723e */ /* 0x000fe400000018ff */
[----:B------:R-:W-:Y:S01]  /*5180*/  F2FP.RELU.BF16.F32.PACK_AB R6, R94, R95 ;  /* 0x0000005f5e06723e */ /* 0x000fe200000018ff */
[----:B-----5:R-:W-:Y:S01]  /*5190*/  @!P4 FADD.FTZ R84, -R84, -RZ ;  /* 0x800000ff5454c221 */ /* 0x020fe20000010100 */
[----:B------:R-:W-:Y:S02]  /*51a0*/  F2FP.RELU.BF16.F32.PACK_AB R4, R90, R91 ;  /* 0x0000005b5a04723e */ /* 0x000fe400000018ff */
[----:B------:R-:W-:Y:S01]  /*51b0*/  ISETP.GT.U32.AND P5, PT, R80, UR14, PT ;  /* 0x0000000e50007c0c */ /* 0x000fe2000bfa4070 */
[----:B------:R-:W-:Y:S01]  /*51c0*/  @P0 FADD.FTZ R87, -R87, -RZ ;  /* 0x800000ff57570221 */ /* 0x000fe20000010100 */
[----:B------:R-:W2:Y:S01]  /*51d0*/  MUFU.EX2 R80, R3 ;  /* 0x0000000300507308 */ /* 0x000ea20000000800 */
[----:B------:R-:W-:Y:S02]  /*51e0*/  ISETP.LE.U32.AND P0, PT, R75, UR14, PT ;  /* 0x0000000e4b007c0c */ /* 0x000fe4000bf03070 */
[----:B-1----:R-:W-:Y:S01]  /*51f0*/  @!P3 FADD.FTZ R88, -R88, -RZ ;  /* 0x800000ff5858b221 */ /* 0x002fe20000010100 */
[----:B------:R-:W-:Y:S02]  /*5200*/  ISETP.LE.U32.AND P3, PT, R0, UR14, PT ;  /* 0x0000000e00007c0c */ /* 0x000fe4000bf63070 */
[C---:B------:R-:W-:Y:S02]  /*5210*/  LEA R0, R96.reuse, UR5, 0x1 ;  /* 0x0000000560007c11 */ /* 0x040fe4000f8e08ff */
[----:B------:R-:W-:Y:S02]  /*5220*/  LEA R96, R96, UR4, 0x1 ;  /* 0x0000000460607c11 */ /* 0x000fe4000f8e08ff */
[----:B------:R-:W-:Y:S01]  /*5230*/  F2FP.RELU.BF16.F32.PACK_AB R5, R87, R89 ;  /* 0x000000595705723e */ /* 0x000fe200000018ff */
[----:B------:R-:W-:Y:S01]  /*5240*/  IMAD.IADD R97, R0, 0x1, R98 ;  /* 0x0000000100617824 */ /* 0x000fe200078e0262 */
[----:B------:R-:W-:Y:S01]  /*5250*/  ISETP.GT.U32.AND P4, PT, R77, UR14, PT ;  /* 0x0000000e4d007c0c */ /* 0x000fe2000bf84070 */
[----:B------:R-:W-:Y:S01]  /*5260*/  STS [R96+0x14000], R7 ;  /* 0x0140000760007388 */ /* 0x000fe20000000800 */
[----:B--2---:R-:W-:Y:S01]  /*5270*/  @P6 FADD.FTZ R80, -R80, -RZ ;  /* 0x800000ff50506221 */ /* 0x004fe20000010100 */
[----:B------:R-:W-:Y:S02]  /*5280*/  VIADD R3, R0, 0x20 ;  /* 0x0000002000037836 */ /* 0x000fe40000000000 */
[----:B------:R-:W-:Y:S01]  /*5290*/  @P5 FADD.FTZ R83, -R83, -RZ ;  /* 0x800000ff53535221 */ /* 0x000fe20000010100 */
[----:B------:R1:W-:Y:S01]  /*52a0*/  STS [R96+0x14400], R6 ;  /* 0x0144000660007388 */ /* 0x0003e20000000800 */
[----:B------:R-:W-:Y:S01]  /*52b0*/  @!P3 FADD.FTZ R86, -R86, -RZ ;  /* 0x800000ff5656b221 */ /* 0x000fe20000010100 */
[----:B------:R-:W-:Y:S01]  /*52c0*/  @!P0 FADD.FTZ R81, -R81, -RZ ;  /* 0x800000ff51518221 */ /* 0x000fe20000010100 */
[----:B------:R-:W-:Y:S02]  /*52d0*/  @P2 VIADD R3, R0, 0xffffffe0 ;  /* 0xffffffe000032836 */ /* 0x000fe40000000000 */
[----:B------:R2:W-:Y:S01]  /*52e0*/  STS [R97], R5 ;  /* 0x0000000561007388 */ /* 0x0005e20000000800 */
[----:B---3--:R-:W-:Y:S01]  /*52f0*/  LEA R252, R99, UR4, 0x1 ;  /* 0x0000000463fc7c11 */ /* 0x008fe2000f8e08ff */
[----:B------:R-:W-:Y:S01]  /*5300*/  IMAD.MOV.U32 R99, RZ, RZ, 0x40 ;  /* 0x00000040ff637424 */ /* 0x000fe200078e00ff */
[----:B------:R-:W-:Y:S02]  /*5310*/  FSETP.GE.FTZ.AND P3, PT, R93, RZ, PT ;  /* 0x000000ff5d00720b */ /* 0x000fe40003f76000 */
[----:B------:R3:W-:Y:S01]  /*5320*/  STS [R97+0x400], R4 ;  /* 0x0004000461007388 */ /* 0x0007e20000000800 */
[----:B------:R-:W-:Y:S01]  /*5330*/  @P4 FADD.FTZ R82, -R82, -RZ ;  /* 0x800000ff52524221 */ /* 0x000fe20000010100 */
[----:B------:R-:W-:Y:S01]  /*5340*/  IMAD.IADD R98, R98, 0x1, R3 ;  /* 0x0000000162627824 */ /* 0x000fe200078e0203 */
[----:B------:R-:W-:Y:S02]  /*5350*/  SEL R99, R99, 0xffffffc0, !P1 ;  /* 0xffffffc063637807 */ /* 0x000fe40004800000 */
[----:B------:R-:W-:Y:S02]  /*5360*/  FSETP.GE.FTZ.AND P0, PT, R92, RZ, PT ;  /* 0x000000ff5c00720b */ /* 0x000fe40003f16000 */
[----:B------:R-:W-:Y:S01]  /*5370*/  F2FP.RELU.BF16.F32.PACK_AB R0, R82, R83 ;  /* 0x000000535200723e */ /* 0x000fe200000018ff */
[--C-:B------:R-:W-:Y:S01]  /*5380*/  IMAD.IADD R245, R99, 0x1, R252.reuse ;  /* 0x0000000163f57824 */ /* 0x100fe200078e02fc */
[----:B------:R-:W-:Y:S02]  /*5390*/  FSETP.GE.FTZ.AND P5, PT, R89, RZ, PT ;  /* 0x000000ff5900720b */ /* 0x000fe40003fb6000 */
[----:B------:R-:W-:Y:S02]  /*53a0*/  FSETP.GE.FTZ.AND P4, PT, R87, RZ, PT ;  /* 0x000000ff5700720b */ /* 0x000fe40003f96000 */
[----:B-1----:R-:W-:Y:S02]  /*53b0*/  F2FP.RELU.BF16.F32.PACK_AB R6, R84, R85 ;  /* 0x000000555406723e */ /* 0x002fe400000018ff */
[----:B--2---:R-:W-:Y:S03]  /*53c0*/  F2FP.RELU.BF16.F32.PACK_AB R5, R86, R88 ;  /* 0x000000585605723e */ /* 0x004fe600000018ff */
[----:B------:R-:W-:Y:S01]  /*53d0*/  STS [R3], R6 ;  /* 0x0000000603007388 */ /* 0x000fe20000000800 */
[----:B---3--:R-:W-:Y:S04]  /*53e0*/  F2FP.RELU.BF16.F32.PACK_AB R4, R80, R81 ;  /* 0x000000515004723e */ /* 0x008fe800000018ff */
[----:B------:R-:W-:Y:S05]  /*53f0*/  STS [R3+0x400], R5 ;  /* 0x0004000503007388 */ /* 0x000fea0000000800 */
[----:B------:R1:W-:Y:S05]  /*5400*/  STS [R98+0x400], R0 ;  /* 0x0004000062007388 */ /* 0x0003ea0000000800 */
[----:B------:R-:W-:Y:S05]  /*5410*/  STS [R98], R4 ;  /* 0x0000000462007388 */ /* 0x000fea0000000800 */
[----:B------:R-:W2:Y:S05]  /*5420*/  LDSM.16.M88.4 R16, [R252+0x6000] ;  /* 0x00600000fc10783b */ /* 0x000eaa0000000200 */
[----:B------:R-:W-:Y:S05]  /*5430*/  LDSM.16.M88.4 R72, [R245+0x6000] ;  /* 0x00600000f548783b */ /* 0x000fea0000000200 */
[----:B-1----:R1:W3:Y:S01]  /*5440*/  LDG.E R0, desc[UR36][R78.64+0x20] ;  /* 0x000020244e007981 */ /* 0x0022e2000c1e1900 */
[C---:B--2---:R-:W-:Y:S08]  /*5450*/  HMMA.16816.F32.BF16 R4, R16.reuse, R148, RZ ;  /* 0x000000941004723c */ /* 0x044ff000000418ff */
[C---:B------:R-:W-:Y:S08]  /*5460*/  HMMA.16816.F32.BF16 R8, R16.reuse, R150, RZ ;  /* 0x000000961008723c */ /* 0x040ff000000418ff */
[C---:B------:R-:W-:Y:S08]  /*5470*/  HMMA.16816.F32.BF16 R12, R16.reuse, R152, RZ ;  /* 0x00000098100c723c */ /* 0x040ff000000418ff */
[----:B------:R-:W-:Y:S01]  /*5480*/  HMMA.16816.F32.BF16 R16, R16, R154, RZ ;  /* 0x0000009a1010723c */ /* 0x000fe200000418ff */
[C---:B------:R-:W-:Y:S02]  /*5490*/  IMAD.IADD R246, R76.reuse, 0x1, R252 ;  /* 0x000000014cf67824 */ /* 0x040fe400078e02fc */
[----:B------:R-:W-:Y:S03]  /*54a0*/  IMAD.IADD R244, R76, 0x1, R245 ;  /* 0x000000014cf47824 */ /* 0x000fe600078e02f5 */
[----:B------:R-:W2:Y:S05]  /*54b0*/  LDSM.16.M88.4 R68, [R246+0x6000] ;  /* 0x00600000f644783b */ /* 0x000eaa0000000200 */
[----:B-1----:R-:W1:Y:S05]  /*54c0*/  LDSM.16.M88.4 R76, [R244+0x6000] ;  /* 0x00600000f44c783b */ /* 0x002e6a0000000200 */
[----:B------:R-:W-:Y:S05]  /*54d0*/  STL [R1+0x4], R246 ;  /* 0x000004f601007387 */ /* 0x000fea0000100800 */
[----:B------:R-:W-:Y:S05]  /*54e0*/  STL [R1], R245 ;  /* 0x000000f501007387 */ /* 0x000fea0000100800 */
[----:B------:R-:W-:Y:S01]  /*54f0*/  STL [R1+0x8], R244 ;  /* 0x000008f401007387 */ /* 0x000fe20000100800 */
[C---:B--2---:R-:W-:Y:S08]  /*5500*/  HMMA.16816.F32.BF16 R4, R68.reuse, R156, R4 ;  /* 0x0000009c4404723c */ /* 0x044ff00000041804 */
        /* <DEDUP_REMOVED lines=34> */
[C---:B----4-:R-:W-:Y:S08]  /*5730*/  HMMA.16816.F32.BF16 R4, R72.reuse, R212, R4 ;  /* 0x000000d44804723c */ /* 0x050ff00000041804 */
[C---:B------:R-:W-:Y:S08]  /*5740*/  HMMA.16816.F32.BF16 R8, R72.reuse, R214, R8 ;  /* 0x000000d64808723c */ /* 0x040ff00000041808 */
[C---:B------:R-:W-:Y:S01]  /*5750*/  HMMA.16816.F32.BF16 R12, R72.reuse, R216, R12 ;  /* 0x000000d8480c723c */ /* 0x040fe2000004180c */
[----:B--2---:R-:W2:Y:S07]  /*5760*/  LDL R245, [R1+0x20] ;  /* 0x0000200001f57983 */ /* 0x004eae0000100800 */
[----:B------:R-:W-:Y:S01]  /*5770*/  HMMA.16816.F32.BF16 R16, R72, R218, R16 ;  /* 0x000000da4810723c */ /* 0x000fe20000041810 */
[----:B------:R4:W3:Y:S07]  /*5780*/  LDSM.16.M88.4 R72, [R244+0xa000] ;  /* 0x00a00000f448783b */ /* 0x0008ee0000000200 */
[C---:B-1----:R-:W-:Y:S08]  /*5790*/  HMMA.16816.F32.BF16 R4, R76.reuse, R220, R4 ;  /* 0x000000dc4c04723c */ /* 0x042ff00000041804 */
[C---:B------:R-:W-:Y:S08]  /*57a0*/  HMMA.16816.F32.BF16 R8, R76.reuse, R222, R8 ;  /* 0x000000de4c08723c */ /* 0x040ff00000041808 */
[C---:B------:R-:W-:Y:S01]  /*57b0*/  HMMA.16816.F32.BF16 R12, R76.reuse, R224, R12 ;  /* 0x000000e04c0c723c */ /* 0x040fe2000004180c */
[----:B----4-:R-:W4:Y:S07]  /*57c0*/  LDL R244, [R1+0x24] ;  /* 0x0000240001f47983 */ /* 0x010f2e0000100800 */
[----:B------:R-:W-:Y:S08]  /*57d0*/  HMMA.16816.F32.BF16 R16, R76, R226, R16 ;  /* 0x000000e24c10723c */ /* 0x000ff00000041810 */
[C---:B-----5:R-:W-:Y:S08]  /*57e0*/  HMMA.16816.F32.BF16 R4, R68.reuse, R228, R4 ;  /* 0x000000e44404723c */ /* 0x060ff00000041804 */
[C---:B------:R-:W-:Y:S08]  /*57f0*/  HMMA.16816.F32.BF16 R8, R68.reuse, R230, R8 ;  /* 0x000000e64408723c */ /* 0x040ff00000041808 */
[C---:B------:R-:W-:Y:S08]  /*5800*/  HMMA.16816.F32.BF16 R12, R68.reuse, R232, R12 ;  /* 0x000000e8440c723c */ /* 0x040ff0000004180c */
[----:B------:R-:W-:Y:S08]  /*5810*/  HMMA.16816.F32.BF16 R16, R68, R234, R16 ;  /* 0x000000ea4410723c */ /* 0x000ff00000041810 */
[C---:B---3--:R-:W-:Y:S08]  /*5820*/  HMMA.16816.F32.BF16 R4, R72.reuse, R236, R4 ;  /* 0x000000ec4804723c */ /* 0x048ff00000041804 */
[C---:B------:R-:W-:Y:S08]  /*5830*/  HMMA.16816.F32.BF16 R8, R72.reuse, R238, R8 ;  /* 0x000000ee4808723c */ /* 0x040ff00000041808 */
[C---:B------:R-:W-:Y:S03]  /*5840*/  HMMA.16816.F32.BF16 R12, R72.reuse, R240, R12 ;  /* 0x000000f0480c723c */ /* 0x040fe6000004180c */
[C---:B------:R-:W-:Y:S01]  /*5850*/  FADD.FTZ R68, -R2.reuse, R4 ;  /* 0x0000000402447221 */ /* 0x040fe20000010100 */
[----:B------:R-:W-:Y:S01]  /*5860*/  FADD.FTZ R4, -R2, R5 ;  /* 0x0000000502047221 */ /* 0x000fe20000010100 */
[----:B------:R-:W-:Y:S03]  /*5870*/  FADD.FTZ R7, -R0, R7 ;  /* 0x0000000700077221 */ /* 0x000fe60000010100 */
[----:B------:R-:W-:Y:S03]  /*5880*/  HMMA.16816.F32.BF16 R16, R72, R242, R16 ;  /* 0x000000f24810723c */ /* 0x000fe60000041810 */
[-C--:B------:R-:W-:Y:S01]  /*5890*/  FSEL R5, R68, R2.reuse, P3 ;  /* 0x0000000244057208 */ /* 0x080fe20001800000 */
[----:B------:R-:W-:Y:S01]  /*58a0*/  FADD.FTZ R8, -R2, R8 ;  /* 0x0000000802087221 */ /* 0x000fe20000010100 */
[-C--:B------:R-:W-:Y:S01]  /*58b0*/  FSEL R4, R4, R2.reuse, P0 ;  /* 0x0000000204047208 */ /* 0x080fe20000000000 */
[----:B------:R-:W-:Y:S01]  /*58c0*/  FADD.FTZ R9, -R2, R9 ;  /* 0x0000000902097221 */ /* 0x000fe20000010100 */
[----:B------:R-:W-:Y:S01]  /*58d0*/  FSETP.GE.FTZ.AND P0, PT, R80, RZ, PT ;  /* 0x000000ff5000720b */ /* 0x000fe20003f16000 */
[----:B------:R-:W-:Y:S01]  /*58e0*/  FMUL.FTZ R93, R93, R5 ;  /* 0x000000055d5d7220 */ /* 0x000fe20000410000 */
[----:B------:R-:W-:Y:S01]  /*58f0*/  FSEL R5, R8, R2, P5 ;  /* 0x0000000208057208 */ /* 0x000fe20002800000 */
[----:B------:R-:W-:Y:S01]  /*5900*/  FMUL.FTZ R92, R92, R4 ;  /* 0x000000045c5c7220 */ /* 0x000fe20000410000 */
[----:B------:R-:W-:Y:S01]  /*5910*/  FSEL R4, R9, R2, P4 ;  /* 0x0000000209047208 */ /* 0x000fe20002000000 */
[C---:B------:R-:W-:Y:S01]  /*5920*/  FADD.FTZ R9, -R2.reuse, R12 ;  /* 0x0000000c02097221 */ /* 0x040fe20000010100 */
[----:B------:R-:W-:Y:S01]  /*5930*/  FSETP.GE.FTZ.AND P3, PT, R85, RZ, PT ;  /* 0x000000ff5500720b */ /* 0x000fe20003f76000 */
[----:B------:R-:W-:Y:S01]  /*5940*/  FMUL.FTZ R89, R89, R5 ;  /* 0x0000000559597220 */ /* 0x000fe20000410000 */
[----:B------:R-:W-:Y:S01]  /*5950*/  FADD.FTZ R8, -R2, R13 ;  /* 0x0000000d02087221 */ /* 0x000fe20000010100 */
[----:B------:R-:W-:Y:S01]  /*5960*/  FSETP.GE.FTZ.AND P4, PT, R84, RZ, PT ;  /* 0x000000ff5400720b */ /* 0x000fe20003f96000 */
[----:B------:R-:W-:Y:S01]  /*5970*/  FMUL.FTZ R87, R87, R4 ;  /* 0x0000000457577220 */ /* 0x000fe20000410000 */
[-C--:B------:R-:W-:Y:S01]  /*5980*/  FSEL R9, R9, R2.reuse, P3 ;  /* 0x0000000209097208 */ /* 0x080fe20001800000 */
[----:B------:R-:W-:Y:S01]  /*5990*/  FADD.FTZ R5, -R2, R16 ;  /* 0x0000001002057221 */ /* 0x000fe20000010100 */
[----:B------:R-:W-:Y:S02]  /*59a0*/  FSETP.GE.FTZ.AND P3, PT, R81, RZ, PT ;  /* 0x000000ff5100720b */ /* 0x000fe40003f76000 */
[-C--:B------:R-:W-:Y:S01]  /*59b0*/  FSEL R8, R8, R2.reuse, P4 ;  /* 0x0000000208087208 */ /* 0x080fe20002000000 */
[----:B------:R-:W-:Y:S01]  /*59c0*/  FMUL.FTZ R85, R85, R9 ;  /* 0x0000000955557220 */ /* 0x000fe20000410000 */
[----:B------:R-:W-:Y:S01]  /*59d0*/  FSEL R5, R5, R2, P3 ;  /* 0x0000000205057208 */ /* 0x000fe20001800000 */
[----:B------:R-:W-:Y:S01]  /*59e0*/  @P0 FADD.FTZ R2, -R2, R17 ;  /* 0x0000001102020221 */ /* 0x000fe20000010100 */
[----:B------:R-:W-:Y:S01]  /*59f0*/  F2FP.BF16.F32.PACK_AB R4, R92, R93 ;  /* 0x0000005d5c04723e */ /* 0x000fe200000010ff */
[----:B------:R-:W-:Y:S01]  /*5a00*/  FADD.FTZ R9, -R0, R6 ;  /* 0x0000000600097221 */ /* 0x000fe20000010100 */
[----:B------:R-:W-:Y:S01]  /*5a10*/  FSETP.GE.FTZ.AND P0, PT, R94, RZ, PT ;  /* 0x000000ff5e00720b */ /* 0x000fe20003f16000 */
[----:B------:R-:W-:Y:S01]  /*5a20*/  FMUL.FTZ R6, R80, R2 ;  /* 0x0000000250067220 */ /* 0x000fe20000410000 */
[----:B------:R-:W-:Y:S01]  /*5a30*/  FSETP.GE.FTZ.AND P3, PT, R95, RZ, PT ;  /* 0x000000ff5f00720b */ /* 0x000fe20003f76000 */
[----:B------:R1:W-:Y:S01]  /*5a40*/  STS [R96+0x12000], R4 ;  /* 0x0120000460007388 */ /* 0x0003e20000000800 */
[-C--:B------:R-:W-:Y:S01]  /*5a50*/  FSEL R2, R7, R0.reuse, P0 ;  /* 0x0000000007027208 */ /* 0x080fe20000000000 */
[C---:B------:R-:W-:Y:S01]  /*5a60*/  FADD.FTZ R7, -R0.reuse, R10 ;  /* 0x0000000a00077221 */ /* 0x040fe20000010100 */
[----:B------:R-:W-:Y:S01]  /*5a70*/  FSEL R9, R9, R0, P3 ;  /* 0x0000000009097208 */ /* 0x000fe20001800000 */
[----:B------:R-:W-:Y:S01]  /*5a80*/  FADD.FTZ R10, -R0, R11 ;  /* 0x0000000b000a7221 */ /* 0x000fe20000010100 */
[----:B------:R-:W-:Y:S01]  /*5a90*/  FSETP.GE.FTZ.AND P0, PT, R91, RZ, PT ;  /* 0x000000ff5b00720b */ /* 0x000fe20003f16000 */
[----:B------:R-:W-:Y:S01]  /*5aa0*/  FMUL.FTZ R2, R94, R2 ;  /* 0x000000025e027220 */ /* 0x000fe20000410000 */
[----:B------:R-:W-:Y:S01]  /*5ab0*/  FSETP.GE.FTZ.AND P5, PT, R90, RZ, PT ;  /* 0x000000ff5a00720b */ /* 0x000fe20003fb6000 */
[----:B------:R-:W-:Y:S01]  /*5ac0*/  FMUL.FTZ R95, R95, R9 ;  /* 0x000000095f5f7220 */ /* 0x000fe20000410000 */
[----:B------:R-:W-:Y:S01]  /*5ad0*/  FADD.FTZ R9, -R0, R14 ;  /* 0x0000000e00097221 */ /* 0x000fe20000010100 */
[----:B------:R-:W-:Y:S01]  /*5ae0*/  FSEL R7, R7, R0, P0 ;  /* 0x0000000007077208 */ /* 0x000fe20000000000 */
[----:B------:R-:W-:Y:S01]  /*5af0*/  FMUL.FTZ R84, R84, R8 ;  /* 0x0000000854547220 */ /* 0x000fe20000410000 */
[----:B------:R-:W-:Y:S01]  /*5b00*/  FSEL R10, R10, R0, P5 ;  /* 0x000000000a0a7208 */ /* 0x000fe20002800000 */
[----:B------:R-:W-:Y:S01]  /*5b10*/  FMUL.FTZ R81, R81, R5 ;  /* 0x0000000551517220 */ /* 0x000fe20000410000 */
[----:B------:R-:W-:Y:S01]  /*5b20*/  F2FP.BF16.F32.PACK_AB R2, R2, R95 ;  /* 0x0000005f0202723e */ /* 0x000fe200000010ff */
[----:B------:R-:W-:Y:S01]  /*5b30*/  FMUL.FTZ R91, R91, R7 ;  /* 0x000000075b5b7220 */ /* 0x000fe20000410000 */
[----:B------:R-:W-:Y:S01]  /*5b40*/  FSETP.GE.FTZ.AND P4, PT, R88, RZ, PT ;  /* 0x000000ff5800720b */ /* 0x000fe20003f96000 */
[----:B------:R-:W-:Y:S01]  /*5b50*/  FMUL.FTZ R90, R90, R10 ;  /* 0x0000000a5a5a7220 */ /* 0x000fe20000410000 */
[----:B------:R-:W-:Y:S01]  /*5b60*/  FSETP.GE.FTZ.AND P3, PT, R86, RZ, PT ;  /* 0x000000ff5600720b */ /* 0x000fe20003f76000 */
[----:B------:R3:W-:Y:S01]  /*5b70*/  STS [R96+0x12400], R2 ;  /* 0x0124000260007388 */ /* 0x0007e20000000800 */
[-C--:B------:R-:W-:Y:S01]  /*5b80*/  FSEL R9, R9, R0.reuse, P4 ;  /* 0x0000000009097208 */ /* 0x080fe20002000000 */
[----:B------:R-:W-:Y:S01]  /*5b90*/  FADD.FTZ R7, -R0, R18 ;  /* 0x0000001200077221 */ /* 0x000fe20000010100 */
[----:B------:R-:W-:Y:S02]  /*5ba0*/  F2FP.BF16.F32.PACK_AB R8, R87, R89 ;  /* 0x000000595708723e */ /* 0x000fe400000010ff */
[----:B------:R-:W-:Y:S01]  /*5bb0*/  FSETP.GE.FTZ.AND P0, PT, R82, RZ, PT ;  /* 0x000000ff5200720b */ /* 0x000fe20003f16000 */
[----:B-1----:R-:W-:Y:S01]  /*5bc0*/  FADD.FTZ R4, -R0, R15 ;  /* 0x0000000f00047221 */ /* 0x002fe20000010100 */
[----:B------:R-:W-:Y:S01]  /*5bd0*/  FMUL.FTZ R88, R88, R9 ;  /* 0x0000000958587220 */ /* 0x000fe20000410000 */
[----:B------:R-:W-:Y:S01]  /*5be0*/  STS [R97+-0x2000], R8 ;  /* 0xffe0000861007388 */ /* 0x000fe20000000800 */
[----:B------:R-:W-:Y:S02]  /*5bf0*/  F2FP.BF16.F32.PACK_AB R5, R84, R85 ;  /* 0x000000555405723e */ /* 0x000fe400000010ff */
[----:B------:R-:W-:Y:S02]  /*5c00*/  FSEL R4, R4, R0, P3 ;  /* 0x0000000004047208 */ /* 0x000fe40001800000 */
[----:B------:R-:W-:Y:S02]  /*5c10*/  FSETP.GE.FTZ.AND P3, PT, R83, RZ, PT ;  /* 0x000000ff5300720b */ /* 0x000fe40003f76000 */
[----:B------:R-:W-:Y:S01]  /*5c20*/  F2FP.BF16.F32.PACK_AB R6, R6, R81 ;  /* 0x000000510606723e */ /* 0x000fe200000010ff */
[----:B------:R-:W-:Y:S01]  /*5c30*/  FMUL.FTZ R86, R86, R4 ;  /* 0x0000000456567220 */ /* 0x000fe20000410000 */
[----:B------:R-:W-:Y:S02]  /*5c40*/  F2FP.BF16.F32.PACK_AB R4, R90, R91 ;  /* 0x0000005b5a04723e */ /* 0x000fe400000010ff */
[----:B------:R-:W-:Y:S01]  /*5c50*/  FSEL R7, R7, R0, P3 ;  /* 0x0000000007077208 */ /* 0x000fe20001800000 */
[----:B------:R-:W-:Y:S02]  /*5c60*/  @P0 FADD.FTZ R0, -R0, R19 ;  /* 0x0000001300000221 */ /* 0x000fe40000010100 */
[----:B------:R-:W-:Y:S02]  /*5c70*/  STS [R97+-0x1c00], R4 ;  /* 0xffe4000461007388 */ /* 0x000fe40000000800 */
[----:B------:R-:W-:Y:S01]  /*5c80*/  FMUL.FTZ R83, R83, R7 ;  /* 0x0000000753537220 */ /* 0x000fe20000410000 */
[----:B---3--:R-:W-:Y:S01]  /*5c90*/  F2FP.BF16.F32.PACK_AB R2, R86, R88 ;  /* 0x000000585602723e */ /* 0x008fe200000010ff */
[----:B------:R-:W-:Y:S01]  /*5ca0*/  FMUL.FTZ R0, R82, R0 ;  /* 0x0000000052007220 */ /* 0x000fe20000410000 */
[----:B------:R-:W-:Y:S05]  /*5cb0*/  STS [R3+-0x2000], R5 ;  /* 0xffe0000503007388 */ /* 0x000fea0000000800 */
[----:B------:R1:W-:Y:S05]  /*5cc0*/  STS [R3+-0x1c00], R2 ;  /* 0xffe4000203007388 */ /* 0x0003ea0000000800 */
        /* <DEDUP_REMOVED lines=9> */
[----:B------:R-:W-:Y:S02]  /*5d60*/  LDSM.16.MT88.4 R4, [R3+0x14000] ;  /* 0x014000000304783b */ /* 0x000fe40000004200 */
[----:B------:R-:W-:Y:S03]  /*5d70*/  IMAD.IADD R92, R99, 0x1, R92 ;  /* 0x00000001635c7824 */ /* 0x000fe600078e025c */
        /* <DEDUP_REMOVED lines=77> */
[----:B------:R-:W-:Y:S05]  /*6250*/  IMAD.X R4, RZ, RZ, ~UR16, P0 ;  /* 0x80000010ff047e24 */ /* 0x000fea00080e06ff */
[----:B------:R-:W-:Y:S01]  /*6260*/  SHF.R.S64 R6, R5, 0x1f, R4 ;  /* 0x0000001f05067819 */ /* 0x000fe20000001004 */
[C---:B-1----:R-:W-:Y:S02]  /*6270*/  IMAD.SHL.U32 R9, R249.reuse, 0x8, RZ ;  /* 0x00000008f9097824 */ /* 0x042fe400078e00ff */
[----:B------:R-:W-:Y:S02]  /*6280*/  IMAD.SHL.U32 R251, R249, 0x8, RZ ;  /* 0x00000008f9fb7824 */ /* 0x000fe400078e00ff */
[----:B------:R-:W3:Y:S01]  /*6290*/  LDL.LU R249, [R1+0x3c] ;  /* 0x00003c0001f97983 */ /* 0x000ee20000300800 */
[----:B------:R-:W-:Y:S02]  /*62a0*/  LOP3.LUT R9, R9, 0x38, RZ, 0xc0, !PT ;  /* 0x0000003809097812 */ /* 0x000fe400078ec0ff */
[----:B------:R-:W-:Y:S02]  /*62b0*/  LOP3.LUT R8, R251, 0x1f8, RZ, 0xc0, !PT ;  /* 0x000001f8fb087812 */ /* 0x000fe400078ec0ff */
[C---:B------:R-:W-:Y:S02]  /*62c0*/  ISETP.GE.AND P6, PT, R9.reuse, UR8, PT ;  /* 0x0000000809007c0c */ /* 0x040fe4000bfc6270 */
[----:B------:R-:W-:Y:S02]  /*62d0*/  LOP3.LUT R5, R8, 0x38, R248, 0x78, !PT ;  /* 0x0000003808057812 */ /* 0x000fe400078e78f8 */
[----:B------:R-:W-:Y:S02]  /*62e0*/  LOP3.LUT R7, R9, 0x40, RZ, 0xfc, !PT ;  /* 0x0000004009077812 */ /* 0x000fe400078efcff */
[----:B------:R-:W-:Y:S02]  /*62f0*/  LOP3.LUT R5, R5, 0x1e00, R251, 0xf8, !PT ;  /* 0x00001e0005057812 */ /* 0x000fe400078ef8fb */
[----:B------:R-:W-:Y:S02]  /*6300*/  ISETP.GE.AND P5, PT, R7, UR8, PT ;  /* 0x0000000807007c0c */ /* 0x000fe4000bfa6270 */
[----:B------:R-:W-:Y:S01]  /*6310*/  LOP3.LUT R8, R9, 0x80, RZ, 0xfc, !PT ;  /* 0x0000008009087812 */ /* 0x000fe200078efcff */
[----:B------:R-:W-:Y:S03]  /*6320*/  IMAD.U32 R9, RZ, RZ, UR22 ;  /* 0x00000016ff097e24 */ /* 0x000fe6000f8e00ff */
[----:B------:R-:W-:Y:S01]  /*6330*/  ISETP.GE.AND P4, PT, R8, UR8, PT ;  /* 0x0000000808007c0c */ /* 0x000fe2000bf86270 */
[----:B------:R-:W-:Y:S01]  /*6340*/  IMAD.U32 R8, RZ, RZ, UR18 ;  /* 0x00000012ff087e24 */ /* 0x000fe2000f8e00ff */
[----:B---3--:R-:W-:Y:S01]  /*6350*/  IADD3 R249, P0, PT, R6, R249, RZ ;  /* 0x000000f906f97210 */ /* 0x008fe20007f1e0ff */
[----:B------:R-:W-:Y:S03]  /*6360*/  IMAD.U32 R6, RZ, RZ, UR18 ;  /* 0x00000012ff067e24 */ /* 0x000fe6000f8e00ff */
[----:B--2---:R-:W-:Y:S01]  /*6370*/  LEA.HI.X.SX32 R250, R4, R250, 0x1, P0 ;  /* 0x000000fa04fa7211 */ /* 0x004fe200000f0eff */
[----:B------:R1:W-:Y:S01]  /*6380*/  STL [R1+0x3c], R249 ;  /* 0x00003cf901007387 */ /* 0x0003e20000100800 */
[----:B------:R-:W-:Y:S01]  /*6390*/  LEA R4, R5, UR4, 0x1 ;  /* 0x0000000405047c11 */ /* 0x000fe2000f8e08ff */
[----:B------:R-:W-:Y:S01]  /*63a0*/  IMAD.U32 R5, RZ, RZ, UR22 ;  /* 0x00000016ff057e24 */ /* 0x000fe2000f8e00ff */
[-C--:B------:R-:W-:Y:S01]  /*63b0*/  @!P6 LEA R10, P0, R10, R249.reuse, 0x1 ;  /* 0x000000f90a0ae211 */ /* 0x080fe200078008ff */
[----:B------:R1:W-:Y:S01]  /*63c0*/  STL [R1+0x38], R250 ;  /* 0x000038fa01007387 */ /* 0x0003e20000100800 */
[--C-:B------:R-:W-:Y:S01]  /*63d0*/  @!P6 IMAD.MOV.U32 R7, RZ, RZ, R250.reuse ;  /* 0x000000ffff07e224 */ /* 0x100fe200078e00fa */
[-C--:B------:R-:W-:Y:S01]  /*63e0*/  @!P5 LEA R8, P3, R8, R249.reuse, 0x1 ;  /* 0x000000f90808d211 */ /* 0x080fe200078608ff */
[--C-:B------:R-:W-:Y:S01]  /*63f0*/  @!P5 IMAD.MOV.U32 R13, RZ, RZ, R250.reuse ;  /* 0x000000ffff0dd224 */ /* 0x100fe200078e00fa */
[-C--:B------:R-:W-:Y:S01]  /*6400*/  @!P6 LEA.HI.X R11, R6, R250.reuse, R5, 0x1, P0 ;  /* 0x000000fa060be211 */ /* 0x080fe200000f0c05 */
[----:B------:R-:W-:Y:S01]  /*6410*/  @!P6 IMAD.MOV.U32 R6, RZ, RZ, R249 ;  /* 0x000000ffff06e224 */ /* 0x000fe200078e00f9 */
[-C--:B------:R-:W-:Y:S01]  /*6420*/  @!P5 LEA.HI.X R9, R12, R250.reuse, R9, 0x1, P3 ;  /* 0x000000fa0c09d211 */ /* 0x080fe200018f0c09 */
[--C-:B------:R-:W-:Y:S03]  /*6430*/  @!P5 IMAD.MOV.U32 R12, RZ, RZ, R249.reuse ;  /* 0x000000ffff0cd224 */ /* 0x100fe600078e00f9 */
        /* <DEDUP_REMOVED lines=10> */
[----:B--2---:R-:W-:Y:S02]  /*64e0*/  IMAD.U32 R6, RZ, RZ, UR18 ;  /* 0x00000012ff067e24 */ /* 0x004fe4000f8e00ff */
[----:B------:R-:W-:Y:S03]  /*64f0*/  IMAD.U32 R7, RZ, RZ, UR18 ;  /* 0x00000012ff077e24 */ /* 0x000fe6000f8e00ff */
[----:B------:R-:W-:Y:S01]  /*6500*/  @!P4 LEA R6, P0, R6, R249, 0x1 ;  /* 0x000000f90606c211 */ /* 0x000fe200078008ff */
[----:B---3--:R-:W-:Y:S03]  /*6510*/  @!P4 IMAD.MOV.U32 R12, RZ, RZ, R249 ;  /* 0x000000ffff0cc224 */ /* 0x008fe600078e00f9 */
[----:B------:R-:W-:Y:S01]  /*6520*/  @!P4 LEA.HI.X R7, R7, R250, R5, 0x1, P0 ;  /* 0x000000fa0707c211 */ /* 0x000fe200000f0c05 */
        /* <DEDUP_REMOVED lines=22> */
.L_x_399:
        /* <DEDUP_REMOVED lines=397> */
.L_x_400:
[----:B-1----:R-:W2:Y:S02]  /*7f60*/  LDL.LU R0, [R1+0x40] ;  /* 0x0000400001007983 */ /* 0x002ea40000300800 */
[----:B--2---:R-:W-:Y:S05]  /*7f70*/  IADD3 R0, PT, PT, R0, -0x40, RZ ;  /* 0xffffffc000007810 */ /* 0x004fea0007ffe0ff */
[----:B------:R1:W-:Y:S01]  /*7f80*/  STL [R1+0x40], R0 ;  /* 0x0000400001007387 */ /* 0x0003e20000100800 */
[----:B------:R-:W-:Y:S05]  /*7f90*/  BRA.U UP1, `(.L_x_401) ;  /* 0xffffffbd01b87547 */ /* 0x000fea000b83ffff */
[----:B------:R-:W2:Y:S01]  /*7fa0*/  LDCU UR9, c[0x0][0x4fc] ;  /* 0x00009f80ff0977ac */ /* 0x000ea20008000800 */
[----:B------:R-:W3:Y:S01]  /*7fb0*/  S2R R79, SR_TID.X ;  /* 0x00000000004f7919 */ /* 0x000ee20000002100 */
[----:B------:R-:W-:Y:S01]  /*7fc0*/  LOP3.LUT P0, RZ, R249, 0x10, RZ, 0xc0, !PT ;  /* 0x00000010f9ff7812 */ /* 0x000fe2000780c0ff */
[----:B------:R-:W4:Y:S01]  /*7fd0*/  LDCU UR8, c[0x0][0x500] ;  /* 0x0000a000ff0877ac */ /* 0x000f220008000800 */
[----:B------:R-:W-:Y:S01]  /*7fe0*/  UISETP.NE.AND UP0, UPT, UR43, -0x1, UPT ;  /* 0xffffffff2b00788c */ /* 0x000fe2000bf05270 */
[----:B------:R-:W-:Y:S01]  /*7ff0*/  UMOV UR29, UR7 ;  /* 0x00000007001d7c82 */ /* 0x000fe20008000000 */
[----:B------:R-:W-:Y:S01]  /*8000*/  UISETP.NE.AND UP1, UPT, UR43, -0x1, UPT ;  /* 0xffffffff2b00788c */ /* 0x000fe2000bf25270 */
[----:B--2---:R-:W-:Y:S01]  /*8010*/  FMUL.FTZ R4, R61, UR9 ;  /* 0x000000093d047c20 */ /* 0x004fe20008410000 */
[----:B-1---5:R-:W-:Y:S01]  /*8020*/  FMUL.FTZ R0, R36, UR9 ;  /* 0x0000000924007c20 */ /* 0x022fe20008410000 */
[----:B------:R-:W1:Y:S01]  /*8030*/  S2R R61, SR_TID.X ;  /* 0x00000000003d7919 */ /* 0x000e620000002100 */
[----:B------:R-:W-:Y:S01]  /*8040*/  FMUL.FTZ R18, R37, UR9 ;  /* 0x0000000925127c20 */ /* 0x000fe20008410000 */
[----:B------:R-:W-:Y:S01]  /*8050*/  FMUL.FTZ R11, R47, UR9 ;  /* 0x000000092f0b7c20 */ /* 0x000fe20008410000 */
[----:B------:R-:W-:Y:S01]  /*8060*/  SHF.L.U32 R47, R249, 0x5, RZ ;  /* 0x00000005f92f7819 */ /* 0x000fe200000006ff */
[----:B------:R-:W-:Y:S01]  /*8070*/  FMUL.FTZ R2, R40, UR9 ;  /* 0x0000000928027c20 */ /* 0x000fe20008410000 */
[----:B------:R-:W-:Y:S01]  /*8080*/  FMUL.FTZ R16, R41, UR9 ;  /* 0x0000000929107c20 */ /* 0x000fe20008410000 */
[----:B------:R-:W-:Y:S01]  /*8090*/  FMUL.FTZ R12, R45, UR9 ;  /* 0x000000092d0c7c20 */ /* 0x000fe20008410000 */
[----:B------:R-:W-:Y:S01]  /*80a0*/  F2FP.BF16.F32.PACK_AB R18, R18, R0 ;  /* 0x000000001212723e */ /* 0x000fe200000010ff */
[----:B------:R-:W-:Y:S01]  /*80b0*/  FMUL.FTZ R3, R42, UR9 ;  /* 0x000000092a037c20 */ /* 0x000fe20008410000 */
[----:B------:R-:W-:Y:S01]  /*80c0*/  SHF.L.U32 R45, R249, 0x1, RZ ;  /* 0x00000001f92d7819 */ /* 0x000fe200000006ff */
[----:B------:R-:W-:Y:S01]  /*80d0*/  FMUL.FTZ R15, R43, UR9 ;  /* 0x000000092b0f7c20 */ /* 0x000fe20008410000 */
[----:B------:R-:W-:Y:S01]  /*80e0*/  LOP3.LUT R47, R47, 0x400, RZ, 0xc0, !PT ;  /* 0x000004002f2f7812 */ /* 0x000fe200078ec0ff */
[----:B------:R-:W-:Y:S01]  /*80f0*/  FMUL.FTZ R68, R38, UR9 ;  /* 0x0000000926447c20 */ /* 0x000fe20008410000 */
[----:B---3--:R-:W-:Y:S01]  /*8100*/  SHF.L.U32 R79, R79, 0x4, RZ ;  /* 0x000000044f4f7819 */ /* 0x008fe200000006ff */
[----:B------:R-:W-:Y:S01]  /*8110*/  FMUL.FTZ R17, R39, UR9 ;  /* 0x0000000927117c20 */ /* 0x000fe20008410000 */
[----:B------:R-:W-:Y:S01]  /*8120*/  F2FP.BF16.F32.PACK_AB R16, R16, R2 ;  /* 0x000000021010723e */ /* 0x000fe200000010ff */
[----:B----4-:R-:W-:Y:S01]  /*8130*/  FMUL.FTZ R100, R100, UR8 ;  /* 0x0000000864647c20 */ /* 0x010fe20008410000 */
[----:B------:R-:W-:Y:S01]  /*8140*/  LOP3.LUT R79, R79, 0x1c0, RZ, 0xc0, !PT ;  /* 0x000001c04f4f7812 */ /* 0x000fe200078ec0ff */
[----:B------:R-:W-:Y:S01]  /*8150*/  FMUL.FTZ R43, R101, UR8 ;  /* 0x00000008652b7c20 */ /* 0x000fe20008410000 */
[----:B------:R-:W-:Y:S01]  /*8160*/  LOP3.LUT R2, R47, 0x6, R45, 0xf8, !PT ;  /* 0x000000062f027812 */ /* 0x000fe200078ef82d */
        /* <DEDUP_REMOVED lines=11> */
[----:B------:R-:W-:Y:S01]  /*8220*/  FMUL.FTZ R40, R107, UR8 ;  /* 0x000000086b287c20 */ /* 0x000fe20008410000 */
[----:B-1----:R-:W-:Y:S01]  /*8230*/  SHF.R.U32.HI R61, RZ, 0x3, R61 ;  /* 0x00000003ff3d7819 */ /* 0x002fe2000001163d */
        /* <DEDUP_REMOVED lines=17> */
[----:B------:R-:W-:Y:S01]  /*8350*/  FMUL.FTZ R78, R20, UR9 ;  /* 0x00000009144e7c20 */ /* 0x000fe20008410000 */
[----:B------:R-:W-:Y:S01]  /*8360*/  FMUL.FTZ R72, R32, UR9 ;  /* 0x0000000920487c20 */ /* 0x000fe20008410000 */
[----:B------:R-:W-:Y:S01]  /*8370*/  IADD3 R3, PT, PT, R0, 0xc000, RZ ;  /* 0x0000c00000037810 */ /* 0x000fe20007ffe0ff */
        /* <DEDUP_REMOVED lines=9> */
[----:B------:R-:W-:Y:S01]  /*8410*/  IADD3 R2, PT, PT, R0, 0xc040, RZ ;  /* 0x0000c04000027810 */ /* 0x000fe20007ffe0ff */
        /* <DEDUP_REMOVED lines=43> */
[----:B------:R-:W-:Y:S01]  /*86d0*/  FMUL.FTZ R74, R24, UR9 ;  /* 0x00000009184a7c20 */ /* 0x000fe20008410000 */
[----:B------:R-:W-:Y:S01]  /*86e0*/  F2FP.BF16.F32.PACK_AB R29, R29, R124 ;  /* 0x0000007c1d1d723e */ /* 0x000fe200000010ff */
[----:B------:R1:W-:Y:S01]  /*86f0*/  STS [R2+0x400], R38 ;  /* 0x0004002602007388 */ /* 0x0003e20000000800 */
        /* <DEDUP_REMOVED lines=18> */
[----:B------:R-:W-:Y:S01]  /*8820*/  FMUL.FTZ R13, R51, UR9 ;  /* 0x00000009330d7c20 */ /* 0x000fe20008410000 */
        /* <DEDUP_REMOVED lines=13> */
[----:B------:R-:W-:Y:S01]  /*8900*/  FMUL.FTZ R10, R53, UR9 ;  /* 0x00000009350a7c20 */ /* 0x000fe20008410000 */
[----:B------:R-:W-:Y:S01]  /*8910*/  FMUL.FTZ R54, R54, UR9 ;  /* 0x0000000936367c20 */ /* 0x000fe20008410000 */
[----:B------:R-:W-:Y:S01]  /*8920*/  FMUL.FTZ R9, R55, UR9 ;  /* 0x0000000937097c20 */ /* 0x000fe20008410000 */
        /* <DEDUP_REMOVED lines=22> */
[----:B------:R-:W-:Y:S01]  /*8a90*/  F2FP.BF16.F32.PACK_AB R12, R12, R44 ;  /* 0x0000002c0c0c723e */ /* 0x000fe200000010ff */
[----:B------:R-:W2:Y:S01]  /*8aa0*/  @UP0 LDCU.64 UR10, c[0x0][0x5c0] ;  /* 0x0000b800ff0a07ac */ /* 0x000ea20008000a00 */
[----:B------:R1:W-:Y:S01]  /*8ab0*/  STS [R2+0x4000], R144 ;  /* 0x0040009002007388 */ /* 0x0003e20000000800 */
[----:B------:R-:W-:-:S02]  /*8ac0*/  F2FP.BF16.F32.PACK_AB R11, R11, R46 ;  /* 0x0000002e0b0b723e */ /* 0x000fc400000010ff */
[----:B------:R-:W-:Y:S01]  /*8ad0*/  F2FP.BF16.F32.PACK_AB R10, R10, R52 ;  /* 0x000000340a0a723e */ /* 0x000fe200000010ff */
[----:B------:R1:W-:Y:S01]  /*8ae0*/  STS [R2+0x4400], R146 ;  /* 0x0044009202007388 */ /* 0x0003e20000000800 */
[----:B------:R-:W-:Y:S01]  /*8af0*/  F2FP.BF16.F32.PACK_AB R9, R9, R54 ;  /* 0x000000360909723e */ /* 0x000fe200000010ff */
[----:B------:R-:W-:Y:S01]  /*8b00*/  @UP0 UIADD3 UR18, UPT, UPT, UR41, UR43, URZ ;  /* 0x0000002b29120290 */ /* 0x000fe2000fffe0ff */
        /* <DEDUP_REMOVED lines=8> */
[----:B------:R-:W-:Y:S01]  /*8b90*/  F2FP.BF16.F32.PACK_AB R3, R63, R62 ;  /* 0x0000003e3f03723e */ /* 0x000fe200000010ff */
[----:B--2---:R-:W-:Y:S02]  /*8ba0*/  @UP0 UIMAD.WIDE.U32 UR20, UR18, UR10, URZ ;  /* 0x0000000a121402a5 */ /* 0x004fe4000f8e00ff */
[----:B------:R1:W-:Y:S01]  /*8bb0*/  STS [R2+0x5400], R142 ;  /* 0x0054008e02007388 */ /* 0x0003e20000000800 */
[----:B------:R-:W-:-:S03]  /*8bc0*/  @UP0 UIMAD UR18, UR18, UR11, URZ ;  /* 0x0000000b121202a4 */ /* 0x000fc6000f8e02ff */
[----:B------:R1:W-:Y:S01]  /*8bd0*/  STS [R0+0x12000], R26 ;  /* 0x0120001a00007388 */ /* 0x0003e20000000800 */
[----:B------:R-:W-:-:S03]  /*8be0*/  @UP0 UIADD3 UR18, UPT, UPT, UR21, UR18, URZ ;  /* 0x0000001215120290 */ /* 0x000fc6000fffe0ff */
        /* <DEDUP_REMOVED lines=34> */
.L_x_402:
        /* <DEDUP_REMOVED lines=12> */
.L_x_403:
[----:B------:R-:W2:Y:S01]  /*8ed0*/  LDCU.64 UR8, c[0x0][0x5c8] ;  /* 0x0000b900ff0877ac */ /* 0x000ea20008000a00 */
[----:B------:R-:W-:-:S04]  /*8ee0*/  UIADD3 UR14, UPT, UPT, UR41, UR43, URZ ;  /* 0x0000002b290e7290 */ /* 0x000fc8000fffe0ff */
[----:B--2---:R-:W-:Y:S02]  /*8ef0*/  UIMAD.WIDE.U32 UR22, UR14, UR8, URZ ;  /* 0x000000080e1672a5 */ /* 0x004fe4000f8e00ff */
[----:B------:R-:W-:-:S04]  /*8f00*/  UIMAD UR14, UR14, UR9, URZ ;  /* 0x000000090e0e72a4 */ /* 0x000fc8000f8e02ff */
[----:B------:R-:W-:-:S06]  /*8f10*/  UIADD3 UR14, UPT, UPT, UR23, UR14, URZ ;  /* 0x0000000e170e7290 */ /* 0x000fcc000fffe0ff */
[----:B-1----:R-:W-:-:S07]  /*8f20*/  MOV R23, UR14 ;  /* 0x0000000e00177c02 */ /* 0x002fce0008000f00 */
.L_x_404:
        /* <DEDUP_REMOVED lines=57> */
.L_x_406:
[----:B------:R-:W-:Y:S05]  /*92c0*/  BSYNC.RECONVERGENT B0 ;  /* 0x0000000000007941 */ /* 0x000fea0003800200 */
.L_x_405:
        /* <DEDUP_REMOVED lines=19> */
.L_x_408:
[----:B------:R-:W-:Y:S05]  /*9400*/  BSYNC.RECONVERGENT B0 ;  /* 0x0000000000007941 */ /* 0x000fea0003800200 */
.L_x_407:
        /* <DEDUP_REMOVED lines=25> */
.L_x_410:
[----:B------:R-:W-:Y:S05]  /*95a0*/  BSYNC.RECONVERGENT B0 ;  /* 0x0000000000007941 */ /* 0x000fea0003800200 */
.L_x_409:
        /* <DEDUP_REMOVED lines=17> */
.L_x_370:
[----:B------:R-:W-:Y:S05]  /*96c0*/  BSYNC.RECONVERGENT B1 ;  /* 0x0000000000017941 */ /* 0x000fea0003800200 */
.L_x_348:
[----:B------:R-:W5:Y:S01]  /*96d0*/  LDCU UR9, c[0x0][0x438] ;  /* 0x00008700ff0977ac */ /* 0x000f620008000800 */
[----:B------:R-:W4:Y:S01]  /*96e0*/  LDCU UR10, c[0x0][0x370] ;  /* 0x00006e00ff0a77ac */ /* 0x000f220008000800 */
[----:B-----5:R-:W-:-:S04]  /*96f0*/  UIADD3 UR9, UPT, UPT, UR9, 0x3f, URZ ;  /* 0x0000003f09097890 */ /* 0x020fc8000fffe0ff */
[----:B------:R-:W-:Y:S02]  /*9700*/  USHF.R.S32.HI UR8, URZ, 0x1f, UR9 ;  /* 0x0000001fff087899 */ /* 0x000fe40008011409 */
[----:B----4-:R-:W-:Y:S02]  /*9710*/  UIADD3 UR44, UPT, UPT, UR10, UR44, URZ ;  /* 0x0000002c0a2c7290 */ /* 0x010fe4000fffe0ff */
[----:B------:R-:W-:Y:S01]  /*9720*/  ULEA.HI UR8, UR8, UR9, URZ, 0x6 ;  /* 0x0000000908087291 */ /* 0x000fe2000f8f30ff */
[----:B------:R-:W-:-:S03]  /*9730*/  UMOV UR10, UR24 ;  /* 0x00000018000a7c82 */ /* 0x000fc60008000000 */
[----:B------:R-:W-:-:S04]  /*9740*/  USHF.R.S32.HI UR8, URZ, 0x6, UR8 ;  /* 0x00000006ff087899 */ /* 0x000fc80008011408 */
[----:B------:R-:W-:-:S09]  /*9750*/  UISETP.GE.AND UP0, UPT, UR44, UR8, UPT ;  /* 0x000000082c00728c */ /* 0x000fd2000bf06270 */
[----:B------:R-:W-:Y:S05]  /*9760*/  BRA.U !UP0, `(.L_x_411) ;  /* 0xffffff6908e87547 */ /* 0x000fea000b83ffff */
[----:B------:R-:W-:Y:S05]  /*9770*/  EXIT ;  /* 0x000000000000794d */ /* 0x000fea0003800000 */
.L_x_412:
        /* <DEDUP_REMOVED lines=16> */
.L_x_1087:


//--------------------- .text._ZN5flash44flash_bwd_dq_dk_dv_loop_seqk_parallel_kernelI23Flash_bwd_kernel_traitsILi192ELi64ELi64ELi8ELi4ELi2ELi2ELb1ELb1EN7cutlass10bfloat16_tE19Flash_kernel_traitsILi192ELi64ELi64ELi8ES3_EELb0ELb1ELb0ELb0ELb0ELb0ELb1EEEvNS_16Flash_bwd_paramsE --------------------------
	.section	.text._ZN5flash44flash_bwd_dq_dk_dv_loop_seqk_parallel_kernelI23Flash_bwd_kernel_traitsILi192ELi64ELi64ELi8ELi4ELi2ELi2ELb1ELb1EN7cutlass10bfloat16_tE19Flash_kernel_traitsILi192ELi64ELi64ELi8ES3_EELb0ELb1ELb0ELb0ELb0ELb0ELb1EEEvNS_16Flash_bwd_paramsE,"ax",@progbits
	.align	128
        .global         _ZN5flash44flash_bwd_dq_dk_dv_loop_seqk_parallel_kernelI23Flash_bwd_kernel_traitsILi192ELi64ELi64ELi8ELi4ELi2ELi2ELb1ELb1EN7cutlass10bfloat16_tE19Flash_kernel_traitsILi192ELi64ELi64ELi8ES3_EELb0ELb1ELb0ELb0ELb0ELb0ELb1EEEvNS_16Flash_bwd_paramsE
        .type           _ZN5flash44flash_bwd_dq_dk_dv_loop_seqk_parallel_kernelI23Flash_bwd_kernel_traitsILi192ELi64ELi64ELi8ELi4ELi2ELi2ELb1ELb1EN7cutlass10bfloat16_tE19Flash_kernel_traitsILi192ELi64ELi64ELi8ES3_EELb0ELb1ELb0ELb0ELb0ELb0ELb1EEEvNS_16Flash_bwd_paramsE,@function
        .size           _ZN5flash44flash_bwd_dq_dk_dv_loop_seqk_parallel_kernelI23Flash_bwd_kernel_traitsILi192ELi64ELi64ELi8ELi4ELi2ELi2ELb1ELb1EN7cutlass10bfloat16_tE19Flash_kernel_traitsILi192ELi64ELi64ELi8ES3_EELb0ELb1ELb0ELb0ELb0ELb0ELb1EEEvNS_16Flash_bwd_paramsE,(.L_x_1088 - _ZN5flash44flash_bwd_dq_dk_dv_loop_seqk_parallel_kernelI23Flash_bwd_kernel_traitsILi192ELi64ELi64ELi8ELi4ELi2ELi2ELb1ELb1EN7cutlass10bfloat16_tE19Flash_kernel_traitsILi192ELi64ELi64ELi8ES3_EELb0ELb1ELb0ELb0ELb0ELb0ELb1EEEvNS_16Flash_bwd_paramsE)
        .other          _ZN5flash44flash_bwd_dq_dk_dv_loop_seqk_parallel_kernelI23Flash_bwd_kernel_traitsILi192ELi64ELi64ELi8ELi4ELi2ELi2ELb1ELb1EN7cutlass10bfloat16_tE19Flash_kernel_traitsILi192ELi64ELi64ELi8ES3_EELb0ELb1ELb0ELb0ELb0ELb0ELb1EEEvNS_16Flash_bwd_paramsE,@"STO_CUDA_ENTRY STV_DEFAULT"
_ZN5flash44flash_bwd_dq_dk_dv_loop_seqk_parallel_kernelI23Flash_bwd_kernel_traitsILi192ELi64ELi64ELi8ELi4ELi2ELi2ELb1ELb1EN7cutlass10bfloat16_tE19Flash_kernel_traitsILi192ELi64ELi64ELi8ES3_EELb0ELb1ELb0ELb0ELb0ELb0ELb1EEEvNS_16Flash_bwd_paramsE:
.text._ZN5flash44flash_bwd_dq_dk_dv_loop_seqk_parallel_kernelI23Flash_bwd_kernel_traitsILi192ELi64ELi64ELi8ELi4ELi2ELi2ELb1ELb1EN7cutlass10bfloat16_tE19Flash_kernel_traitsILi192ELi64ELi64ELi8ES3_EELb0ELb1ELb0ELb0ELb0ELb0ELb1EEEvNS_16Flash_bwd_paramsE:
        /* <DEDUP_REMOVED lines=49> */
.L_x_477:
        /* <DEDUP_REMOVED lines=52> */
.L_x_413:
        /* <DEDUP_REMOVED lines=34> */
.L_x_415:
[----:B------:R-:W1:Y:S01]  /*0870*/  LDCU.64 UR16, c[0x0][0x3b8] ;  /* 0x00007700ff1077ac */ /* 0x000e620008000a00 */
[----:B------:R-:W-:-:S04]  /*0880*/  UIADD3 UR8, UPT, UPT, UR40, UR44, URZ ;  /* 0x0000002c28087290 */ /* 0x000fc8000fffe0ff */
[----:B-1----:R-:W-:Y:S02]  /*0890*/  UIMAD.WIDE.U32 UR50, UR8, UR16, URZ ;  /* 0x00000010083272a5 */ /* 0x002fe4000f8e00ff */
[----:B------:R-:W-:-:S04]  /*08a0*/  UIMAD UR8, UR8, UR17, URZ ;  /* 0x00000011080872a4 */ /* 0x000fc8000f8e02ff */
[----:B------:R-:W-:-:S06]  /*08b0*/  UIADD3 UR8, UPT, UPT, UR51, UR8, URZ ;  /* 0x0000000833087290 */ /* 0x000fcc000fffe0ff */
[----:B------:R-:W-:Y:S02]  /*08c0*/  MOV R22, UR8 ;  /* 0x0000000800167c02 */ /* 0x000fe40008000f00 */
.L_x_416:
        /* <DEDUP_REMOVED lines=43> */
.L_x_417:
[----:B------:R-:W1:Y:S01]  /*0b80*/  LDCU.64 UR14, c[0x0][0x3c0] ;  /* 0x00007800ff0e77ac */ /* 0x000e620008000a00 */
[----:B------:R-:W-:-:S04]  /*0b90*/  UIADD3 UR8, UPT, UPT, UR40, UR44, URZ ;  /* 0x0000002c28087290 */ /* 0x000fc8000fffe0ff */
[----:B-1----:R-:W-:Y:S02]  /*0ba0*/  UIMAD.WIDE.U32 UR54, UR8, UR14, URZ ;  /* 0x0000000e083672a5 */ /* 0x002fe4000f8e00ff */
[----:B------:R-:W-:-:S04]  /*0bb0*/  UIMAD UR8, UR8, UR15, URZ ;  /* 0x0000000f080872a4 */ /* 0x000fc8000f8e02ff */
[----:B------:R-:W-:-:S06]  /*0bc0*/  UIADD3 UR8, UPT, UPT, UR55, UR8, URZ ;  /* 0x0000000837087290 */ /* 0x000fcc000fffe0ff */
[----:B------:R-:W-:-:S07]  /*0bd0*/  MOV R19, UR8 ;  /* 0x0000000800137c02 */ /* 0x000fce0008000f00 */
.L_x_418:
        /* <DEDUP_REMOVED lines=28> */
.L_x_419:
[----:B------:R-:W-:Y:S02]  /*0da0*/  IMAD R0, R5, UR21, RZ ;  /* 0x0000001505007c24 */ /* 0x000fe4000f8e02ff */
[----:B------:R-:W-:-:S05]  /*0db0*/  IMAD.WIDE.U32 R2, R4, UR21, RZ ;  /* 0x0000001504027c25 */ /* 0x000fca000f8e00ff */
[----:B------:R-:W-:Y:S02]  /*0dc0*/  IADD3 R7, PT, PT, R3, R0, RZ ;  /* 0x0000000003077210 */ /* 0x000fe40007ffe0ff */
[----:B------:R-:W-:-:S07]  /*0dd0*/  MOV R6, R2 ;  /* 0x0000000200067202 */ /* 0x000fce0000000f00 */
.L_x_420:
        /* <DEDUP_REMOVED lines=20> */
.L_x_421:
[----:B------:R-:W1:Y:S01]  /*0f20*/  LDCU UR55, c[0x0][0x434] ;  /* 0x00008680ff3777ac */ /* 0x000e620008000800 */
[----:B------:R-:W-:-:S04]  /*0f30*/  UIMAD UR8, UR45, UR22, UR28 ;  /* 0x000000162d0872a4 */ /* 0x000fc8000f8e021c */
[----:B-1----:R-:W-:-:S12]  /*0f40*/  UIMAD UR55, UR8, UR55, URZ ;  /* 0x00000037083772a4 */ /* 0x002fd8000f8e02ff */
.L_x_422:
        /* <DEDUP_REMOVED lines=10> */
.L_x_423:
[----:B------:R-:W1:Y:S01]  /*0ff0*/  LDCU UR53, c[0x0][0x444] ;  /* 0x00008880ff3577ac */ /* 0x000e620008000800 */
[----:B------:R-:W-:-:S04]  /*1000*/  UIMAD UR8, UR45, UR22, UR28 ;  /* 0x000000162d0872a4 */ /* 0x000fc8000f8e021c */
[----:B-1----:R-:W-:-:S12]  /*1010*/  UIMAD UR53, UR8, UR53, URZ ;  /* 0x00000035083572a4 */ /* 0x002fd8000f8e02ff */
.L_x_424:
        /* <DEDUP_REMOVED lines=107> */
.L_x_426:
[----:B------:R-:W2:Y:S01]  /*16d0*/  LDCU.64 UR14, c[0x0][0x5c0] ;  /* 0x0000b800ff0e77ac */ /* 0x000ea20008000a00 */
[----:B------:R-:W-:-:S04]  /*16e0*/  UIADD3 UR8, UPT, UPT, UR40, UR44, URZ ;  /* 0x0000002c28087290 */ /* 0x000fc8000fffe0ff */
[----:B--2---:R-:W-:Y:S02]  /*16f0*/  UIMAD.WIDE.U32 UR18, UR8, UR14, URZ ;  /* 0x0000000e081272a5 */ /* 0x004fe4000f8e00ff */
[----:B------:R-:W-:-:S04]  /*1700*/  UIMAD UR8, UR8, UR15, URZ ;  /* 0x0000000f080872a4 */ /* 0x000fc8000f8e02ff */
[----:B------:R-:W-:-:S06]  /*1710*/  UIADD3 UR8, UPT, UPT, UR19, UR8, URZ ;  /* 0x0000000813087290 */ /* 0x000fcc000fffe0ff */
[----:B------:R-:W-:Y:S02]  /*1720*/  MOV R0, UR8 ;  /* 0x0000000800007c02 */ /* 0x000fe40008000f00 */
.L_x_427:
        /* <DEDUP_REMOVED lines=13> */
.L_x_428:
[----:B------:R-:W2:Y:S01]  /*1800*/  LDCU.64 UR10, c[0x0][0x5c8] ;  /* 0x0000b900ff0a77ac */ /* 0x000ea20008000a00 */
[----:B------:R-:W-:-:S04]  /*1810*/  UIADD3 UR40, UPT, UPT, UR40, UR44, URZ ;  /* 0x0000002c28287290 */ /* 0x000fc8000fffe0ff */
[----:B--2---:R-:W-:Y:S02]  /*1820*/  UIMAD.WIDE.U32 UR16, UR40, UR10, URZ ;  /* 0x0000000a281072a5 */ /* 0x004fe4000f8e00ff */
[----:B------:R-:W-:-:S04]  /*1830*/  UIMAD UR40, UR40, UR11, URZ ;  /* 0x0000000b282872a4 */ /* 0x000fc8000f8e02ff */
[----:B------:R-:W-:-:S06]  /*1840*/  UIADD3 UR40, UPT, UPT, UR17, UR40, URZ ;  /* 0x0000002811287290 */ /* 0x000fcc000fffe0ff */
[----:B------:R-:W-:-:S07]  /*1850*/  MOV R10, UR40 ;  /* 0x00000028000a7c02 */ /* 0x000fce0008000f00 */
.L_x_429:
        /* <DEDUP_REMOVED lines=30> */
.L_x_431:
[----:B------:R-:W-:Y:S05]  /*1a40*/  BSYNC.RECONVERGENT B0 ;  /* 0x0000000000007941 */ /* 0x000fea0003800200 */
.L_x_430:
        /* <DEDUP_REMOVED lines=17> */
.L_x_433:
[----:B------:R-:W-:Y:S05]  /*1b60*/  BSYNC.RECONVERGENT B0 ;  /* 0x0000000000007941 */ /* 0x000fea0003800200 */
.L_x_432:
        /* <DEDUP_REMOVED lines=27> */
.L_x_435:
[----:B------:R-:W-:Y:S05]  /*1d20*/  BSYNC.RECONVERGENT B0 ;  /* 0x0000000000007941 */ /* 0x000fea0003800200 */
.L_x_434:
        /* <DEDUP_REMOVED lines=18> */
.L_x_425:
        /* <DEDUP_REMOVED lines=47> */
.L_x_439:
[----:B------:R3:W-:Y:S01]  /*2140*/  STS.128 [R0+0x16000], RZ ;  /* 0x016000ff00007388 */ /* 0x0007e20000000c00 */
[----:B------:R-:W-:Y:S05]  /*2150*/  BRA `(.L_x_440) ;  /* 0x00000000000c7947 */ /* 0x000fea0003800000 */
.L_x_438:
[----:B------:R2:W-:Y:S04]  /*2160*/  STS.128 [R0+0x12000], RZ ;  /* 0x012000ff00007388 */ /* 0x0005e80000000c00 */
[----:B------:R2:W-:Y:S04]  /*2170*/  STS.128 [R0+0x14000], RZ ;  /* 0x014000ff00007388 */ /* 0x0005e80000000c00 */
[----:B------:R2:W-:Y:S02]  /*2180*/  STS.128 [R0+0x16000], RZ ;  /* 0x016000ff00007388 */ /* 0x0005e40000000c00 */
.L_x_440:
[----:B------:R-:W-:Y:S05]  /*2190*/  BSYNC.RECONVERGENT B0 ;  /* 0x0000000000007941 */ /* 0x000fea0003800200 */
.L_x_437:
        /* <DEDUP_REMOVED lines=34> */
.L_x_443:
[----:B------:R4:W-:Y:S02]  /*23c0*/  STS.128 [R0+0x17000], RZ ;  /* 0x017000ff00007388 */ /* 0x0009e40000000c00 */
.L_x_442:
[----:B------:R-:W-:Y:S05]  /*23d0*/  BSYNC.RECONVERGENT B0 ;  /* 0x0000000000007941 */ /* 0x000fea0003800200 */
.L_x_441:
        /* <DEDUP_REMOVED lines=31> */
.L_x_446:
[----:B------:R4:W-:Y:S01]  /*25d0*/  STS.128 [R0+0xa000], RZ ;  /* 0x00a000ff00007388 */ /* 0x0009e20000000c00 */
[----:B------:R-:W-:Y:S05]  /*25e0*/  BRA `(.L_x_447) ;  /* 0x00000000000c7947 */ /* 0x000fea0003800000 */
.L_x_445:
[----:B------:R1:W-:Y:S04]  /*25f0*/  STS.128 [R0+0x6000], RZ ;  /* 0x006000ff00007388 */ /* 0x0003e80000000c00 */
[----:B------:R1:W-:Y:S04]  /*2600*/  STS.128 [R0+0x8000], RZ ;  /* 0x008000ff00007388 */ /* 0x0003e80000000c00 */
[----:B------:R1:W-:Y:S02]  /*2610*/  STS.128 [R0+0xa000], RZ ;  /* 0x00a000ff00007388 */ /* 0x0003e40000000c00 */
.L_x_447:
[----:B------:R-:W-:Y:S05]  /*2620*/  BSYNC.RECONVERGENT B0 ;  /* 0x0000000000007941 */ /* 0x000fea0003800200 */
.L_x_444:
        /* <DEDUP_REMOVED lines=31> */
.L_x_450:
[----:B------:R4:W-:Y:S02]  /*2820*/  STS.128 [R0+0xb000], RZ ;  /* 0x00b000ff00007388 */ /* 0x0009e40000000c00 */
.L_x_449:
[----:B------:R-:W-:Y:S05]  /*2830*/  BSYNC.RECONVERGENT B0 ;  /* 0x0000000000007941 */ /* 0x000fea0003800200 */
.L_x_448:
        /* <DEDUP_REMOVED lines=28> */
.L_x_453:
[----:B------:R4:W-:Y:S01]  /*2a00*/  STS.128 [R0+0x4000], RZ ;  /* 0x004000ff00007388 */ /* 0x0009e20000000c00 */
[----:B------:R-:W-:Y:S05]  /*2a10*/  BRA `(.L_x_454) ;  /* 0x00000000000c7947 */ /* 0x000fea0003800000 */
.L_x_452:
[----:B------:R1:W-:Y:S04]  /*2a20*/  STS.128 [R0], RZ ;  /* 0x000000ff00007388 */ /* 0x0003e80000000c00 */
[----:B------:R1:W-:Y:S04]  /*2a30*/  STS.128 [R0+0x2000], RZ ;  /* 0x002000ff00007388 */ /* 0x0003e80000000c00 */
[----:B------:R1:W-:Y:S02]  /*2a40*/  STS.128 [R0+0x4000], RZ ;  /* 0x004000ff00007388 */ /* 0x0003e40000000c00 */
.L_x_454:
[----:B------:R-:W-:Y:S05]  /*2a50*/  BSYNC.RECONVERGENT B0 ;  /* 0x0000000000007941 */ /* 0x000fea0003800200 */
.L_x_451:
        /* <DEDUP_REMOVED lines=27> */
.L_x_457:
[----:B------:R4:W-:Y:S02]  /*2c10*/  STS.128 [R0+0x5000], RZ ;  /* 0x005000ff00007388 */ /* 0x0009e40000000c00 */
.L_x_456:
[----:B------:R-:W-:Y:S05]  /*2c20*/  BSYNC.RECONVERGENT B0 ;  /* 0x0000000000007941 */ /* 0x000fea0003800200 */
.L_x_455:
[--C-:B------:R-:W-:Y:S01]  /*2c30*/  SHF.R.U32.HI R14, RZ, 0x1, R24.reuse ;  /* 0x00000001ff0e7819 */ /* 0x100fe20000011618 */
[----:B--2---:R-:W-:Y:S01]  /*2c40*/  IMAD.MOV.U32 R4, RZ, RZ, 0x7f800000 ;  /* 0x7f800000ff047424 */ /* 0x004fe200078e00ff */
[----:B----4-:R-:W-:Y:S01]  /*2c50*/  SHF.R.U32.HI R3, RZ, 0x2, R24 ;  /* 0x00000002ff037819 */ /* 0x010fe20000011618 */
[----:B------:R-:W2:Y:S01]  /*2c60*/  LDCU.64 UR8, c[0x0][0x3d0] ;  /* 0x00007a00ff0877ac */ /* 0x000ea20008000a00 */
        /* <DEDUP_REMOVED lines=52> */
.L_x_460:
[----:B------:R4:W-:Y:S01]  /*2fb0*/  STS.128 [R0+0x10000], RZ ;  /* 0x010000ff00007388 */ /* 0x0009e20000000c00 */
[----:B------:R-:W-:Y:S05]  /*2fc0*/  BRA `(.L_x_461) ;  /* 0x00000000000c7947 */ /* 0x000fea0003800000 */
.L_x_459:
[----:B------:R2:W-:Y:S04]  /*2fd0*/  STS.128 [R0+0xc000], RZ ;  /* 0x00c000ff00007388 */ /* 0x0005e80000000c00 */
[----:B------:R2:W-:Y:S04]  /*2fe0*/  STS.128 [R0+0xe000], RZ ;  /* 0x00e000ff00007388 */ /* 0x0005e80000000c00 */
[----:B------:R2:W-:Y:S02]  /*2ff0*/  STS.128 [R0+0x10000], RZ ;  /* 0x010000ff00007388 */ /* 0x0005e40000000c00 */
.L_x_461:
[----:B------:R-:W-:Y:S05]  /*3000*/  BSYNC.RECONVERGENT B0 ;  /* 0x0000000000007941 */ /* 0x000fea0003800200 */
.L_x_458:
        /* <DEDUP_REMOVED lines=33> */
.L_x_464:
[----:B------:R3:W-:Y:S02]  /*3220*/  STS.128 [R0+0x11000], RZ ;  /* 0x011000ff00007388 */ /* 0x0007e40000000c00 */
.L_x_463:
[----:B------:R-:W-:Y:S05]  /*3230*/  BSYNC.RECONVERGENT B0 ;  /* 0x0000000000007941 */ /* 0x000fea0003800200 */
.L_x_462:
[----:B------:R-:W5:Y:S01]  /*3240*/  S2R R15, SR_TID.X ;  /* 0x00000000000f7919 */ /* 0x000f620000002100 */
[C---:B-1234-:R-:W-:Y:S01]  /*3250*/  IMAD.SHL.U32 R0, R24.reuse, 0x40, RZ ;  /* 0x0000004018007824 */ /* 0x05efe200078e00ff */
[----:B------:R-:W1:Y:S01]  /*3260*/  LDCU UR16, c[0x0][0x590] ;  /* 0x0000b200ff1077ac */ /* 0x000e620008000800 */
[C---:B------:R-:W-:Y:S01]  /*3270*/  IMAD.SHL.U32 R6, R24.reuse, 0x20, RZ ;  /* 0x0000002018067824 */ /* 0x040fe200078e00ff */
[----:B------:R-:W0:Y:S01]  /*3280*/  LDGDEPBAR ;  /* 0x00000000000079af */ /* 0x000e220000000000 */
[----:B------:R-:W-:Y:S01]  /*3290*/  IMAD.SHL.U32 R5, R24, 0x10, RZ ;  /* 0x0000001018057824 */ /* 0x000fe200078e00ff */
[C---:B------:R-:W-:Y:S01]  /*32a0*/  LOP3.LUT R2, R0.reuse, 0x1c0, RZ, 0xc0, !PT ;  /* 0x000001c000027812 */ /* 0x040fe200078ec0ff */
[----:B------:R-:W-:Y:S01]  /*32b0*/  IMAD.MOV.U32 R9, RZ, RZ, 0x10 ;  /* 0x00000010ff097424 */ /* 0x000fe200078e00ff */
[----:B------:R-:W-:Y:S02]  /*32c0*/  LOP3.LUT R3, R0, 0x200, RZ, 0xc0, !PT ;  /* 0x0000020000037812 */ /* 0x000fe400078ec0ff */
[----:B------:R-:W-:-:S02]  /*32d0*/  CS2R R142, SRZ ;  /* 0x00000000008e7805 */ /* 0x000fc4000001ff00 */
[----:B------:R-:W-:Y:S02]  /*32e0*/  LOP3.LUT R4, R6, 0x200, RZ, 0xc0, !PT ;  /* 0x0000020006047812 */ /* 0x000fe400078ec0ff */
[----:B------:R-:W-:Y:S02]  /*32f0*/  CS2R R140, SRZ ;  /* 0x00000000008c7805 */ /* 0x000fe4000001ff00 */
[----:B------:R-:W-:Y:S02]  /*3300*/  LOP3.LUT R0, R2, 0x38, R25, 0xf8, !PT ;  /* 0x0000003802007812 */ /* 0x000fe400078ef819 */
[----:B------:R-:W-:Y:S02]  /*3310*/  CS2R R146, SRZ ;  /* 0x0000000000927805 */ /* 0x000fe4000001ff00 */
[----:B------:R-:W-:Y:S02]  /*3320*/  LOP3.LUT R6, R3, 0xc00, R6, 0xf8, !PT ;  /* 0x00000c0003067812 */ /* 0x000fe400078ef806 */
[----:B------:R-:W-:-:S02]  /*3330*/  CS2R R144, SRZ ;  /* 0x0000000000907805 */ /* 0x000fc4000001ff00 */
[----:B------:R-:W-:Y:S02]  /*3340*/  LOP3.LUT R4, R4, 0x3800, R5, 0xf8, !PT ;  /* 0x0000380004047812 */ /* 0x000fe400078ef805 */
[----:B------:R-:W-:Y:S02]  /*3350*/  CS2R R138, SRZ ;  /* 0x00000000008a7805 */ /* 0x000fe4000001ff00 */
[C---:B------:R-:W-:Y:S02]  /*3360*/  LOP3.LUT R3, R0.reuse, 0x8, R24, 0x78, !PT ;  /* 0x0000000800037812 */ /* 0x040fe400078e7818 */
[----:B------:R-:W-:Y:S02]  /*3370*/  CS2R R136, SRZ ;  /* 0x0000000000887805 */ /* 0x000fe4000001ff00 */
[----:B------:R-:W-:Y:S02]  /*3380*/  LOP3.LUT R5, R0, 0x8, R14, 0x78, !PT ;  /* 0x0000000800057812 */ /* 0x000fe400078e780e */
[----:B------:R-:W-:-:S02]  /*3390*/  CS2R R134, SRZ ;  /* 0x0000000000867805 */ /* 0x000fc4000001ff00 */
[----:B------:R-:W-:Y:S02]  /*33a0*/  LOP3.LUT R0, R4, R3, RZ, 0xfc, !PT ;  /* 0x0000000304007212 */ /* 0x000fe400078efcff */
[----:B------:R-:W-:Y:S02]  /*33b0*/  CS2R R132, SRZ ;  /* 0x0000000000847805 */ /* 0x000fe4000001ff00 */
[----:B------:R-:W-:Y:S01]  /*33c0*/  LOP3.LUT R252, R6, R5, RZ, 0xfc, !PT ;  /* 0x0000000506fc7212 */ /* 0x000fe200078efcff */
[----:B------:R-:W-:Y:S01]  /*33d0*/  IMAD.MOV.U32 R5, RZ, RZ, 0x40 ;  /* 0x00000040ff057424 */ /* 0x000fe200078e00ff */
[----:B------:R-:W-:Y:S01]  /*33e0*/  LEA R10, R0, UR6, 0x1 ;  /* 0x00000006000a7c11 */ /* 0x000fe2000f8e08ff */
[----:B------:R-:W-:Y:S01]  /*33f0*/  IMAD.MOV.U32 R6, RZ, RZ, 0x20 ;  /* 0x00000020ff067424 */ /* 0x000fe200078e00ff */
[----:B------:R-:W-:-:S04]  /*3400*/  DEPBAR.LE SB0, 0x1 ;  /* 0x000080400000791a */ /* 0x000fc80000000000 */
[C---:B-----5:R-:W-:Y:S01]  /*3410*/  LOP3.LUT P0, R2, R15.reuse, 0x4, RZ, 0xc0, !PT ;  /* 0x000000040f027812 */ /* 0x060fe2000780c0ff */
[C---:B------:R-:W-:Y:S01]  /*3420*/  IMAD.SHL.U32 R11, R15.reuse, 0x20, RZ ;  /* 0x000000200f0b7824 */ /* 0x040fe200078e00ff */
[----:B------:R-:W-:Y:S01]  /*3430*/  SHF.R.U32.HI R8, RZ, 0x2, R15 ;  /* 0x00000002ff087819 */ /* 0x000fe2000001160f */
[C---:B------:R-:W-:Y:S01]  /*3440*/  IMAD.SHL.U32 R12, R15.reuse, 0x2, RZ ;  /* 0x000000020f0c7824 */ /* 0x040fe200078e00ff */
[----:B------:R-:W-:Y:S01]  /*3450*/  R2P PR, R24, 0x6 ;  /* 0x0000000618007804 */ /* 0x000fe20000000000 */
[----:B------:R-:W-:Y:S01]  /*3460*/  IMAD.SHL.U32 R4, R15, 0x10, RZ ;  /* 0x000000100f047824 */ /* 0x000fe200078e00ff */
[----:B------:R-:W-:Y:S01]  /*3470*/  ISETP.NE.AND P3, PT, R2, RZ, PT ;  /* 0x000000ff0200720c */ /* 0x000fe20003f65270 */
[----:B------:R-:W-:Y:S01]  /*3480*/  BAR.SYNC.DEFER_BLOCKING 0x0 ;  /* 0x0000000000007b1d */ /* 0x000fe20000010000 */
[----:B------:R-:W-:Y:S01]  /*3490*/  LOP3.LUT R2, R11, 0xc00, RZ, 0xc0, !PT ;  /* 0x00000c000b027812 */ /* 0x000fe200078ec0ff */
[----:B------:R-:W-:Y:S01]  /*34a0*/  VIADD R232, R10, 0x12040 ;  /* 0x000120400ae87836 */ /* 0x000fe20000000000 */
[----:B------:R-:W-:Y:S01]  /*34b0*/  LOP3.LUT R3, R12, 0x38, RZ, 0xc0, !PT ;  /* 0x000000380c037812 */ /* 0x000fe200078ec0ff */
[----:B------:R-:W-:Y:S01]  /*34c0*/  IMAD.SHL.U32 R14, R15, 0x8, RZ ;  /* 0x000000080f0e7824 */ /* 0x000fe200078e00ff */
[----:B------:R-:W-:-:S02]  /*34d0*/  LOP3.LUT R7, R4, 0x1c0, RZ, 0xc0, !PT ;  /* 0x000001c004077812 */ /* 0x000fc400078ec0ff */
[----:B------:R-:W-:Y:S02]  /*34e0*/  CS2R R126, SRZ ;  /* 0x00000000007e7805 */ /* 0x000fe4000001ff00 */
[----:B------:R-:W-:Y:S01]  /*34f0*/  LOP3.LUT R2, R2, 0x6, R12, 0xf8, !PT ;  /* 0x0000000602027812 */ /* 0x000fe200078ef80c */
[----:B------:R-:W-:Y:S01]  /*3500*/  STL [R1+0x4], R10 ;  /* 0x0000040a01007387 */ /* 0x000fe20000100800 */
[----:B------:R-:W-:Y:S01]  /*3510*/  LOP3.LUT R0, R3, 0x20, R8, 0x78, !PT ;  /* 0x0000002003007812 */ /* 0x000fe200078e7808 */
[----:B------:R-:W-:Y:S01]  /*3520*/  VIADD R3, R10, 0x12000 ;  /* 0x000120000a037836 */ /* 0x000fe20000000000 */
[----:B------:R-:W-:Y:S01]  /*3530*/  SEL R5, R5, 0xffffffc0, !P0 ;  /* 0xffffffc005057807 */ /* 0x000fe20004000000 */
[----:B------:R-:W-:Y:S01]  /*3540*/  IMAD.MOV.U32 R8, RZ, RZ, 0x40 ;  /* 0x00000040ff087424 */ /* 0x000fe200078e00ff */
[----:B------:R-:W-:Y:S01]  /*3550*/  LOP3.LUT R0, R2, R0, R7, 0xfe, !PT ;  /* 0x0000000002007212 */ /* 0x000fe200078efe07 */
[----:B------:R-:W-:Y:S01]  /*3560*/  IMAD.MOV.U32 R0, RZ, RZ, 0x20 ;  /* 0x00000020ff007424 */ /* 0x000fe200078e00ff */
[----:B------:R-:W-:Y:S01]  /*3570*/  SHF.R.U32.HI R7, RZ, 0x3, R15 ;  /* 0x00000003ff077819 */ /* 0x000fe2000001160f */
[----:B------:R-:W-:Y:S01]  /*3580*/  @P2 VIADD R232, R3, 0xffffffc0 ;  /* 0xffffffc003e82836 */ /* 0x000fe20000000000 */
[----:B------:R-:W-:Y:S01]  /*3590*/  LOP3.LUT R2, R12, 0x20, RZ, 0xc0, !PT ;  /* 0x000000200c027812 */ /* 0x000fe200078ec0ff */
[----:B------:R-:W-:Y:S01]  /*35a0*/  IMAD.U32 R3, RZ, RZ, UR48 ;  /* 0x00000030ff037e24 */ /* 0x000fe2000f8e00ff */
[----:B------:R-:W-:-:S02]  /*35b0*/  SEL R0, R0, 0xffffffe0, !P1 ;  /* 0xffffffe000007807 */ /* 0x000fc40004800000 */
[----:B------:R-:W-:Y:S02]  /*35c0*/  CS2R R124, SRZ ;  /* 0x00000000007c7805 */ /* 0x000fe4000001ff00 */
[----:B------:R-:W-:Y:S02]  /*35d0*/  LOP3.LUT R2, R2, 0x18, R7, 0xf8, !PT ;  /* 0x0000001802027812 */ /* 0x000fe400078ef807 */
[----:B------:R-:W-:Y:S02]  /*35e0*/  CS2R R130, SRZ ;  /* 0x0000000000827805 */ /* 0x000fe4000001ff00 */
[----:B------:R-:W-:Y:S01]  /*35f0*/  IADD3 R7, PT, PT, R3, UR37, R17 ;  /* 0x0000002503077c10 */ /* 0x000fe2000fffe011 */
[C---:B------:R-:W-:Y:S01]  /*3600*/  IMAD.IADD R4, R0.reuse, 0x1, R10 ;  /* 0x0000000100047824 */ /* 0x040fe200078e020a */
[----:B------:R-:W-:Y:S01]  /*3610*/  SHF.R.U32.HI R12, RZ, 0x1, R15 ;  /* 0x00000001ff0c7819 */ /* 0x000fe2000001160f */
[----:B------:R-:W-:Y:S01]  /*3620*/  IMAD.IADD R240, R0, 0x1, R232 ;  /* 0x0000000100f07824 */ /* 0x000fe200078e02e8 */
[----:B------:R-:W-:Y:S01]  /*3630*/  LOP3.LUT P1, RZ, R15, 0x2, RZ, 0xc0, !PT ;  /* 0x000000020fff7812 */ /* 0x000fe2000782c0ff */
[----:B------:R-:W-:Y:S01]  /*3640*/  VIADD R13, R7, -UR47 ;  /* 0x8000002f070d7c36 */ /* 0x000fe20008000000 */
[----:B------:R-:W-:Y:S01]  /*3650*/  STL [R1+0x8], R4 ;  /* 0x0000080401007387 */ /* 0x000fe20000100800 */
[----:B------:R-:W-:-:S02]  /*3660*/  SEL R3, R8, 0xffffffc0, !P2 ;  /* 0xffffffc008037807 */ /* 0x000fc40005000000 */
[----:B------:R-:W-:Y:S02]  /*3670*/  CS2R R128, SRZ ;  /* 0x0000000000807805 */ /* 0x000fe4000001ff00 */
[----:B------:R-:W-:Y:S01]  /*3680*/  LOP3.LUT R8, R12, 0x10, RZ, 0xc0, !PT ;  /* 0x000000100c087812 */ /* 0x000fe200078ec0ff */
[----:B------:R-:W2:Y:S01]  /*3690*/  LDSM.16.M88.4 R156, [R4+0x12000] ;  /* 0x01200000049c783b */ /* 0x000ea20000000200 */
[----:B------:R-:W-:Y:S02]  /*36a0*/  LEA R252, R252, UR6, 0x1 ;  /* 0x00000006fcfc7c11 */ /* 0x000fe4000f8e08ff */
[----:B------:R-:W-:Y:S02]  /*36b0*/  CS2R R122, SRZ ;  /* 0x00000000007a7805 */ /* 0x000fe4000001ff00 */
[----:B------:R-:W-:Y:S01]  /*36c0*/  CS2R R120, SRZ ;  /* 0x0000000000787805 */ /* 0x000fe2000001ff00 */
[----:B------:R-:W3:Y:S01]  /*36d0*/  LDSM.16.M88.4 R160, [R4+0x12800] ;  /* 0x0128000004a0783b */ /* 0x000ee20000000200 */
[----:B------:R-:W-:-:S02]  /*36e0*/  CS2R R118, SRZ ;  /* 0x0000000000767805 */ /* 0x000fc4000001ff00 */
[----:B------:R-:W-:Y:S02]  /*36f0*/  CS2R R116, SRZ ;  /* 0x0000000000747805 */ /* 0x000fe4000001ff00 */
[----:B------:R-:W-:Y:S01]  /*3700*/  CS2R R110, SRZ ;  /* 0x00000000006e7805 */ /* 0x000fe2000001ff00 */
[----:B------:R-:W4:Y:S01]  /*3710*/  LDSM.16.M88.4 R188, [R4+0x14000] ;  /* 0x0140000004bc783b */ /* 0x000f220000000200 */
        /* <DEDUP_REMOVED lines=11> */
[----:B------:R5:W1:Y:S01]  /*37d0*/  LDSM.16.M88.4 R224, [R4+0x16800] ;  /* 0x0168000004e0783b */ /* 0x000a620000000200 */
[----:B------:R-:W-:-:S02]  /*37e0*/  CS2R R66, SRZ ;  /* 0x0000000000427805 */ /* 0x000fc4000001ff00 */
[----:B------:R-:W-:Y:S02]  /*37f0*/  CS2R R64, SRZ ;  /* 0x0000000000407805 */ /* 0x000fe4000001ff00 */
[----:B------:R-:W-:Y:S01]  /*3800*/  CS2R R58, SRZ ;  /* 0x00000000003a7805 */ /* 0x000fe2000001ff00 */
[----:B------:R2:W-:Y:S01]  /*3810*/  STL [R1+0x40], R13 ;  /* 0x0000400d01007387 */ /* 0x0005e20000100800 */
[----:B------:R-:W-:Y:S02]  /*3820*/  CS2R R56, SRZ ;  /* 0x0000000000387805 */ /* 0x000fe4000001ff00 */
[----:B------:R-:W-:Y:S02]  /*3830*/  CS2R R54, SRZ ;  /* 0x0000000000367805 */ /* 0x000fe4000001ff00 */
[----:B------:R-:W-:Y:S01]  /*3840*/  CS2R R52, SRZ ;  /* 0x0000000000347805 */ /* 0x000fe2000001ff00 */
[----:B------:R-:W1:Y:S01]  /*3850*/  LDSM.16.M88.4 R164, [R232] ;  /* 0x00000000e8a4783b */ /* 0x000e620000000200 */
        /* <DEDUP_REMOVED lines=13> */
[----:B------:R-:W-:Y:S01]  /*3930*/  CS2R R34, SRZ ;  /* 0x0000000000227805 */ /* 0x000fe2000001ff00 */
[----:B-----5:R-:W-:Y:S01]  /*3940*/  IMAD.SHL.U32 R4, R15, 0x40, RZ ;  /* 0x000000400f047824 */ /* 0x020fe200078e00ff */
[----:B------:R-:W1:Y:S01]  /*3950*/  LDSM.16.M88.4 R228, [R232+0x4000] ;  /* 0x00400000e8e4783b */ /* 0x000e620000000200 */
[----:B------:R-:W-:Y:S02]  /*3960*/  CS2R R32, SRZ ;  /* 0x0000000000207805 */ /* 0x000fe4000001ff00 */
[----:B------:R-:W-:-:S02]  /*3970*/  CS2R R26, SRZ ;  /* 0x00000000001a7805 */ /* 0x000fc4000001ff00 */
[----:B------:R-:W-:Y:S02]  /*3980*/  CS2R R24, SRZ ;  /* 0x0000000000187805 */ /* 0x000fe4000001ff00 */
[----:B------:R-:W-:Y:S01]  /*3990*/  LOP3.LUT R2, R2, 0x1c0, R4, 0xf8, !PT ;  /* 0x000001c002027812 */ /* 0x000fe200078ef804 */
[----:B------:R-:W3:Y:S01]  /*39a0*/  LDSM.16.M88.4 R172, [R240] ;  /* 0x00000000f0ac783b */ /* 0x000ee20000000200 */
[----:B------:R-:W-:Y:S02]  /*39b0*/  LOP3.LUT R7, R4, 0x1c0, RZ, 0xc0, !PT ;  /* 0x000001c004077812 */ /* 0x000fe400078ec0ff */
[----:B------:R-:W-:Y:S02]  /*39c0*/  CS2R R22, SRZ ;  /* 0x0000000000167805 */ /* 0x000fe4000001ff00 */
[----:B------:R-:W-:Y:S01]  /*39d0*/  LOP3.LUT R2, R2, 0x38, R14, 0x78, !PT ;  /* 0x0000003802027812 */ /* 0x000fe200078e780e */
[----:B------:R-:W3:Y:S01]  /*39e0*/  LDSM.16.M88.4 R176, [R240+0x800] ;  /* 0x00080000f0b0783b */ /* 0x000ee20000000200 */
[----:B--2---:R-:W-:-:S02]  /*39f0*/  LOP3.LUT R13, R4, 0x200, RZ, 0xc0, !PT ;  /* 0x00000200040d7812 */ /* 0x004fc400078ec0ff */
[----:B------:R-:W-:Y:S02]  /*3a00*/  CS2R R20, SRZ ;  /* 0x0000000000147805 */ /* 0x000fe4000001ff00 */
[----:B------:R-:W-:Y:S01]  /*3a10*/  LOP3.LUT R2, R2, 0x200, R4, 0xf8, !PT ;  /* 0x0000020002027812 */ /* 0x000fe200078ef804 */
[----:B------:R-:W2:Y:S01]  /*3a20*/  LDSM.16.M88.4 R204, [R240+0x2000] ;  /* 0x00200000f0cc783b */ /* 0x000ea20000000200 */
[----:B------:R-:W-:Y:S01]  /*3a30*/  LOP3.LUT R4, R8, 0x8, R15, 0xf8, !PT ;  /* 0x0000000808047812 */ /* 0x000fe200078ef80f */
[----:B------:R-:W-:Y:S01]  /*3a40*/  UIADD3 UR52, UPT, UPT, UR52, 0x40, -UR37 ;  /* 0x0000004034347890 */ /* 0x000fe2000fffe825 */
[----:B------:R-:W-:Y:S01]  /*3a50*/  LOP3.LUT P2, RZ, R15, 0x8, RZ, 0xc0, !PT ;  /* 0x000000080fff7812 */ /* 0x000fe2000784c0ff */
[----:B------:R5:W-:Y:S01]  /*3a60*/  STL [R1+0x24], R2 ;  /* 0x0000240201007387 */ /* 0x000be20000100800 */
[----:B------:R-:W2:Y:S03]  /*3a70*/  LDCU UR8, c[0x0][0x440] ;  /* 0x00008800ff0877ac */ /* 0x000ea60008000800 */
[----:B------:R4:W-:Y:S01]  /*3a80*/  STL [R1+0x20], R5 ;  /* 0x0000200501007387 */ /* 0x0009e20000100800 */
[----:B------:R-:W2:Y:S03]  /*3a90*/  LDCU UR9, c[0x0][0x3e0] ;  /* 0x00007c00ff0977ac */ /* 0x000ea60008000800 */
[----:B------:R-:W2:Y:S01]  /*3aa0*/  LDSM.16.M88.4 R208, [R240+0x2800] ;  /* 0x00280000f0d0783b */ /* 0x000ea20000000200 */
[----:B------:R-:W2:Y:S03]  /*3ab0*/  LDCU UR15, c[0x0][0x50c] ;  /* 0x0000a180ff0f77ac */ /* 0x000ea60008000800 */
[----:B------:R-:W2:Y:S01]  /*3ac0*/  LDSM.16.M88.4 R236, [R240+0x4000] ;  /* 0x00400000f0ec783b */ /* 0x000ea20000000200 */
[----:B------:R-:W2:Y:S03]  /*3ad0*/  LDCU UR14, c[0x0][0x45c] ;  /* 0x00008b80ff0e77ac */ /* 0x000ea60008000800 */
[----:B------:R-:W2:Y:S01]  /*3ae0*/  LDSM.16.M88.4 R148, [R10+0x12000] ;  /* 0x012000000a94783b */ /* 0x000ea20000000200 */
[----:B-1----:R-:W-:-:S03]  /*3af0*/  USHF.L.U32 UR16, UR16, 0x6, URZ ;  /* 0x0000000610107899 */ /* 0x002fc600080006ff */
[----:B------:R-:W1:Y:S04]  /*3b00*/  LDSM.16.M88.4 R152, [R10+0x12800] ;  /* 0x012800000a98783b */ /* 0x000e680000000200 */
[----:B------:R-:W1:Y:S01]  /*3b10*/  LDSM.16.M88.4 R180, [R10+0x14000] ;  /* 0x014000000ab4783b */ /* 0x000e620000000200 */
[----:B-----5:R-:W-:Y:S02]  /*3b20*/  LOP3.LUT R2, R7, 0x38, R14, 0xf8, !PT ;  /* 0x0000003807027812 */ /* 0x020fe400078ef80e */
[----:B------:R-:W-:Y:S01]  /*3b30*/  SEL R7, R6, 0xffffffe0, !P1 ;  /* 0xffffffe006077807 */ /* 0x000fe20004800000 */
[----:B------:R-:W1:Y:S01]  /*3b40*/  LDSM.16.M88.4 R184, [R10+0x14800] ;  /* 0x014800000ab8783b */ /* 0x000e620000000200 */
[----:B------:R-:W-:Y:S02]  /*3b50*/  SEL R6, R9, 0xfffffff0, !P0 ;  /* 0xfffffff009067807 */ /* 0x000fe40004000000 */
[----:B------:R-:W-:Y:S01]  /*3b60*/  LOP3.LUT R4, R4, R2, RZ, 0x3c, !PT ;  /* 0x0000000204047212 */ /* 0x000fe200078e3cff */
[----:B------:R-:W1:Y:S01]  /*3b70*/  LDSM.16.M88.4 R212, [R10+0x16000] ;  /* 0x016000000ad4783b */ /* 0x000e620000000200 */
[----:B----4-:R-:W-:-:S03]  /*3b80*/  LOP3.LUT R5, R13, 0xc00, R11, 0xf8, !PT ;  /* 0x00000c000d057812 */ /* 0x010fc600078ef80b */
[----:B------:R4:W-:Y:S04]  /*3b90*/  STL [R1+0x50], R6 ;  /* 0x0000500601007387 */ /* 0x0009e80000100800 */
[----:B------:R-:W1:Y:S04]  /*3ba0*/  LDSM.16.M88.4 R216, [R10+0x16800] ;  /* 0x016800000ad8783b */ /* 0x000e680000000200 */
[----:B------:R-:W1:Y:S04]  /*3bb0*/  LDSM.16.M88.4 R232, [R232+0x4800] ;  /* 0x00480000e8e8783b */ /* 0x000e680000000200 */
[----:B------:R-:W1:Y:S01]  /*3bc0*/  LDSM.16.M88.4 R240, [R240+0x4800] ;  /* 0x00480000f0f0783b */ /* 0x000e620000000200 */
[----:B----4-:R-:W-:-:S02]  /*3bd0*/  LOP3.LUT R6, R2, 0x8, R12, 0x78, !PT ;  /* 0x0000000802067812 */ /* 0x010fc400078e780c */
[----:B------:R-:W-:Y:S01]  /*3be0*/  LOP3.LUT R2, R4, 0x200, R11, 0xf8, !PT ;  /* 0x0000020004027812 */ /* 0x000fe200078ef80b */
[----:B------:R-:W-:Y:S01]  /*3bf0*/  IMAD.IADD R4, R10, 0x1, R3 ;  /* 0x000000010a047824 */ /* 0x000fe200078e0203 */
[----:B------:R-:W-:-:S03]  /*3c00*/  LOP3.LUT R5, R5, R6, RZ, 0xfc, !PT ;  /* 0x0000000605057212 */ /* 0x000fc600078efcff */
[----:B------:R4:W-:Y:S04]  /*3c10*/  STL [R1+0x1c], R2 ;  /* 0x00001c0201007387 */ /* 0x0009e80000100800 */
[----:B------:R5:W-:Y:S04]  /*3c20*/  STL [R1+0x54], R5 ;  /* 0x0000540501007387 */ /* 0x000be80000100800 */
[----:B------:R1:W-:Y:S01]  /*3c30*/  STL [R1+0xc], R4 ;  /* 0x00000c0401007387 */ /* 0x0003e20000100800 */
[----:B----4-:R-:W-:Y:S02]  /*3c40*/  IMAD.IADD R2, R3, 0x1, R252 ;  /* 0x0000000103027824 */ /* 0x010fe400078e02fc */
[----:B------:R-:W-:-:S02]  /*3c50*/  IMAD.IADD R3, R0, 0x1, R4 ;  /* 0x0000000100037824 */ /* 0x000fc400078e0204 */
[C---:B-----5:R-:W-:Y:S02]  /*3c60*/  IMAD.IADD R5, R0.reuse, 0x1, R252 ;  /* 0x0000000100057824 */ /* 0x060fe400078e02fc */
[----:B------:R-:W-:-:S03]  /*3c70*/  IMAD.IADD R0, R0, 0x1, R2 ;  /* 0x0000000100007824 */ /* 0x000fc600078e0202 */
[----:B------:R4:W-:Y:S04]  /*3c80*/  STL [R1], R5 ;  /* 0x0000000501007387 */ /* 0x0009e80000100800 */
[----:B------:R4:W-:Y:S04]  /*3c90*/  STL [R1+0x14], R2 ;  /* 0x0000140201007387 */ /* 0x0009e80000100800 */
[----:B------:R4:W-:Y:S04]  /*3ca0*/  STL [R1+0x10], R3 ;  /* 0x0000100301007387 */ /* 0x0009e80000100800 */
[----:B-123--:R4:W-:Y:S02]  /*3cb0*/  STL [R1+0x18], R0 ;  /* 0x0000180001007387 */ /* 0x00e9e40000100800 */
.L_x_467:
[----:B--2---:R-:W2:Y:S01]  /*3cc0*/  LDL R249, [R1+0x4] ;  /* 0x0000040001f97983 */ /* 0x004ea20000100800 */
[----:B------:R-:W-:Y:S01]  /*3cd0*/  USHF.L.U32 UR17, UR41, 0x6, URZ ;  /* 0x0000000629117899 */ /* 0x000fe200080006ff */
[----:B-1----:R-:W-:Y:S01]  /*3ce0*/  MOV R244, UR10 ;  /* 0x0000000a00f47c02 */ /* 0x002fe20008000f00 */
[----:B------:R-:W-:Y:S02]  /*3cf0*/  UIADD3 UR48, UPT, UPT, UR48, -0x40, URZ ;  /* 0xffffffc030307890 */ /* 0x000fe4000fffe0ff */
[----:B------:R-:W3:Y:S01]  /*3d00*/  LDL.LU R248, [R1] ;  /* 0x0000000001f87983 */ /* 0x000ee20000300800 */
[----:B------:R-:W-:Y:S01]  /*3d10*/  UIADD3 UR17, UPT, UPT, UR17, 0x40, URZ ;  /* 0x0000004011117890 */ /* 0x000fe2000fffe0ff */
[----:B------:R-:W-:Y:S01]  /*3d20*/  MOV R245, UR11 ;  /* 0x0000000b00f57c02 */ /* 0x000fe20008000f00 */
[----:B------:R-:W-:Y:S02]  /*3d30*/  UISETP.GE.AND UP0, UPT, UR48, UR52, UPT ;  /* 0x000000343000728c */ /* 0x000fe4000bf06270 */
[----:B------:R-:W3:Y:S01]  /*3d40*/  LDL R247, [R1+0x8] ;  /* 0x0000080001f77983 */ /* 0x000ee20000100800 */
[----:B------:R-:W-:Y:S02]  /*3d50*/  UIADD3 UR46, UPT, UPT, UR46, -0x1, URZ ;  /* 0xffffffff2e2e7890 */ /* 0x000fe4000fffe0ff */
[----:B------:R-:W-:Y:S02]  /*3d60*/  UISETP.LT.AND UP0, UPT, UR17, UR37, UP0 ;  /* 0x000000251100728c */ /* 0x000fe40008701270 */
[----:B------:R-:W3:Y:S05]  /*3d70*/  LDL R246, [R1+0x14] ;  /* 0x0000140001f67983 */ /* 0x000eea0000100800 */
[----:B----4-:R-:W4:Y:S01]  /*3d80*/  LDL R3, [R1+0xc] ;  /* 0x00000c0001037983 */ /* 0x010f220000100800 */
[----:B------:R-:W-:Y:S01]  /*3d90*/  PLOP3.LUT P0, PT, PT, PT, UP0, 0x80, 0x8 ;  /* 0x000000000008781c */ /* 0x000fe20003f0f008 */
[----:B------:R-:W-:Y:S03]  /*3da0*/  UISETP.GT.AND UP0, UPT, UR46, UR51, UPT ;  /* 0x000000332e00728c */ /* 0x000fe6000bf04270 */
[----:B------:R-:W4:Y:S05]  /*3db0*/  LDL R2, [R1+0x18] ;  /* 0x0000180001027983 */ /* 0x000f2a0000100800 */
[----:B------:R-:W4:Y:S05]  /*3dc0*/  LDL R0, [R1+0x10] ;  /* 0x0000100001007983 */ /* 0x000f2a0000100800 */
[----:B------:R-:W0:Y:S01]  /*3dd0*/  LDGDEPBAR ;  /* 0x00000000000079af */ /* 0x000e220000000000 */
[----:B------:R-:W-:Y:S04]  /*3de0*/  @UP0 UIADD3 UR19, UP1, UPT, UR58, -0x100, URZ ;  /* 0xffffff003a130890 */ /* 0x000fe8000ff3e0ff */
[----:B------:R-:W-:Y:S01]  /*3df0*/  STL [R1+0x84], R110 ;  /* 0x0000846e01007387 */ /* 0x000fe20000100800 */
[----:B------:R-:W-:Y:S02]  /*3e00*/  @UP0 UIADD3.X UR17, UPT, UPT, UR59, -0x1, URZ, UP1, !UPT ;  /* 0xffffffff3b110890 */ /* 0x000fe40008ffe4ff */
[----:B------:R-:W-:Y:S02]  /*3e10*/  @UP0 UIADD3 UR10, UP1, UPT, UR10, -0x100, URZ ;  /* 0xffffff000a0a0890 */ /* 0x000fe4000ff3e0ff */
[----:B------:R-:W-:Y:S02]  /*3e20*/  STL [R1+0x80], R109 ;  /* 0x0000806d01007387 */ /* 0x000fe40000100800 */
[----:B------:R-:W-:Y:S03]  /*3e30*/  @UP0 UIADD3.X UR11, UPT, UPT, UR11, -0x1, URZ, UP1, !UPT ;  /* 0xffffffff0b0b0890 */ /* 0x000fe60008ffe4ff */
[----:B------:R-:W-:Y:S05]  /*3e40*/  STL [R1+0x7c], R108 ;  /* 0x00007c6c01007387 */ /* 0x000fea0000100800 */
[----:B------:R-:W-:Y:S05]  /*3e50*/  STL [R1+0x78], R107 ;  /* 0x0000786b01007387 */ /* 0x000fea0000100800 */
[----:B------:R-:W-:Y:S05]  /*3e60*/  STL [R1+0x74], R106 ;  /* 0x0000746a01007387 */ /* 0x000fea0000100800 */
[----:B------:R-:W-:Y:S05]  /*3e70*/  STL [R1+0x70], R105 ;  /* 0x0000706901007387 */ /* 0x000fea0000100800 */
[----:B------:R-:W-:Y:S05]  /*3e80*/  STL [R1+0x6c], R104 ;  /* 0x00006c6801007387 */ /* 0x000fea0000100800 */
[----:B------:R-:W-:Y:S05]  /*3e90*/  STL [R1+0x68], R103 ;  /* 0x0000686701007387 */ /* 0x000fea0000100800 */
[----:B------:R-:W-:Y:S05]  /*3ea0*/  STL [R1+0x64], R102 ;  /* 0x0000646601007387 */ /* 0x000fea0000100800 */
[----:B------:R-:W-:Y:S05]  /*3eb0*/  STL [R1+0x60], R101 ;  /* 0x0000606501007387 */ /* 0x000fea0000100800 */
[----:B------:R-:W-:Y:S01]  /*3ec0*/  STL [R1+0x58], R100 ;  /* 0x0000586401007387 */ /* 0x000fe20000100800 */
[----:B------:R-:W-:Y:S04]  /*3ed0*/  DEPBAR.LE SB0, 0x0 ;  /* 0x000080000000791a */ /* 0x000fe80000000000 */
[----:B------:R-:W-:Y:S06]  /*3ee0*/  BAR.SYNC.DEFER_BLOCKING 0x0 ;  /* 0x0000000000007b1d */ /* 0x000fec0000010000 */
[----:B------:R-:W-:Y:S05]  /*3ef0*/  LDSM.16.M88.4 R16, [R252] ;  /* 0x00000000fc10783b */ /* 0x000fea0000000200 */
[----:B--2---:R-:W1:Y:S05]  /*3f00*/  LDSM.16.M88.4 R8, [R249+0xc000] ;  /* 0x00c00000f908783b */ /* 0x004e6a0000000200 */
[----:B------:R-:W2:Y:S05]  /*3f10*/  LDSM.16.M88.4 R68, [R249+0xc800] ;  /* 0x00c80000f944783b */ /* 0x000eaa0000000200 */
[----:B---3--:R-:W-:Y:S05]  /*3f20*/  LDSM.16.M88.4 R72, [R248] ;  /* 0x00000000f848783b */ /* 0x008fea0000000200 */
[----:B------:R-:W3:Y:S05]  /*3f30*/  LDSM.16.M88.4 R76, [R247+0xc000] ;  /* 0x00c00000f74c783b */ /* 0x000eea0000000200 */
[----:B------:R-:W3:Y:S05]  /*3f40*/  LDSM.16.M88.4 R80, [R247+0xc800] ;  /* 0x00c80000f750783b */ /* 0x000eea0000000200 */
[----:B------:R-:W-:Y:S05]  /*3f50*/  LDSM.16.M88.4 R84, [R246] ;  /* 0x00000000f654783b */ /* 0x000fea0000000200 */
[----:B----4-:R-:W4:Y:S05]  /*3f60*/  LDSM.16.M88.4 R88, [R3+0xc000] ;  /* 0x00c000000358783b */ /* 0x010f2a0000000200 */
        /* <DEDUP_REMOVED lines=10> */
[C---:B------:R-:W-:Y:S08]  /*4010*/  HMMA.16816.F32.BF16 R12, R72.reuse, R80, R12 ;  /* 0x00000050480c723c */ /* 0x040ff0000004180c */
        /* <DEDUP_REMOVED lines=41> */
[C---:B--2---:R-:W-:Y:S08]  /*42b0*/  HMMA.16816.F32.BF16 R12, R76.reuse, R72, R12 ;  /* 0x000000484c0c723c */ /* 0x044ff0000004180c */
[----:B------:R-:W-:Y:S01]  /*42c0*/  HMMA.16816.F32.BF16 R16, R76, R74, R16 ;  /* 0x0000004a4c10723c */ /* 0x000fe20000041810 */
[----:B------:R2:W3:Y:S05]  /*42d0*/  LDSM.16.M88.4 R72, [R247+0x10800] ;  /* 0x01080000f748783b */ /* 0x0004ea0000000200 */
[----:B------:R-:W3:Y:S02]  /*42e0*/  LDSM.16.M88.4 R76, [R246+0x4000] ;  /* 0x00400000f64c783b */ /* 0x000ee40000000200 */
[C---:B----4-:R-:W-:Y:S08]  /*42f0*/  HMMA.16816.F32.BF16 R4, R84.reuse, R88, R4 ;  /* 0x000000585404723c */ /* 0x050ff00000041804 */
[C---:B------:R-:W-:Y:S01]  /*4300*/  HMMA.16816.F32.BF16 R8, R84.reuse, R90, R8 ;  /* 0x0000005a5408723c */ /* 0x040fe20000041808 */
[----:B------:R-:W-:Y:S07]  /*4310*/  LDSM.16.M88.4 R88, [R0+0x10000] ;  /* 0x010000000058783b */ /* 0x000fee0000000200 */
[C---:B-1----:R-:W-:Y:S01]  /*4320*/  HMMA.16816.F32.BF16 R12, R84.reuse, R68, R12 ;  /* 0x00000044540c723c */ /* 0x042fe2000004180c */
[----:B--2---:R-:W1:Y:S07]  /*4330*/  S2R R247, SR_TID.X ;  /* 0x0000000000f77919 */ /* 0x004e6e0000002100 */
[----:B------:R-:W-:Y:S01]  /*4340*/  HMMA.16816.F32.BF16 R16, R84, R70, R16 ;  /* 0x000000465410723c */ /* 0x000fe20000041810 */
[----:B------:R2:W4:Y:S05]  /*4350*/  LDSM.16.M88.4 R68, [R3+0x10800] ;  /* 0x010800000344783b */ /* 0x00052a0000000200 */
[----:B------:R1:W4:Y:S02]  /*4360*/  LDSM.16.M88.4 R84, [R2+0x4000] ;  /* 0x004000000254783b */ /* 0x0003240000000200 */
[C---:B------:R-:W-:Y:S08]  /*4370*/  HMMA.16816.F32.BF16 R4, R92.reuse, R96, R4 ;  /* 0x000000605c04723c */ /* 0x040ff00000041804 */
[C---:B------:R-:W-:Y:S08]  /*4380*/  HMMA.16816.F32.BF16 R8, R92.reuse, R98, R8 ;  /* 0x000000625c08723c */ /* 0x040ff00000041808 */
[C---:B---3--:R-:W-:Y:S01]  /*4390*/  HMMA.16816.F32.BF16 R12, R92.reuse, R72, R12 ;  /* 0x000000485c0c723c */ /* 0x048fe2000004180c */
[----:B--2---:R-:W2:Y:S02]  /*43a0*/  LDL R3, [R1+0x40] ;  /* 0x0000400001037983 */ /* 0x004ea40000100800 */
[C---:B-1----:R-:W-:Y:S03]  /*43b0*/  SHF.L.U32 R100, R247.reuse, 0x1, RZ ;  /* 0x00000001f7647819 */ /* 0x042fe600000006ff */
[----:B------:R-:W3:Y:S01]  /*43c0*/  LDL R72, [R1+0x48] ;  /* 0x0000480001487983 */ /* 0x000ee20000100800 */
[----:B------:R-:W-:Y:S01]  /*43d0*/  SHF.R.U32.HI R101, RZ, 0x2, R247 ;  /* 0x00000002ff657819 */ /* 0x000fe200000116f7 */
[----:B------:R-:W-:Y:S03]  /*43e0*/  HMMA.16816.F32.BF16 R16, R92, R74, R16 ;  /* 0x0000004a5c10723c */ /* 0x000fe60000041810 */
[----:B------:R-:W3:Y:S01]  /*43f0*/  LDL R73, [R1+0x4c] ;  /* 0x00004c0001497983 */ /* 0x000ee20000100800 */
[----:B------:R-:W-:Y:S01]  /*4400*/  IMAD.MOV.U32 R74, RZ, RZ, 0x37 ;  /* 0x00000037ff4a7424 */ /* 0x000fe200078e00ff */
[----:B------:R-:W-:Y:S02]  /*4410*/  MOV R75, 0x3f ;  /* 0x0000003f004b7802 */ /* 0x000fe40000000f00 */
[----:B------:R-:W-:Y:S02]  /*4420*/  MOV R2, UR41 ;  /* 0x0000002900027c02 */ /* 0x000fe40008000f00 */
[C---:B------:R-:W-:Y:S01]  /*4430*/  SHF.L.U32 R110, R247.reuse, 0x5, RZ ;  /* 0x00000005f76e7819 */ /* 0x040fe200000006ff */
[C---:B------:R-:W-:Y:S05]  /*4440*/  HMMA.16816.F32.BF16 R4, R76.reuse, R80, R4 ;  /* 0x000000504c04723c */ /* 0x040fea0000041804 */
[----:B------:R-:W-:Y:S03]  /*4450*/  IMAD.SHL.U32 R247, R247, 0x10, RZ ;  /* 0x00000010f7f77824 */ /* 0x000fe600078e00ff */
[C---:B------:R-:W-:Y:S03]  /*4460*/  HMMA.16816.F32.BF16 R8, R76.reuse, R82, R8 ;  /* 0x000000524c08723c */ /* 0x040fe60000041808 */
[----:B------:R-:W-:Y:S05]  /*4470*/  LOP3.LUT R247, R247, 0x1c0, RZ, 0xc0, !PT ;  /* 0x000001c0f7f77812 */ /* 0x000fea00078ec0ff */
[C---:B----4-:R-:W-:Y:S08]  /*4480*/  HMMA.16816.F32.BF16 R12, R76.reuse, R68, R12 ;  /* 0x000000444c0c723c */ /* 0x050ff0000004180c */
[----:B------:R-:W-:Y:S01]  /*4490*/  HMMA.16816.F32.BF16 R16, R76, R70, R16 ;  /* 0x000000464c10723c */ /* 0x000fe20000041810 */
[----:B------:R1:W4:Y:S01]  /*44a0*/  LDSM.16.M88.4 R68, [R0+0x10800] ;  /* 0x010800000044783b */ /* 0x0003220000000200 */
[----:B------:R-:W-:Y:S06]  /*44b0*/  MOV R76, 0x20 ;  /* 0x00000020004c7802 */ /* 0x000fec0000000f00 */
[C---:B------:R-:W-:Y:S08]  /*44c0*/  HMMA.16816.F32.BF16 R4, R84.reuse, R88, R4 ;  /* 0x000000585404723c */ /* 0x040ff00000041804 */
[C---:B------:R-:W-:Y:S03]  /*44d0*/  HMMA.16816.F32.BF16 R8, R84.reuse, R90, R8 ;  /* 0x0000005a5408723c */ /* 0x040fe60000041808 */
[----:B-1----:R-:W-:Y:S08]  /*44e0*/  @!P0 LOP3.LUT R0, R100, 0x6, RZ, 0xc0, !PT ;  /* 0x0000000664008812 */ /* 0x002ff000078ec0ff */
[----:B------:R-:W-:Y:S01]  /*44f0*/  FMUL.FTZ R4, R4, UR15 ;  /* 0x0000000f04047c20 */ /* 0x000fe20008410000 */
[----:B------:R-:W-:Y:S01]  /*4500*/  FMUL.FTZ R5, R5, UR15 ;  /* 0x0000000f05057c20 */ /* 0x000fe20008410000 */
[--C-:B------:R-:W-:Y:S01]  /*4510*/  @!P0 LOP3.LUT R0, R0, 0xe0, R101.reuse, 0xf8, !PT ;  /* 0x000000e000008812 */ /* 0x100fe200078ef865 */
[----:B------:R-:W-:Y:S01]  /*4520*/  FMUL.FTZ R6, R6, UR15 ;  /* 0x0000000f06067c20 */ /* 0x000fe20008410000 */
[----:B------:R-:W1:Y:S01]  /*4530*/  MUFU.TANH R91, R4 ;  /* 0x00000004005b7308 */ /* 0x000e620000002400 */
[----:B------:R-:W-:Y:S01]  /*4540*/  FMUL.FTZ R7, R7, UR15 ;  /* 0x0000000f07077c20 */ /* 0x000fe20008410000 */
[----:B------:R-:W-:Y:S02]  /*4550*/  @!P0 LEA R0, R2, R0, 0x6 ;  /* 0x0000000002008211 */ /* 0x000fe400078e30ff */
[----:B------:R-:W-:Y:S01]  /*4560*/  FMUL.FTZ R8, R8, UR15 ;  /* 0x0000000f08087c20 */ /* 0x000fe20008410000 */
[----:B------:R-:W-:Y:S01]  /*4570*/  FMUL.FTZ R9, R9, UR15 ;  /* 0x0000000f09097c20 */ /* 0x000fe20008410000 */
[----:B------:R-:W-:Y:S01]  /*4580*/  @!P0 IADD3 R2, PT, PT, R0, 0x1, RZ ;  /* 0x0000000100028810 */ /* 0x000fe20007ffe0ff */
[----:B------:R-:W-:Y:S03]  /*4590*/  FMUL.FTZ R11, R11, UR15 ;  /* 0x0000000f0b0b7c20 */ /* 0x000fe60008410000 */
[----:B------:R-:W1:Y:S01]  /*45a0*/  MUFU.TANH R89, R5 ;  /* 0x0000000500597308 */ /* 0x000e620000002400 */
[----:B------:R-:W-:Y:S01]  /*45b0*/  FMUL.FTZ R10, R10, UR15 ;  /* 0x0000000f0a0a7c20 */ /* 0x000fe20008410000 */
[C---:B----4-:R-:W-:Y:S01]  /*45c0*/  HMMA.16816.F32.BF16 R12, R84.reuse, R68, R12 ;  /* 0x00000044540c723c */ /* 0x050fe2000004180c */
[----:B------:R-:W4:Y:S05]  /*45d0*/  LDL R69, [R1+0x50] ;  /* 0x0000500001457983 */ /* 0x000f2a0000100800 */
[----:B------:R-:W4:Y:S02]  /*45e0*/  LDL R68, [R1+0x54] ;  /* 0x0000540001447983 */ /* 0x000f240000100800 */
[----:B------:R1:W1:Y:S01]  /*45f0*/  MUFU.TANH R98, R6 ;  /* 0x0000000600627308 */ /* 0x0002620000002400 */
[----:B------:R-:W-:Y:S03]  /*4600*/  HMMA.16816.F32.BF16 R16, R84, R70, R16 ;  /* 0x000000465410723c */ /* 0x000fe60000041810 */
[----:B------:R-:W-:Y:S02]  /*4610*/  LOP3.LUT R70, R110, 0xc00, RZ, 0xc0, !PT ;  /* 0x00000c006e467812 */ /* 0x000fe400078ec0ff */
[----:B------:R-:W-:Y:S04]  /*4620*/  LOP3.LUT R71, R100, 0x38, RZ, 0xc0, !PT ;  /* 0x0000003864477812 */ /* 0x000fe800078ec0ff */
[----:B------:R1:W-:Y:S01]  /*4630*/  MUFU.TANH R92, R8 ;  /* 0x00000008005c7308 */ /* 0x0003e20000002400 */
[----:B------:R-:W-:Y:S01]  /*4640*/  LOP3.LUT R70, R70, 0x6, R100, 0xf8, !PT ;  /* 0x0000000646467812 */ /* 0x000fe200078ef864 */
[----:B------:R-:W4:Y:S01]  /*4650*/  S2R R110, SR_TID.X ;  /* 0x00000000006e7919 */ /* 0x000f220000002100 */
[----:B------:R-:W-:Y:S01]  /*4660*/  LOP3.LUT R71, R71, 0x20, R101, 0x78, !PT ;  /* 0x0000002047477812 */ /* 0x000fe200078e7865 */
[----:B------:R-:W-:Y:S01]  /*4670*/  FMUL.FTZ R14, R14, UR15 ;  /* 0x0000000f0e0e7c20 */ /* 0x000fe20008410000 */
[----:B------:R-:W4:Y:S01]  /*4680*/  LDL R100, [R1+0x20] ;  /* 0x0000200001647983 */ /* 0x000f220000100800 */
[----:B------:R-:W-:Y:S04]  /*4690*/  FMUL.FTZ R15, R15, UR15 ;  /* 0x0000000f0f0f7c20 */ /* 0x000fe80008410000 */
[----:B------:R-:W1:Y:S01]  /*46a0*/  MUFU.TANH R97, R7 ;  /* 0x0000000700617308 */ /* 0x000e620000002400 */
[----:B------:R-:W-:Y:S01]  /*46b0*/  FMUL.FTZ R12, R12, UR15 ;  /* 0x0000000f0c0c7c20 */ /* 0x000fe20008410000 */
[----:B------:R-:W-:Y:S01]  /*46c0*/  FMUL.FTZ R13, R13, UR15 ;  /* 0x0000000f0d0d7c20 */ /* 0x000fe20008410000 */
[----:B-1----:R-:W-:Y:S01]  /*46d0*/  @!P0 IADD3 R6, PT, PT, R0, 0x8, RZ ;  /* 0x0000000800068810 */ /* 0x002fe20007ffe0ff */
[----:B------:R-:W-:Y:S01]  /*46e0*/  FMUL.FTZ R16, R16, UR15 ;  /* 0x0000000f10107c20 */ /* 0x000fe20008410000 */
[----:B------:R-:W-:Y:S01]  /*46f0*/  FMUL.FTZ R18, R18, UR15 ;  /* 0x0000000f12127c20 */ /* 0x000fe20008410000 */
[----:B------:R-:W-:Y:S04]  /*4700*/  FMUL.FTZ R17, R17, UR15 ;  /* 0x0000000f11117c20 */ /* 0x000fe80008410000 */
[----:B------:R1:W-:Y:S01]  /*4710*/  MUFU.TANH R96, R14 ;  /* 0x0000000e00607308 */ /* 0x0003e20000002400 */
[----:B------:R-:W-:Y:S01]  /*4720*/  FMUL.FTZ R19, R19, UR15 ;  /* 0x0000000f13137c20 */ /* 0x000fe20008410000 */
[----:B------:R-:W-:Y:S02]  /*4730*/  MOV R8, R91 ;  /* 0x0000005b00087202 */ /* 0x000fe40000000f00 */
[----:B------:R-:W-:Y:S06]  /*4740*/  LOP3.LUT R70, R70, R71, R247, 0xfe, !PT ;  /* 0x0000004746467212 */ /* 0x000fec00078efef7 */
[----:B------:R-:W-:Y:S01]  /*4750*/  MUFU.TANH R95, R15 ;  /* 0x0000000f005f7308 */ /* 0x000fe20000002400 */
[----:B------:R-:W-:Y:S09]  /*4760*/  LEA R82, R70, UR4, 0x1 ;  /* 0x0000000446527c11 */ /* 0x000ff2000f8e08ff */
[----:B------:R1:W1:Y:S02]  /*4770*/  MUFU.TANH R88, R9 ;  /* 0x0000000900587308 */ /* 0x0002640000002400 */
[----:B-1----:R-:W-:Y:S08]  /*4780*/  MOV R14, R89 ;  /* 0x00000059000e7202 */ /* 0x002ff00000000f00 */
[----:B------:R1:W-:Y:S10]  /*4790*/  MUFU.TANH R246, R11 ;  /* 0x0000000b00f67308 */ /* 0x0003f40000002400 */
[----:B------:R1:W-:Y:S01]  /*47a0*/  MUFU.TANH R90, R12 ;  /* 0x0000000c005a7308 */ /* 0x0003e20000002400 */
[----:B------:R-:W-:Y:S09]  /*47b0*/  MOV R9, R98 ;  /* 0x0000006200097202 */ /* 0x000ff20000000f00 */
[----:B------:R1:W-:Y:S02]  /*47c0*/  MUFU.TANH R87, R13 ;  /* 0x0000000d00577308 */ /* 0x0003e40000002400 */
[----:B-1----:R-:W-:Y:S08]  /*47d0*/  MOV R11, R97 ;  /* 0x00000061000b7202 */ /* 0x002ff00000000f00 */
[----:B------:R-:W1:Y:S01]  /*47e0*/  MUFU.TANH R99, R10 ;  /* 0x0000000a00637308 */ /* 0x000e620000002400 */
[----:B------:R-:W-:Y:S09]  /*47f0*/  MOV R12, R92 ;  /* 0x0000005c000c7202 */ /* 0x000ff20000000f00 */
[----:B------:R3:W4:Y:S01]  /*4800*/  MUFU.TANH R86, R16 ;  /* 0x0000001000567308 */ /* 0x0007220000002400 */
[----:B------:R-:W-:Y:S09]  /*4810*/  MOV R13, R88 ;  /* 0x00000058000d7202 */ /* 0x000ff20000000f00 */
[----:B------:R-:W-:Y:S01]  /*4820*/  MUFU.TANH R94, R18 ;  /* 0x00000012005e7308 */ /* 0x000fe20000002400 */
[----:B-1----:R-:W-:Y:S01]  /*4830*/  IMAD.MOV.U32 R7, RZ, RZ, R99 ;  /* 0x000000ffff077224 */ /* 0x002fe200078e0063 */
[----:B------:R-:W-:Y:S08]  /*4840*/  @!P0 IADD3 R10, PT, PT, R0, 0x18, RZ ;  /* 0x00000018000a8810 */ /* 0x000ff00007ffe0ff */
[----:B------:R-:W1:Y:S10]  /*4850*/  MUFU.TANH R85, R17 ;  /* 0x0000001100557308 */ /* 0x000e740000002400 */
[----:B------:R-:W1:Y:S01]  /*4860*/  MUFU.TANH R93, R19 ;  /* 0x00000013005d7308 */ /* 0x000e620000002400 */
[C---:B--2---:R-:W-:Y:S02]  /*4870*/  @!P0 VIADDMNMX R5, R3.reuse, -R75, UR37, PT ;  /* 0x0000002503058e46 */ /* 0x044fe4000b80094b */
[----:B------:R-:W-:Y:S02]  /*4880*/  @!P0 VIADDMNMX R4, R3, -R74, UR37, PT ;  /* 0x0000002503048e46 */ /* 0x000fe4000b80094a */
[CC--:B------:R-:W-:Y:S02]  /*4890*/  @!P0 ISETP.GE.AND P6, PT, R2.reuse, R5.reuse, PT ;  /* 0x000000050200820c */ /* 0x0c0fe40003fc6270 */
[-C--:B------:R-:W-:Y:S01]  /*48a0*/  @!P0 ISETP.GE.AND P5, PT, R2, R4.reuse, PT ;  /* 0x000000040200820c */ /* 0x080fe20003fa6270 */
[C---:B---3--:R-:W-:Y:S01]  /*48b0*/  FMUL.FTZ R2, R72.reuse, 1.4426950216293334961 ;  /* 0x3fb8aa3b48027820 */ /* 0x048fe20000410000 */
[----:B------:R-:W-:Y:S01]  /*48c0*/  FSETP.NEU.FTZ.AND P1, PT, R72, -INF , PT ;  /* 0xff8000004800780b */ /* 0x000fe20003f3d000 */
[C---:B------:R-:W-:Y:S01]  /*48d0*/  FMUL.FTZ R3, R73.reuse, 1.4426950216293334961 ;  /* 0x3fb8aa3b49037820 */ /* 0x040fe20000410000 */
[----:B------:R-:W2:Y:S01]  /*48e0*/  LDL R72, [R1+0x44] ;  /* 0x0000440001487983 */ /* 0x000ea20000100800 */
[----:B------:R-:W-:Y:S02]  /*48f0*/  FSETP.NEU.FTZ.AND P4, PT, R73, -INF , PT ;  /* 0xff8000004900780b */ /* 0x000fe40003f9d000 */
[----:B------:R-:W-:Y:S02]  /*4900*/  FSEL R2, R2, RZ, P1 ;  /* 0x000000ff02027208 */ /* 0x000fe40000800000 */
[-C--:B------:R-:W-:Y:S02]  /*4910*/  @!P0 ISETP.GE.AND P1, PT, R0, R5.reuse, PT ;  /* 0x000000050000820c */ /* 0x080fe40003f26270 */
[----:B------:R-:W-:Y:S02]  /*4920*/  FSEL R3, R3, RZ, P4 ;  /* 0x000000ff03037208 */ /* 0x000fe40002000000 */
[----:B------:R-:W-:Y:S02]  /*4930*/  @!P0 FSEL R8, R91, -INF , !P1 ;  /* 0xff8000005b088808 */ /* 0x000fe40004800000 */
[----:B------:R-:W-:Y:S02]  /*4940*/  @!P0 FSEL R14, R89, -INF , !P6 ;  /* 0xff800000590e8808 */ /* 0x000fe40007000000 */
[-C--:B------:R-:W-:Y:S01]  /*4950*/  @!P0 ISETP.GE.AND P1, PT, R6, R4.reuse, PT ;  /* 0x000000040600820c */ /* 0x080fe20003f26270 */
[--C-:B------:R-:W-:Y:S01]  /*4960*/  FFMA.FTZ R15, R8, UR14, -R3.reuse ;  /* 0x0000000e080f7c23 */ /* 0x100fe20008010803 */
[-C--:B------:R-:W-:Y:S01]  /*4970*/  @!P0 ISETP.GE.AND P4, PT, R6, R5.reuse, PT ;  /* 0x000000050600820c */ /* 0x080fe20003f86270 */
[C---:B------:R-:W-:Y:S01]  /*4980*/  @!P0 VIADD R6, R0.reuse, 0x9 ;  /* 0x0000000900068836 */ /* 0x040fe20000000000 */
[-C--:B------:R-:W-:Y:S01]  /*4990*/  @!P0 ISETP.GE.AND P6, PT, R0, R4.reuse, PT ;  /* 0x000000040000820c */ /* 0x080fe20003fc6270 */
[----:B------:R3:W-:Y:S01]  /*49a0*/  MUFU.EX2 R109, R15 ;  /* 0x0000000f006d7308 */ /* 0x0007e20000000800 */
[----:B------:R-:W-:Y:S01]  /*49b0*/  @!P0 FSEL R11, R97, -INF , !P5 ;  /* 0xff800000610b8808 */ /* 0x000fe20006800000 */
[--C-:B------:R-:W-:Y:S01]  /*49c0*/  FFMA.FTZ R16, R14, UR14, -R3.reuse ;  /* 0x0000000e0e107c23 */ /* 0x100fe20008010803 */
[----:B------:R-:W-:Y:S02]  /*49d0*/  @!P0 FSEL R9, R98, -INF , !P6 ;  /* 0xff80000062098808 */ /* 0x000fe40007000000 */
[CC--:B------:R-:W-:Y:S05]  /*49e0*/  @!P0 ISETP.GE.AND P6, PT, R6.reuse, R5.reuse, PT ;  /* 0x000000050600820c */ /* 0x0c0fea0003fc6270 */
[----:B------:R-:W1:Y:S01]  /*49f0*/  MUFU.EX2 R108, R16 ;  /* 0x00000010006c7308 */ /* 0x000e620000000800 */
[-C--:B------:R-:W-:Y:S01]  /*4a00*/  @!P0 ISETP.GE.AND P5, PT, R6, R4.reuse, PT ;  /* 0x000000040600820c */ /* 0x080fe20003fa6270 */
[--C-:B------:R-:W-:Y:S01]  /*4a10*/  FFMA.FTZ R14, R9, UR14, -R2.reuse ;  /* 0x0000000e090e7c23 */ /* 0x100fe20008010802 */
[----:B------:R-:W-:Y:S02]  /*4a20*/  @!P0 IADD3 R6, PT, PT, R0, 0x10, RZ ;  /* 0x0000001000068810 */ /* 0x000fe40007ffe0ff */
[----:B------:R-:W-:Y:S05]  /*4a30*/  @!P0 FSEL R13, R88, -INF , !P6 ;  /* 0xff800000580d8808 */ /* 0x000fea0007000000 */
[----:B------:R1:W-:Y:S01]  /*4a40*/  MUFU.EX2 R107, R14 ;  /* 0x0000000e006b7308 */ /* 0x0003e20000000800 */
[----:B------:R-:W-:Y:S01]  /*4a50*/  @!P0 FSEL R12, R92, -INF , !P4 ;  /* 0xff8000005c0c8808 */ /* 0x000fe20006000000 */
[--C-:B---3--:R-:W-:Y:S01]  /*4a60*/  FFMA.FTZ R15, R11, UR14, -R2.reuse ;  /* 0x0000000e0b0f7c23 */ /* 0x108fe20008010802 */
[CC--:B------:R-:W-:Y:S02]  /*4a70*/  @!P0 ISETP.GE.AND P4, PT, R6.reuse, R5.reuse, PT ;  /* 0x000000050600820c */ /* 0x0c0fe40003f86270 */
[----:B------:R-:W-:Y:S05]  /*4a80*/  @!P0 ISETP.GE.AND P6, PT, R6, R4, PT ;  /* 0x000000040600820c */ /* 0x000fea0003fc6270 */
[----:B------:R-:W3:Y:S01]  /*4a90*/  MUFU.EX2 R106, R15 ;  /* 0x0000000f006a7308 */ /* 0x000ee20000000800 */
[----:B------:R-:W-:Y:S02]  /*4aa0*/  @!P0 IADD3 R6, PT, PT, R0, 0x11, RZ ;  /* 0x0000001100068810 */ /* 0x000fe40007ffe0ff */
[----:B------:R-:W-:Y:S02]  /*4ab0*/  @!P0 FSEL R7, R99, -INF , !P1 ;  /* 0xff80000063078808 */ /* 0x000fe40004800000 */
[----:B------:R-:W-:Y:S02]  /*4ac0*/  MOV R8, R246 ;  /* 0x000000f600087202 */ /* 0x000fe40000000f00 */
[----:B------:R-:W-:Y:S01]  /*4ad0*/  @!P0 ISETP.GE.AND P1, PT, R6, R5, PT ;  /* 0x000000050600820c */ /* 0x000fe20003f26270 */
[----:B------:R-:W-:Y:S01]  /*4ae0*/  FFMA.FTZ R7, R7, UR14, -R2 ;  /* 0x0000000e07077c23 */ /* 0x000fe20008010802 */
[----:B------:R-:W-:Y:S01]  /*4af0*/  @!P0 FSEL R8, R246, -INF , !P5 ;  /* 0xff800000f6088808 */ /* 0x000fe20006800000 */
[--C-:B-1----:R-:W-:Y:S01]  /*4b00*/  FFMA.FTZ R14, R12, UR14, -R3.reuse ;  /* 0x0000000e0c0e7c23 */ /* 0x102fe20008010803 */
[----:B------:R-:W-:Y:S01]  /*4b10*/  MOV R11, R87 ;  /* 0x00000057000b7202 */ /* 0x000fe20000000f00 */
[----:B------:R-:W-:Y:S01]  /*4b20*/  IMAD.MOV.U32 R12, RZ, RZ, R96 ;  /* 0x000000ffff0c7224 */ /* 0x000fe200078e0060 */
[----:B------:R-:W-:Y:S01]  /*4b30*/  @!P0 FSEL R11, R87, -INF , !P1 ;  /* 0xff800000570b8808 */ /* 0x000fe20004800000 */
[----:B------:R1:W-:Y:S01]  /*4b40*/  MUFU.EX2 R105, R7 ;  /* 0x0000000700697308 */ /* 0x0003e20000000800 */
[----:B------:R-:W-:Y:S01]  /*4b50*/  @!P0 ISETP.GE.AND P1, PT, R6, R4, PT ;  /* 0x000000040600820c */ /* 0x000fe20003f26270 */
[--C-:B------:R-:W-:Y:S01]  /*4b60*/  FFMA.FTZ R6, R8, UR14, -R2.reuse ;  /* 0x0000000e08067c23 */ /* 0x100fe20008010802 */
[----:B------:R-:W-:Y:S07]  /*4b70*/  @!P0 IADD3 R0, PT, PT, R0, 0x19, RZ ;  /* 0x0000001900008810 */ /* 0x000fee0007ffe0ff */
[----:B------:R-:W-:Y:S01]  /*4b80*/  MUFU.EX2 R251, R14 ;  /* 0x0000000e00fb7308 */ /* 0x000fe20000000800 */
[----:B------:R-:W-:Y:S02]  /*4b90*/  MOV R9, R90 ;  /* 0x0000005a00097202 */ /* 0x000fe40000000f00 */
[----:B------:R-:W-:Y:S07]  /*4ba0*/  @!P0 FSEL R9, R90, -INF , !P4 ;  /* 0xff8000005a098808 */ /* 0x000fee0006000000 */
[----:B------:R3:W-:Y:S01]  /*4bb0*/  MUFU.EX2 R104, R6 ;  /* 0x0000000600687308 */ /* 0x0007e20000000800 */
[-C--:B------:R-:W-:Y:S02]  /*4bc0*/  @!P0 ISETP.GE.AND P5, PT, R10, R5.reuse, PT ;  /* 0x000000050a00820c */ /* 0x080fe40003fa6270 */
[----:B------:R-:W-:Y:S01]  /*4bd0*/  @!P0 ISETP.GE.AND P4, PT, R0, R5, PT ;  /* 0x000000050000820c */ /* 0x000fe20003f86270 */
[--C-:B------:R-:W-:Y:S01]  /*4be0*/  FFMA.FTZ R5, R13, UR14, -R3.reuse ;  /* 0x0000000e0d057c23 */ /* 0x100fe20008010803 */
[----:B------:R-:W-:Y:S01]  /*4bf0*/  @!P0 FSEL R12, R96, -INF , !P6 ;  /* 0xff800000600c8808 */ /* 0x000fe20007000000 */
[--C-:B-1----:R-:W-:Y:S01]  /*4c00*/  FFMA.FTZ R7, R11, UR14, -R3.reuse ;  /* 0x0000000e0b077c23 */ /* 0x102fe20008010803 */
[----:B------:R-:W-:Y:S03]  /*4c10*/  @!P0 ISETP.GE.AND P6, PT, R10, R4, PT ;  /* 0x000000040a00820c */ /* 0x000fe60003fc6270 */
[----:B------:R1:W-:Y:S01]  /*4c20*/  MUFU.EX2 R248, R5 ;  /* 0x0000000500f87308 */ /* 0x0003e20000000800 */
[--C-:B------:R-:W-:Y:S09]  /*4c30*/  FFMA.FTZ R8, R9, UR14, -R3.reuse ;  /* 0x0000000e09087c23 */ /* 0x100ff20008010803 */
[----:B------:R-:W-:Y:S01]  /*4c40*/  MUFU.EX2 R249, R7 ;  /* 0x0000000700f97308 */ /* 0x000fe20000000800 */
[--C-:B---3--:R-:W-:Y:S09]  /*4c50*/  FFMA.FTZ R6, R12, UR14, -R2.reuse ;  /* 0x0000000e0c067c23 */ /* 0x108ff20008010802 */
[----:B------:R-:W3:Y:S01]  /*4c60*/  MUFU.EX2 R250, R8 ;  /* 0x0000000800fa7308 */ /* 0x000ee20000000800 */
[----:B----4-:R-:W-:Y:S09]  /*4c70*/  LEA R252, R68, UR4, 0x1 ;  /* 0x0000000444fc7c11 */ /* 0x010ff2000f8e08ff */
[----:B------:R4:W-:Y:S01]  /*4c80*/  MUFU.EX2 R103, R6 ;  /* 0x0000000600677308 */ /* 0x0009e20000000800 */
[----:B-1----:R-:W-:Y:S02]  /*4c90*/  MOV R5, R86 ;  /* 0x0000005600057202 */ /* 0x002fe40000000f00 */
[----:B------:R-:W-:Y:S02]  /*4ca0*/  @!P0 FSEL R5, R86, -INF , !P5 ;  /* 0xff80000056058808 */ /* 0x000fe40006800000 */
[----:B------:R-:W-:Y:S02]  /*4cb0*/  @!P0 ISETP.GE.AND P5, PT, R0, R4, PT ;  /* 0x000000040000820c */ /* 0x000fe40003fa6270 */
[----:B------:R-:W-:Y:S01]  /*4cc0*/  MOV R0, R95 ;  /* 0x0000005f00007202 */ /* 0x000fe20000000f00 */
[--C-:B------:R-:W-:Y:S01]  /*4cd0*/  FFMA.FTZ R5, R5, UR14, -R3.reuse ;  /* 0x0000000e05057c23 */ /* 0x100fe20008010803 */
[----:B------:R-:W-:Y:S02]  /*4ce0*/  @!P0 FSEL R0, R95, -INF , !P1 ;  /* 0xff8000005f008808 */ /* 0x000fe40004800000 */
[----:B------:R-:W-:Y:S01]  /*4cf0*/  MOV R4, R85 ;  /* 0x0000005500047202 */ /* 0x000fe20000000f00 */
[----:B------:R-:W-:Y:S01]  /*4d00*/  MUFU.EX2 R247, R5 ;  /* 0x0000000500f77308 */ /* 0x000fe20000000800 */
[----:B----4-:R-:W-:Y:S01]  /*4d10*/  MOV R6, R94 ;  /* 0x0000005e00067202 */ /* 0x010fe20000000f00 */
[--C-:B------:R-:W-:Y:S01]  /*4d20*/  FFMA.FTZ R0, R0, UR14, -R2.reuse ;  /* 0x0000000e00007c23 */ /* 0x100fe20008010802 */
[----:B------:R-:W-:Y:S02]  /*4d30*/  @!P0 FSEL R6, R94, -INF , !P6 ;  /* 0xff8000005e068808 */ /* 0x000fe40007000000 */
[----:B------:R-:W-:Y:S05]  /*4d40*/  @!P0 FSEL R4, R85, -INF , !P4 ;  /* 0xff80000055048808 */ /* 0x000fea0006000000 */
[----:B------:R1:W-:Y:S01]  /*4d50*/  MUFU.EX2 R102, R0 ;  /* 0x0000000000667308 */ /* 0x0003e20000000800 */
[----:B------:R-:W-:Y:S01]  /*4d60*/  MOV R7, R93 ;  /* 0x0000005d00077202 */ /* 0x000fe20000000f00 */
[--C-:B------:R-:W-:Y:S01]  /*4d70*/  FFMA.FTZ R6, R6, UR14, -R2.reuse ;  /* 0x0000000e06067c23 */ /* 0x100fe20008010802 */
[----:B------:R-:W-:Y:S01]  /*4d80*/  @!P0 FSEL R7, R93, -INF , !P5 ;  /* 0xff8000005d078808 */ /* 0x000fe20006800000 */
[----:B------:R-:W-:Y:S01]  /*4d90*/  FFMA.FTZ R3, R4, UR14, -R3 ;  /* 0x0000000e04037c23 */ /* 0x000fe20008010803 */
[----:B------:R-:W-:Y:S05]  /*4da0*/  LOP3.LUT P0, RZ, R110, 0x2, RZ, 0xc0, !PT ;  /* 0x000000026eff7812 */ /* 0x000fea000780c0ff */
[----:B------:R4:W-:Y:S01]  /*4db0*/  MUFU.EX2 R101, R6 ;  /* 0x0000000600657308 */ /* 0x0009e20000000800 */
[----:B------:R-:W-:Y:S01]  /*4dc0*/  FFMA.FTZ R2, R7, UR14, -R2 ;  /* 0x0000000e07027c23 */ /* 0x000fe20008010802 */
[----:B------:R-:W-:Y:S02]  /*4dd0*/  F2FP.BF16.F32.PACK_AB R7, R108, R109 ;  /* 0x0000006d6c07723e */ /* 0x000fe400000010ff */
[----:B------:R-:W-:Y:S02]  /*4de0*/  SEL R76, R76, 0xffffffe0, !P0 ;  /* 0xffffffe04c4c7807 */ /* 0x000fe40004000000 */
[----:B-1----:R-:W-:Y:S01]  /*4df0*/  LEA R0, R70, UR5, 0x1 ;  /* 0x0000000546007c11 */ /* 0x002fe2000f8e08ff */
[----:B------:R-:W-:Y:S01]  /*4e00*/  STS [R82+0x14000], R7 ;  /* 0x0140000752007388 */ /* 0x000fe20000000800 */
[----:B------:R-:W-:Y:S02]  /*4e10*/  IADD3 R110, PT, PT, R76, R252, RZ ;  /* 0x000000fc4c6e7210 */ /* 0x000fe40007ffe0ff */
[----:B------:R-:W-:Y:S02]  /*4e20*/  IADD3 R83, PT, PT, R0, R69, RZ ;  /* 0x0000004500537210 */ /* 0x000fe40007ffe0ff */
[----:B----4-:R-:W-:Y:S01]  /*4e30*/  F2FP.BF16.F32.PACK_AB R6, R106, R107 ;  /* 0x0000006b6a06723e */ /* 0x010fe200000010ff */
[----:B------:R-:W-:Y:S01]  /*4e40*/  STL [R1], R110 ;  /* 0x0000006e01007387 */ /* 0x000fe20000100800 */
[C---:B------:R-:W-:Y:S02]  /*4e50*/  IADD3 R81, PT, PT, R0.reuse, 0x20, RZ ;  /* 0x0000002000517810 */ /* 0x040fe40007ffe0ff */
[----:B------:R-:W-:Y:S02]  /*4e60*/  @P2 IADD3 R81, PT, PT, R0, -0x20, RZ ;  /* 0xffffffe000512810 */ /* 0x000fe40007ffe0ff */
[----:B------:R3:W-:Y:S02]  /*4e70*/  STS [R82+0x14400], R6 ;  /* 0x0144000652007388 */ /* 0x0007e40000000800 */
[----:B------:R-:W-:Y:S02]  /*4e80*/  IADD3 R84, PT, PT, R69, R81, RZ ;  /* 0x0000005145547210 */ /* 0x000fe40007ffe0ff */
[----:B---3--:R-:W-:Y:S02]  /*4e90*/  F2FP.BF16.F32.PACK_AB R6, R249, R250 ;  /* 0x000000faf906723e */ /* 0x008fe400000010ff */
[C---:B--2---:R-:W-:Y:S02]  /*4ea0*/  LEA R4, P1, R72.reuse, R244, 0x2 ;  /* 0x000000f448047211 */ /* 0x044fe400078210ff */
[----:B------:R1:W-:Y:S02]  /*4eb0*/  MUFU.EX2 R244, R3 ;  /* 0x0000000300f47308 */ /* 0x0003e40000000800 */
[----:B------:R-:W-:Y:S08]  /*4ec0*/  LEA.HI.X R5, R72, R245, RZ, 0x2, P1 ;  /* 0x000000f548057211 */ /* 0x000ff000008f14ff */
[----:B------:R2:W3:Y:S01]  /*4ed0*/  MUFU.EX2 R245, R2 ;  /* 0x0000000200f57308 */ /* 0x0004e20000000800 */
[----:B------:R-:W4:Y:S01]  /*4ee0*/  LDG.E R80, desc[UR38][R4.64] ;  /* 0x0000002604507981 */ /* 0x000f22000c1e1900 */
[----:B-1----:R-:W-:Y:S02]  /*4ef0*/  F2FP.BF16.F32.PACK_AB R3, R248, R251 ;  /* 0x000000fbf803723e */ /* 0x002fe400000010ff */
[----:B--2---:R-:W-:Y:S03]  /*4f00*/  F2FP.BF16.F32.PACK_AB R2, R104, R105 ;  /* 0x000000696802723e */ /* 0x004fe600000010ff */
[----:B------:R1:W-:Y:S01]  /*4f10*/  STS [R83], R3 ;  /* 0x0000000353007388 */ /* 0x0003e20000000800 */
[----:B---3--:R-:W-:Y:S04]  /*4f20*/  F2FP.BF16.F32.PACK_AB R0, R245, R101 ;  /* 0x00000065f500723e */ /* 0x008fe800000010ff */
[----:B------:R2:W-:Y:S05]  /*4f30*/  STS [R83+0x400], R2 ;  /* 0x0004000253007388 */ /* 0x0005ea0000000800 */
[----:B------:R-:W-:Y:S01]  /*4f40*/  STS [R81], R6 ;  /* 0x0000000651007388 */ /* 0x000fe20000000800 */
[----:B-1----:R-:W-:Y:S02]  /*4f50*/  F2FP.BF16.F32.PACK_AB R3, R102, R103 ;  /* 0x000000676603723e */ /* 0x002fe400000010ff */
[----:B--2---:R-:W-:Y:S03]  /*4f60*/  F2FP.BF16.F32.PACK_AB R2, R244, R247 ;  /* 0x000000f7f402723e */ /* 0x004fe600000010ff */
[----:B------:R1:W-:Y:S05]  /*4f70*/  STS [R81+0x400], R3 ;  /* 0x0004000351007388 */ /* 0x0003ea0000000800 */
[----:B------:R2:W-:Y:S05]  /*4f80*/  STS [R84], R2 ;  /* 0x0000000254007388 */ /* 0x0005ea0000000800 */
[----:B------:R3:W-:Y:S05]  /*4f90*/  STS [R84+0x400], R0 ;  /* 0x0004000054007388 */ /* 0x0007ea0000000800 */
[----:B------:R-:W3:Y:S05]  /*4fa0*/  LDSM.16.M88.4 R16, [R252+0x6000] ;  /* 0x00600000fc10783b */ /* 0x000eea0000000200 */
[----:B------:R-:W3:Y:S05]  /*4fb0*/  LDSM.16.M88.4 R68, [R110+0x6000] ;  /* 0x006000006e44783b */ /* 0x000eea0000000200 */
[----:B-1----:R1:W4:Y:S01]  /*4fc0*/  LDG.E R3, desc[UR38][R4.64+0x20] ;  /* 0x0000202604037981 */ /* 0x002322000c1e1900 */
[----:B--2---:R-:W-:Y:S05]  /*4fd0*/  IMAD.IADD R2, R252, 0x1, R100 ;  /* 0x00000001fc027824 */ /* 0x004fea00078e0264 */
[----:B------:R-:W2:Y:S01]  /*4fe0*/  LDSM.16.M88.4 R72, [R2+0x6000] ;  /* 0x006000000248783b */ /* 0x000ea20000000200 */
[----:B---3--:R-:W-:Y:S05]  /*4ff0*/  IADD3 R0, PT, PT, R76, R2, RZ ;  /* 0x000000024c007210 */ /* 0x008fea0007ffe0ff */
[----:B------:R-:W3:Y:S01]  /*5000*/  LDSM.16.M88.4 R76, [R0+0x6000] ;  /* 0x00600000004c783b */ /* 0x000ee20000000200 */
[C---:B-1----:R-:W-:Y:S08]  /*5010*/  HMMA.16816.F32.BF16 R4, R16.reuse, R148, RZ ;  /* 0x000000941004723c */ /* 0x042ff000000418ff */
[C---:B------:R-:W-:Y:S08]  /*5020*/  HMMA.16816.F32.BF16 R8, R16.reuse, R150, RZ ;  /* 0x000000961008723c */ /* 0x040ff000000418ff */
[C---:B------:R-:W-:Y:S08]  /*5030*/  HMMA.16816.F32.BF16 R12, R16.reuse, R152, RZ ;  /* 0x00000098100c723c */ /* 0x040ff000000418ff */
[----:B------:R-:W-:Y:S08]  /*5040*/  HMMA.16816.F32.BF16 R16, R16, R154, RZ ;  /* 0x0000009a1010723c */ /* 0x000ff000000418ff */
[C---:B------:R-:W-:Y:S08]  /*5050*/  HMMA.16816.F32.BF16 R4, R68.reuse, R156, R4 ;  /* 0x0000009c4404723c */ /* 0x040ff00000041804 */
        /* <DEDUP_REMOVED lines=28> */
[----:B------:R3:W4:Y:S07]  /*5220*/  LDSM.16.M88.4 R76, [R110+0xa000] ;  /* 0x00a000006e4c783b */ /* 0x00072e0000000200 */
[C---:B-1----:R-:W-:Y:S08]  /*5230*/  HMMA.16816.F32.BF16 R4, R68.reuse, R204, R4 ;  /* 0x000000cc4404723c */ /* 0x042ff00000041804 */
[C---:B------:R-:W-:Y:S08]  /*5240*/  HMMA.16816.F32.BF16 R8, R68.reuse, R206, R8 ;  /* 0x000000ce4408723c */ /* 0x040ff00000041808 */
[C---:B------:R-:W-:Y:S01]  /*5250*/  HMMA.16816.F32.BF16 R12, R68.reuse, R208, R12 ;  /* 0x000000d0440c723c */ /* 0x040fe2000004180c */
[----:B---3-5:R1:W5:Y:S07]  /*5260*/  LDL.LU R110, [R1+0x84] ;  /* 0x00008400016e7983 */ /* 0x02836e0000300800 */
[----:B------:R-:W-:Y:S01]  /*5270*/  HMMA.16816.F32.BF16 R16, R68, R210, R16 ;  /* 0x000000d24410723c */ /* 0x000fe20000041810 */
[----:B------:R-:W3:Y:S07]  /*5280*/  LDSM.16.M88.4 R68, [R2+0xa000] ;  /* 0x00a000000244783b */ /* 0x000eee0000000200 */
[C---:B--2---:R-:W-:Y:S08]  /*5290*/  HMMA.16816.F32.BF16 R4, R72.reuse, R212, R4 ;  /* 0x000000d44804723c */ /* 0x044ff00000041804 */
[C---:B------:R-:W-:Y:S08]  /*52a0*/  HMMA.16816.F32.BF16 R8, R72.reuse, R214, R8 ;  /* 0x000000d64808723c */ /* 0x040ff00000041808 */
[C---:B------:R-:W-:Y:S08]  /*52b0*/  HMMA.16816.F32.BF16 R12, R72.reuse, R216, R12 ;  /* 0x000000d8480c723c */ /* 0x040ff0000004180c */
[----:B------:R-:W-:Y:S01]  /*52c0*/  HMMA.16816.F32.BF16 R16, R72, R218, R16 ;  /* 0x000000da4810723c */ /* 0x000fe20000041810 */
[----:B------:R2:W1:Y:S07]  /*52d0*/  LDSM.16.M88.4 R72, [R0+0xa000] ;  /* 0x00a000000048783b */ /* 0x00046e0000000200 */
[C---:B----4-:R-:W-:Y:S08]  /*52e0*/  HMMA.16816.F32.BF16 R4, R76.reuse, R220, R4 ;  /* 0x000000dc4c04723c */ /* 0x050ff00000041804 */
[C---:B------:R-:W-:Y:S08]  /*52f0*/  HMMA.16816.F32.BF16 R8, R76.reuse, R222, R8 ;  /* 0x000000de4c08723c */ /* 0x040ff00000041808 */
[C---:B------:R-:W-:Y:S03]  /*5300*/  HMMA.16816.F32.BF16 R12, R76.reuse, R224, R12 ;  /* 0x000000e04c0c723c */ /* 0x040fe6000004180c */
[----:B--2---:R-:W-:Y:S04]  /*5310*/  FFMA.FTZ R0, -R89, R89, 1 ;  /* 0x3f80000059007423 */ /* 0x004fe80000010159 */
[----:B------:R-:W-:Y:S01]  /*5320*/  FMUL.FTZ R0, R0, UR15 ;  /* 0x0000000f00007c20 */ /* 0x000fe20008410000 */
        /* <DEDUP_REMOVED lines=9> */
[----:B------:R-:W-:Y:S01]  /*53c0*/  FFMA.FTZ R4, -R91, R91, 1 ;  /* 0x3f8000005b047423 */ /* 0x000fe2000001015b */
[----:B------:R-:W-:Y:S01]  /*53d0*/  FADD.FTZ R5, -R80, R5 ;  /* 0x0000000550057221 */ /* 0x000fe20000010100 */
[----:B------:R-:W-:Y:S01]  /*53e0*/  FADD.FTZ R6, -R3, R6 ;  /* 0x0000000603067221 */ /* 0x000fe20000010100 */
[----:B------:R-:W-:Y:S01]  /*53f0*/  FMUL.FTZ R2, R109, R2 ;  /* 0x000000026d027220 */ /* 0x000fe20000410000 */
[----:B------:R-:W-:Y:S01]  /*5400*/  HMMA.16816.F32.BF16 R16, R72, R242, R16 ;  /* 0x000000f24810723c */ /* 0x000fe20000041810 */
[----:B------:R1:W5:Y:S02]  /*5410*/  LDL.LU R109, [R1+0x80] ;  /* 0x00008000016d7983 */ /* 0x0003640000300800 */
[----:B------:R-:W-:Y:S01]  /*5420*/  FMUL.FTZ R4, R4, UR15 ;  /* 0x0000000f04047c20 */ /* 0x000fe20008410000 */
[----:B------:R-:W-:Y:S01]  /*5430*/  FMUL.FTZ R5, R108, R5 ;  /* 0x000000056c057220 */ /* 0x000fe20000410000 */
[C---:B------:R-:W-:Y:S01]  /*5440*/  FADD.FTZ R8, -R80.reuse, R8 ;  /* 0x0000000850087221 */ /* 0x040fe20000010100 */
[----:B------:R-:W-:Y:S01]  /*5450*/  FADD.FTZ R9, -R80, R9 ;  /* 0x0000000950097221 */ /* 0x000fe20000010100 */
[----:B------:R-:W-:Y:S01]  /*5460*/  FMUL.FTZ R4, R2, R4 ;  /* 0x0000000402047220 */ /* 0x000fe20000410000 */
[----:B------:R-:W-:Y:S01]  /*5470*/  FMUL.FTZ R0, R5, R0 ;  /* 0x0000000005007220 */ /* 0x000fe20000410000 */
[----:B------:R-:W-:Y:S01]  /*5480*/  FFMA.FTZ R2, -R92, R92, 1 ;  /* 0x3f8000005c027423 */ /* 0x000fe2000001015c */
[----:B------:R-:W-:Y:S01]  /*5490*/  FFMA.FTZ R5, -R88, R88, 1 ;  /* 0x3f80000058057423 */ /* 0x000fe20000010158 */
[----:B------:R-:W-:Y:S01]  /*54a0*/  FMUL.FTZ R8, R251, R8 ;  /* 0x00000008fb087220 */ /* 0x000fe20000410000 */
[----:B------:R-:W-:Y:S01]  /*54b0*/  FADD.FTZ R12, -R80, R12 ;  /* 0x0000000c500c7221 */ /* 0x000fe20000010100 */
[----:B------:R-:W-:Y:S01]  /*54c0*/  FMUL.FTZ R2, R2, UR15 ;  /* 0x0000000f02027c20 */ /* 0x000fe20008410000 */
[----:B------:R-:W-:Y:S01]  /*54d0*/  FMUL.FTZ R9, R248, R9 ;  /* 0x00000009f8097220 */ /* 0x000fe20000410000 */
[----:B------:R-:W-:Y:S01]  /*54e0*/  FMUL.FTZ R5, R5, UR15 ;  /* 0x0000000f05057c20 */ /* 0x000fe20008410000 */
[----:B------:R-:W-:Y:S01]  /*54f0*/  F2FP.BF16.F32.PACK_AB R0, R0, R4 ;  /* 0x000000040000723e */ /* 0x000fe200000010ff */
[----:B------:R-:W-:Y:S01]  /*5500*/  FMUL.FTZ R2, R8, R2 ;  /* 0x0000000208027220 */ /* 0x000fe20000410000 */
[C---:B------:R-:W-:Y:S01]  /*5510*/  FADD.FTZ R13, -R80.reuse, R13 ;  /* 0x0000000d500d7221 */ /* 0x040fe20000010100 */
[C---:B------:R-:W-:Y:S01]  /*5520*/  FADD.FTZ R69, -R80.reuse, R16 ;  /* 0x0000001050457221 */ /* 0x040fe20000010100 */
[----:B------:R-:W-:Y:S01]  /*5530*/  FADD.FTZ R16, -R80, R17 ;  /* 0x0000001150107221 */ /* 0x000fe20000010100 */
[----:B------:R-:W-:Y:S01]  /*5540*/  FMUL.FTZ R17, R250, R12 ;  /* 0x0000000cfa117220 */ /* 0x000fe20000410000 */
[----:B------:R-:W-:Y:S01]  /*5550*/  FFMA.FTZ R8, -R90, R90, 1 ;  /* 0x3f8000005a087423 */ /* 0x000fe2000001015a */
[----:B------:R-:W-:Y:S01]  /*5560*/  FFMA.FTZ R4, -R87, R87, 1 ;  /* 0x3f80000057047423 */ /* 0x000fe20000010157 */
[----:B------:R-:W-:Y:S01]  /*5570*/  FMUL.FTZ R5, R9, R5 ;  /* 0x0000000509057220 */ /* 0x000fe20000410000 */
[----:B------:R-:W-:Y:S01]  /*5580*/  FFMA.FTZ R12, -R86, R86, 1 ;  /* 0x3f800000560c7423 */ /* 0x000fe20000010156 */
[----:B------:R-:W-:Y:S01]  /*5590*/  FFMA.FTZ R9, -R85, R85, 1 ;  /* 0x3f80000055097423 */ /* 0x000fe20000010155 */
[----:B------:R-:W-:Y:S01]  /*55a0*/  FMUL.FTZ R68, R249, R13 ;  /* 0x0000000df9447220 */ /* 0x000fe20000410000 */
[----:B------:R-:W-:Y:S01]  /*55b0*/  FMUL.FTZ R8, R8, UR15 ;  /* 0x0000000f08087c20 */ /* 0x000fe20008410000 */
[----:B------:R-:W-:Y:S01]  /*55c0*/  FMUL.FTZ R4, R4, UR15 ;  /* 0x0000000f04047c20 */ /* 0x000fe20008410000 */
[----:B------:R1:W5:Y:S01]  /*55d0*/  LDL.LU R108, [R1+0x7c] ;  /* 0x00007c00016c7983 */ /* 0x0003620000300800 */
[----:B------:R-:W-:Y:S01]  /*55e0*/  FMUL.FTZ R13, R247, R69 ;  /* 0x00000045f70d7220 */ /* 0x000fe20000410000 */
[----:B------:R-:W-:Y:S01]  /*55f0*/  FMUL.FTZ R16, R244, R16 ;  /* 0x00000010f4107220 */ /* 0x000fe20000410000 */
[----:B------:R-:W-:Y:S01]  /*5600*/  FMUL.FTZ R12, R12, UR15 ;  /* 0x0000000f0c0c7c20 */ /* 0x000fe20008410000 */
[----:B------:R-:W-:Y:S01]  /*5610*/  FMUL.FTZ R9, R9, UR15 ;  /* 0x0000000f09097c20 */ /* 0x000fe20008410000 */
[----:B------:R-:W-:Y:S01]  /*5620*/  FMUL.FTZ R6, R107, R6 ;  /* 0x000000066b067220 */ /* 0x000fe20000410000 */
[----:B------:R-:W-:Y:S01]  /*5630*/  FADD.FTZ R7, -R3, R7 ;  /* 0x0000000703077221 */ /* 0x000fe20000010100 */
[----:B------:R-:W-:Y:S01]  /*5640*/  FMUL.FTZ R8, R17, R8 ;  /* 0x0000000811087220 */ /* 0x000fe20000410000 */
[----:B------:R-:W-:Y:S01]  /*5650*/  FMUL.FTZ R4, R68, R4 ;  /* 0x0000000444047220 */ /* 0x000fe20000410000 */
[----:B------:R1:W5:Y:S01]  /*5660*/  LDL.LU R107, [R1+0x78] ;  /* 0x00007800016b7983 */ /* 0x0003620000300800 */
[----:B------:R-:W-:Y:S01]  /*5670*/  FMUL.FTZ R12, R13, R12 ;  /* 0x0000000c0d0c7220 */ /* 0x000fe20000410000 */
[----:B------:R-:W-:Y:S01]  /*5680*/  FMUL.FTZ R9, R16, R9 ;  /* 0x0000000910097220 */ /* 0x000fe20000410000 */
[----:B------:R-:W-:Y:S01]  /*5690*/  FMUL.FTZ R7, R106, R7 ;  /* 0x000000076a077220 */ /* 0x000fe20000410000 */
[C---:B------:R-:W-:Y:S01]  /*56a0*/  FADD.FTZ R10, -R3.reuse, R10 ;  /* 0x0000000a030a7221 */ /* 0x040fe20000010100 */
[----:B------:R1:W5:Y:S01]  /*56b0*/  LDL.LU R106, [R1+0x74] ;  /* 0x00007400016a7983 */ /* 0x0003620000300800 */
[----:B------:R-:W-:Y:S01]  /*56c0*/  F2FP.BF16.F32.PACK_AB R4, R4, R8 ;  /* 0x000000080404723e */ /* 0x000fe200000010ff */
[----:B------:R-:W-:Y:S01]  /*56d0*/  FADD.FTZ R18, -R3, R18 ;  /* 0x0000001203127221 */ /* 0x000fe20000010100 */
[----:B------:R-:W-:Y:S01]  /*56e0*/  F2FP.BF16.F32.PACK_AB R8, R9, R12 ;  /* 0x0000000c0908723e */ /* 0x000fe200000010ff */
[----:B------:R-:W-:Y:S01]  /*56f0*/  FMUL.FTZ R10, R105, R10 ;  /* 0x0000000a690a7220 */ /* 0x000fe20000410000 */
[C---:B------:R-:W-:Y:S01]  /*5700*/  FADD.FTZ R12, -R3.reuse, R11 ;  /* 0x0000000b030c7221 */ /* 0x040fe20000010100 */
[----:B------:R1:W5:Y:S01]  /*5710*/  LDL.LU R105, [R1+0x70] ;  /* 0x0000700001697983 */ /* 0x0003620000300800 */
[C---:B------:R-:W-:Y:S01]  /*5720*/  FADD.FTZ R9, -R3.reuse, R14 ;  /* 0x0000000e03097221 */ /* 0x040fe20000010100 */
[----:B------:R-:W-:Y:S01]  /*5730*/  FADD.FTZ R11, -R3, R15 ;  /* 0x0000000f030b7221 */ /* 0x000fe20000010100 */
[----:B------:R-:W-:Y:S02]  /*5740*/  FMUL.FTZ R12, R104, R12 ;  /* 0x0000000c680c7220 */ /* 0x000fe40000410000 */
[----:B------:R2:W-:Y:S01]  /*5750*/  STS [R82+0x12000], R0 ;  /* 0x0120000052007388 */ /* 0x0005e20000000800 */
[----:B------:R-:W-:Y:S01]  /*5760*/  FMUL.FTZ R9, R103, R9 ;  /* 0x0000000967097220 */ /* 0x000fe20000410000 */
[----:B------:R-:W-:Y:S01]  /*5770*/  FMUL.FTZ R11, R102, R11 ;  /* 0x0000000b660b7220 */ /* 0x000fe20000410000 */
[----:B------:R-:W-:Y:S02]  /*5780*/  F2FP.BF16.F32.PACK_AB R5, R5, R2 ;  /* 0x000000020505723e */ /* 0x000fe400000010ff */
[----:B------:R1:W5:Y:S01]  /*5790*/  LDL.LU R104, [R1+0x6c] ;  /* 0x00006c0001687983 */ /* 0x0003620000300800 */
[----:B------:R-:W-:Y:S01]  /*57a0*/  FFMA.FTZ R2, -R98, R98, 1 ;  /* 0x3f80000062027423 */ /* 0x000fe20000010162 */
[----:B------:R-:W-:Y:S01]  /*57b0*/  FADD.FTZ R19, -R3, R19 ;  /* 0x0000001303137221 */ /* 0x000fe20000010100 */
[----:B------:R-:W-:Y:S02]  /*57c0*/  FFMA.FTZ R3, -R96, R96, 1 ;  /* 0x3f80000060037423 */ /* 0x000fe40000010160 */
[----:B------:R1:W5:Y:S01]  /*57d0*/  LDL.LU R103, [R1+0x68] ;  /* 0x0000680001677983 */ /* 0x0003620000300800 */
[----:B------:R-:W-:Y:S01]  /*57e0*/  FMUL.FTZ R2, R2, UR15 ;  /* 0x0000000f02027c20 */ /* 0x000fe20008410000 */
[----:B------:R-:W-:Y:S03]  /*57f0*/  FMUL.FTZ R3, R3, UR15 ;  /* 0x0000000f03037c20 */ /* 0x000fe60008410000 */
[----:B------:R1:W5:Y:S01]  /*5800*/  LDL.LU R102, [R1+0x64] ;  /* 0x0000640001667983 */ /* 0x0003620000300800 */
[----:B------:R-:W-:Y:S01]  /*5810*/  FMUL.FTZ R2, R6, R2 ;  /* 0x0000000206027220 */ /* 0x000fe20000410000 */
[----:B------:R-:W-:Y:S01]  /*5820*/  FFMA.FTZ R6, -R99, R99, 1 ;  /* 0x3f80000063067423 */ /* 0x000fe20000010163 */
[----:B------:R-:W-:Y:S02]  /*5830*/  FMUL.FTZ R3, R9, R3 ;  /* 0x0000000309037220 */ /* 0x000fe40000410000 */
[----:B------:R-:W3:Y:S01]  /*5840*/  LDL R14, [R1+0x1c] ;  /* 0x00001c00010e7983 */ /* 0x000ee20000100800 */
[----:B------:R-:W-:Y:S01]  /*5850*/  FFMA.FTZ R9, -R93, R93, 1 ;  /* 0x3f8000005d097423 */ /* 0x000fe2000001015d */
[----:B------:R-:W-:Y:S03]  /*5860*/  FMUL.FTZ R6, R6, UR15 ;  /* 0x0000000f06067c20 */ /* 0x000fe60008410000 */
[----:B------:R-:W4:Y:S01]  /*5870*/  LDL R13, [R1+0x24] ;  /* 0x00002400010d7983 */ /* 0x000f220000100800 */
[----:B------:R-:W-:Y:S01]  /*5880*/  FMUL.FTZ R9, R9, UR15 ;  /* 0x0000000f09097c20 */ /* 0x000fe20008410000 */
[----:B------:R-:W-:Y:S01]  /*5890*/  FMUL.FTZ R6, R10, R6 ;  /* 0x000000060a067220 */ /* 0x000fe20000410000 */
[----:B------:R-:W-:Y:S01]  /*58a0*/  FMUL.FTZ R10, R101, R18 ;  /* 0x00000012650a7220 */ /* 0x000fe20000410000 */
[----:B------:R-:W1:Y:S01]  /*58b0*/  S2R R250, SR_TID.X ;  /* 0x0000000000fa7919 */ /* 0x000e620000002100 */
[----:B--2---:R-:W-:Y:S01]  /*58c0*/  FFMA.FTZ R0, -R97, R97, 1 ;  /* 0x3f80000061007423 */ /* 0x004fe20000010161 */
[----:B------:R2:W5:Y:S03]  /*58d0*/  LDL.LU R101, [R1+0x60] ;  /* 0x0000600001657983 */ /* 0x0005660000300800 */
[----:B------:R-:W-:Y:S01]  /*58e0*/  FMUL.FTZ R0, R0, UR15 ;  /* 0x0000000f00007c20 */ /* 0x000fe20008410000 */
[----:B------:R-:W2:Y:S03]  /*58f0*/  S2R R251, SR_TID.X ;  /* 0x0000000000fb7919 */ /* 0x000ea60000002100 */
[----:B------:R-:W-:Y:S01]  /*5900*/  FMUL.FTZ R0, R7, R0 ;  /* 0x0000000007007220 */ /* 0x000fe20000410000 */
[----:B------:R-:W-:Y:S04]  /*5910*/  FFMA.FTZ R7, -R95, R95, 1 ;  /* 0x3f8000005f077423 */ /* 0x000fe8000001015f */
[----:B------:R-:W-:Y:S01]  /*5920*/  F2FP.BF16.F32.PACK_AB R0, R0, R2 ;  /* 0x000000020000723e */ /* 0x000fe200000010ff */
[----:B------:R-:W-:Y:S01]  /*5930*/  FFMA.FTZ R2, -R246, R246, 1 ;  /* 0x3f800000f6027423 */ /* 0x000fe200000101f6 */
[----:B------:R-:W-:Y:S03]  /*5940*/  FMUL.FTZ R7, R7, UR15 ;  /* 0x0000000f07077c20 */ /* 0x000fe60008410000 */
[----:B------:R2:W-:Y:S01]  /*5950*/  STS [R82+0x12400], R0 ;  /* 0x0124000052007388 */ /* 0x0005e20000000800 */
[----:B------:R-:W-:Y:S04]  /*5960*/  FMUL.FTZ R2, R2, UR15 ;  /* 0x0000000f02027c20 */ /* 0x000fe80008410000 */
[----:B------:R-:W-:Y:S01]  /*5970*/  STS [R83+-0x2000], R5 ;  /* 0xffe0000553007388 */ /* 0x000fe20000000800 */
[----:B------:R-:W-:Y:S05]  /*5980*/  FMUL.FTZ R2, R12, R2 ;  /* 0x000000020c027220 */ /* 0x000fea0000410000 */
[----:B------:R-:W-:Y:S02]  /*5990*/  F2FP.BF16.F32.PACK_AB R2, R2, R6 ;  /* 0x000000060202723e */ /* 0x000fe400000010ff */
[C---:B-1----:R-:W-:Y:S03]  /*59a0*/  SHF.L.U32 R248, R250.reuse, 0x6, RZ ;  /* 0x00000006faf87819 */ /* 0x042fe600000006ff */
[----:B------:R1:W-:Y:S01]  /*59b0*/  STS [R83+-0x1c00], R2 ;  /* 0xffe4000253007388 */ /* 0x0003e20000000800 */
[----:B------:R-:W-:Y:S02]  /*59c0*/  SHF.L.U32 R249, R250, 0x6, RZ ;  /* 0x00000006faf97819 */ /* 0x000fe400000006ff */
[----:B------:R-:W-:Y:S02]  /*59d0*/  LOP3.LUT R248, R248, 0x1c0, RZ, 0xc0, !PT ;  /* 0x000001c0f8f87812 */ /* 0x000fe400078ec0ff */
[----:B------:R-:W-:Y:S01]  /*59e0*/  STS [R81+-0x2000], R4 ;  /* 0xffe0000451007388 */ /* 0x000fe20000000800 */
[----:B------:R-:W-:Y:S02]  /*59f0*/  LOP3.LUT R249, R249, 0x200, RZ, 0xc0, !PT ;  /* 0x00000200f9f97812 */ /* 0x000fe400078ec0ff */
[----:B--2---:R-:W-:Y:S01]  /*5a00*/  SHF.L.U32 R251, R251, 0x3, RZ ;  /* 0x00000003fbfb7819 */ /* 0x004fe200000006ff */
[----:B------:R-:W-:Y:S01]  /*5a10*/  FMUL.FTZ R0, R11, R7 ;  /* 0x000000070b007220 */ /* 0x000fe20000410000 */
[----:B------:R-:W-:Y:S01]  /*5a20*/  FFMA.FTZ R7, -R94, R94, 1 ;  /* 0x3f8000005e077423 */ /* 0x000fe2000001015e */
[----:B------:R-:W-:Y:S01]  /*5a30*/  FMUL.FTZ R11, R245, R19 ;  /* 0x00000013f50b7220 */ /* 0x000fe20000410000 */
[----:B------:R-:W-:Y:S02]  /*5a40*/  LOP3.LUT R248, R248, 0x38, R251, 0xf8, !PT ;  /* 0x00000038f8f87812 */ /* 0x000fe400078ef8fb */
[----:B------:R-:W-:Y:S01]  /*5a50*/  FMUL.FTZ R7, R7, UR15 ;  /* 0x0000000f07077c20 */ /* 0x000fe20008410000 */
[----:B------:R-:W-:Y:S01]  /*5a60*/  F2FP.BF16.F32.PACK_AB R0, R0, R3 ;  /* 0x000000030000723e */ /* 0x000fe200000010ff */
[----:B------:R-:W-:Y:S01]  /*5a70*/  FMUL.FTZ R3, R11, R9 ;  /* 0x000000090b037220 */ /* 0x000fe20000410000 */
[----:B------:R-:W-:Y:S01]  /*5a80*/  SHF.R.U32.HI R251, RZ, 0x1, R250 ;  /* 0x00000001fffb7819 */ /* 0x000fe200000116fa */
[----:B------:R-:W-:Y:S01]  /*5a90*/  FMUL.FTZ R6, R10, R7 ;  /* 0x000000070a067220 */ /* 0x000fe20000410000 */
[----:B------:R-:W-:Y:S01]  /*5aa0*/  SHF.L.U32 R250, R250, 0x5, RZ ;  /* 0x00000005fafa7819 */ /* 0x000fe200000006ff */
[----:B------:R-:W-:Y:S01]  /*5ab0*/  STS [R81+-0x1c00], R0 ;  /* 0xffe4000051007388 */ /* 0x000fe20000000800 */
[----:B------:R-:W-:Y:S02]  /*5ac0*/  LOP3.LUT R248, R248, 0x8, R251, 0x78, !PT ;  /* 0x00000008f8f87812 */ /* 0x000fe400078e78fb */
[----:B-1----:R-:W-:Y:S02]  /*5ad0*/  F2FP.BF16.F32.PACK_AB R2, R3, R6 ;  /* 0x000000060302723e */ /* 0x002fe400000010ff */
[----:B------:R-:W-:Y:S05]  /*5ae0*/  STS [R84+-0x2000], R8 ;  /* 0xffe0000854007388 */ /* 0x000fea0000000800 */
[----:B------:R1:W-:Y:S01]  /*5af0*/  STS [R84+-0x1c00], R2 ;  /* 0xffe4000254007388 */ /* 0x0003e20000000800 */
[----:B------:R-:W-:Y:S01]  /*5b00*/  BAR.SYNC.DEFER_BLOCKING 0x0 ;  /* 0x0000000000007b1d */ /* 0x000fe20000010000 */
[----:B-1----:R-:W-:Y:S04]  /*5b10*/  LOP3.LUT R2, R249, 0x400, R250, 0xf8, !PT ;  /* 0x00000400f9027812 */ /* 0x002fe800078ef8fa */
[----:B------:R-:W-:Y:S04]  /*5b20*/  LOP3.LUT R2, R2, R248, RZ, 0xfc, !PT ;  /* 0x000000f802027212 */ /* 0x000fe800078efcff */
[----:B------:R-:W-:Y:S02]  /*5b30*/  LEA R2, R2, UR4, 0x1 ;  /* 0x0000000402027c11 */ /* 0x000fe4000f8e08ff */
[C---:B---3--:R-:W-:Y:S02]  /*5b40*/  LEA R3, R14.reuse, UR4, 0x1 ;  /* 0x000000040e037c11 */ /* 0x048fe4000f8e08ff */
[----:B------:R-:W-:Y:S02]  /*5b50*/  LEA R92, R14, UR5, 0x1 ;  /* 0x000000050e5c7c11 */ /* 0x000fe4000f8e08ff */
[----:B----4-:R-:W-:Y:S01]  /*5b60*/  LEA R0, R13, UR4, 0x1 ;  /* 0x000000040d007c11 */ /* 0x010fe2000f8e08ff */
[----:B------:R-:W-:Y:S01]  /*5b70*/  LDSM.16.MT88.4 R4, [R3+0x14000] ;  /* 0x014000000304783b */ /* 0x000fe20000004200 */
[----:B------:R-:W-:Y:S04]  /*5b80*/  IADD3 R92, PT, PT, R100, R92, RZ ;  /* 0x0000005c645c7210 */ /* 0x000fe80007ffe0ff */
[----:B------:R-:W1:Y:S05]  /*5b90*/  LDSM.16.MT88.4 R8, [R0+0x6000] ;  /* 0x006000000008783b */ /* 0x000e6a0000004200 */
[----:B------:R-:W2:Y:S05]  /*5ba0*/  LDSM.16.MT88.4 R12, [R92] ;  /* 0x000000005c0c783b */ /* 0x000eaa0000004200 */
[----:B------:R-:W3:Y:S05]  /*5bb0*/  LDSM.16.MT88.4 R16, [R0+0x8000] ;  /* 0x008000000010783b */ /* 0x000eea0000004200 */
[----:B------:R-:W4:Y:S05]  /*5bc0*/  LDSM.16.MT88.4 R68, [R0+0xa000] ;  /* 0x00a000000044783b */ /* 0x000f2a0000004200 */
[----:B------:R-:W-:Y:S05]  /*5bd0*/  LDSM.16.MT88.4 R72, [R3+0x14800] ;  /* 0x014800000348783b */ /* 0x000fea0000004200 */
[----:B------:R-:W4:Y:S05]  /*5be0*/  LDSM.16.MT88.4 R76, [R0+0x6800] ;  /* 0x00680000004c783b */ /* 0x000f2a0000004200 */
[----:B------:R-:W4:Y:S05]  /*5bf0*/  LDSM.16.MT88.4 R80, [R92+0x800] ;  /* 0x000800005c50783b */ /* 0x000f2a0000004200 */
[----:B------:R-:W4:Y:S01]  /*5c00*/  LDSM.16.MT88.4 R84, [R0+0x8800] ;  /* 0x008800000054783b */ /* 0x000f220000004200 */
[-C--:B-1----:R-:W-:Y:S04]  /*5c10*/  HMMA.16816.F32.BF16 R20, R4, R8.reuse, R20 ;  /* 0x000000080414723c */ /* 0x082fe80000041814 */
[----:B------:R-:W-:Y:S05]  /*5c20*/  LDSM.16.MT88.4 R88, [R0+0x7800] ;  /* 0x007800000058783b */ /* 0x000fea0000004200 */
[----:B------:R-:W-:Y:S01]  /*5c30*/  LDSM.16.MT88.4 R96, [R0+0x9800] ;  /* 0x009800000060783b */ /* 0x000fe20000004200 */
[C---:B--2---:R-:W-:Y:S04]  /*5c40*/  HMMA.16816.F32.BF16 R24, R12.reuse, R8, R24 ;  /* 0x000000080c18723c */ /* 0x044fe80000041818 */
[----:B------:R-:W-:Y:S04]  /*5c50*/  LDSM.16.MT88.4 R244, [R0+0xb800] ;  /* 0x00b8000000f4783b */ /* 0x000fe80000004200 */
[-C--:B------:R-:W-:Y:S01]  /*5c60*/  HMMA.16816.F32.BF16 R28, R12, R10.reuse, R28 ;  /* 0x0000000a0c1c723c */ /* 0x080fe2000004181c */
[----:B------:R1:W5:Y:S07]  /*5c70*/  LDL.LU R100, [R1+0x58] ;  /* 0x0000580001647983 */ /* 0x00036e0000300800 */
        /* <DEDUP_REMOVED lines=38> */
[-C--:B-1----:R-:W-:Y:S08]  /*5ee0*/  HMMA.16816.F32.BF16 R52, R4, R76.reuse, R52 ;  /* 0x0000004c0434723c */ /* 0x082ff00000041834 */
        /* <DEDUP_REMOVED lines=18> */
[----:B------:R-:W2:Y:S01]  /*6010*/  LDL.LU R249, [R1+0x38] ;  /* 0x0000380001f97983 */ /* 0x000ea20000300800 */
[----:B------:R-:W-:Y:S01]  /*6020*/  IADD3 R5, P0, PT, RZ, -UR35, RZ ;  /* 0x80000023ff057c10 */ /* 0x000fe2000ff1e0ff */
[----:B------:R-:W-:Y:S02]  /*6030*/  IMAD.U32 R10, RZ, RZ, UR18 ;  /* 0x00000012ff0a7e24 */ /* 0x000fe4000f8e00ff */
[----:B------:R-:W3:Y:S01]  /*6040*/  LDL.LU R248, [R1+0x3c] ;  /* 0x00003c0001f87983 */ /* 0x000ee20000300800 */
[----:B------:R-:W-:Y:S02]  /*6050*/  IMAD.U32 R8, RZ, RZ, UR18 ;  /* 0x00000012ff087e24 */ /* 0x000fe4000f8e00ff */
[----:B------:R-:W-:Y:S01]  /*6060*/  IMAD.X R4, RZ, RZ, ~UR16, P0 ;  /* 0x80000010ff047e24 */ /* 0x000fe200080e06ff */
[----:B------:R-:W1:Y:S01]  /*6070*/  S2R R251, SR_TID.X ;  /* 0x0000000000fb7919 */ /* 0x000e620000002100 */
[----:B------:R-:W-:Y:S02]  /*6080*/  IMAD.U32 R12, RZ, RZ, UR18 ;  /* 0x00000012ff0c7e24 */ /* 0x000fe4000f8e00ff */
[----:B------:R-:W-:Y:S01]  /*6090*/  IMAD.U32 R9, RZ, RZ, UR22 ;  /* 0x00000016ff097e24 */ /* 0x000fe2000f8e00ff */
[----:B------:R-:W-:Y:S04]  /*60a0*/  SHF.R.S64 R5, R5, 0x1f, R4 ;  /* 0x0000001f05057819 */ /* 0x000fe80000001004 */
[----:B---3--:R-:W-:Y:S01]  /*60b0*/  IADD3 R248, P0, PT, R5, R248, RZ ;  /* 0x000000f805f87210 */ /* 0x008fe20007f1e0ff */
[----:B-1----:R-:W-:Y:S02]  /*60c0*/  IMAD.SHL.U32 R251, R251, 0x8, RZ ;  /* 0x00000008fbfb7824 */ /* 0x002fe400078e00ff */
[----:B------:R-:W-:Y:S01]  /*60d0*/  IMAD.U32 R5, RZ, RZ, UR18 ;  /* 0x00000012ff057e24 */ /* 0x000fe2000f8e00ff */
[----:B--2---:R-:W-:Y:S01]  /*60e0*/  LEA.HI.X.SX32 R249, R4, R249, 0x1, P0 ;  /* 0x000000f904f97211 */ /* 0x004fe200000f0eff */
[----:B------:R1:W-:Y:S01]  /*60f0*/  STL [R1+0x3c], R248 ;  /* 0x00003cf801007387 */ /* 0x0003e20000100800 */
[----:B------:R-:W-:Y:S01]  /*6100*/  LOP3.LUT R250, R251, 0x38, RZ, 0xc0, !PT ;  /* 0x00000038fbfa7812 */ /* 0x000fe200078ec0ff */
[----:B------:R-:W-:Y:S01]  /*6110*/  IMAD.U32 R4, RZ, RZ, UR22 ;  /* 0x00000016ff047e24 */ /* 0x000fe2000f8e00ff */
[----:B------:R-:W2:Y:S02]  /*6120*/  S2R R251, SR_TID.X ;  /* 0x0000000000fb7919 */ /* 0x000ea40000002100 */
[C---:B------:R-:W-:Y:S02]  /*6130*/  ISETP.GE.AND P6, PT, R250.reuse, UR8, PT ;  /* 0x00000008fa007c0c */ /* 0x040fe4000bfc6270 */
[----:B------:R-:W-:Y:S01]  /*6140*/  LOP3.LUT R6, R250, 0x40, RZ, 0xfc, !PT ;  /* 0x00000040fa067812 */ /* 0x000fe200078efcff */
[----:B------:R1:W-:Y:S03]  /*6150*/  STL [R1+0x38], R249 ;  /* 0x000038f901007387 */ /* 0x0003e60000100800 */
[----:B------:R-:W-:Y:S02]  /*6160*/  ISETP.GE.AND P5, PT, R6, UR8, PT ;  /* 0x0000000806007c0c */ /* 0x000fe4000bfa6270 */
[----:B------:R-:W-:Y:S04]  /*6170*/  LOP3.LUT R6, R250, 0x80, RZ, 0xfc, !PT ;  /* 0x00000080fa067812 */ /* 0x000fe800078efcff */
[----:B------:R-:W-:Y:S01]  /*6180*/  ISETP.GE.AND P4, PT, R6, UR8, PT ;  /* 0x0000000806007c0c */ /* 0x000fe2000bf86270 */
[----:B------:R-:W-:Y:S01]  /*6190*/  @!P6 IMAD.MOV.U32 R13, RZ, RZ, R249 ;  /* 0x000000ffff0de224 */ /* 0x000fe200078e00f9 */
[-C--:B------:R-:W-:Y:S01]  /*61a0*/  @!P6 LEA R10, P0, R10, R248.reuse, 0x1 ;  /* 0x000000f80a0ae211 */ /* 0x080fe200078008ff */
[----:B------:R-:W-:Y:S03]  /*61b0*/  IMAD.U32 R6, RZ, RZ, UR18 ;  /* 0x00000012ff067e24 */ /* 0x000fe6000f8e00ff */
[-C--:B------:R-:W-:Y:S01]  /*61c0*/  @!P6 LEA.HI.X R11, R5, R249.reuse, R4, 0x1, P0 ;  /* 0x000000f9050be211 */ /* 0x080fe200000f0c04 */
[----:B------:R-:W-:Y:S01]  /*61d0*/  IMAD.U32 R5, RZ, RZ, UR22 ;  /* 0x00000016ff057e24 */ /* 0x000fe2000f8e00ff */
[-C--:B------:R-:W-:Y:S04]  /*61e0*/  @!P5 LEA R8, P1, R8, R248.reuse, 0x1 ;  /* 0x000000f80808d211 */ /* 0x080fe800078208ff */
[-C--:B------:R-:W-:Y:S01]  /*61f0*/  @!P5 LEA.HI.X R9, R12, R249.reuse, R9, 0x1, P1 ;  /* 0x000000f90c09d211 */ /* 0x080fe200008f0c09 */
[----:B------:R-:W-:Y:S01]  /*6200*/  @!P6 IMAD.MOV.U32 R12, RZ, RZ, R248 ;  /* 0x000000ffff0ce224 */ /* 0x000fe200078e00f8 */
[----:B------:R-:W-:Y:S01]  /*6210*/  @!P4 LEA R6, P0, R6, R248, 0x1 ;  /* 0x000000f80606c211 */ /* 0x000fe200078008ff */
[----:B--2---:R-:W-:Y:S05]  /*6220*/  IMAD.SHL.U32 R250, R251, 0x8, RZ ;  /* 0x00000008fbfa7824 */ /* 0x004fea00078e00ff */
[----:B------:R-:W-:Y:S04]  /*6230*/  LOP3.LUT R7, R250, 0x1f8, RZ, 0xc0, !PT ;  /* 0x000001f8fa077812 */ /* 0x000fe800078ec0ff */
[----:B------:R-:W-:Y:S01]  /*6240*/  LOP3.LUT R4, R7, 0x38, R88, 0x78, !PT ;  /* 0x0000003807047812 */ /* 0x000fe200078e7858 */
[----:B------:R-:W-:Y:S03]  /*6250*/  IMAD.U32 R7, RZ, RZ, UR18 ;  /* 0x00000012ff077e24 */ /* 0x000fe6000f8e00ff */
[----:B------:R-:W-:Y:S02]  /*6260*/  LOP3.LUT R4, R4, 0x1e00, R250, 0xf8, !PT ;  /* 0x00001e0004047812 */ /* 0x000fe400078ef8fa */
[----:B------:R-:W-:Y:S02]  /*6270*/  @!P4 LEA.HI.X R7, R7, R249, R5, 0x1, P0 ;  /* 0x000000f90707c211 */ /* 0x000fe400000f0c05 */
[----:B------:R-:W-:Y:S05]  /*6280*/  LEA R4, R4, UR4, 0x1 ;  /* 0x0000000404047c11 */ /* 0x000fea000f8e08ff */
        /* <DEDUP_REMOVED lines=35> */
.L_x_465:
        /* <DEDUP_REMOVED lines=265> */
[----:B------:R1:W5:Y:S02]  /*7550*/  LDL.LU.64 R30, [R1+0x88] ;  /* 0x00008800011e7983 */ /* 0x0003640000300a00 */
[-C--:B---3-5:R-:W-:Y:S02]  /*7560*/  HMMA.16816.F32.BF16 R100, R4, R8.reuse, R100 ;  /* 0x000000080464723c */ /* 0x0a8fe40000041864 */
        /* <DEDUP_REMOVED lines=131> */
.L_x_466:
[----:B------:R-:W2:Y:S02]  /*7da0*/  LDL.LU R0, [R1+0x40] ;  /* 0x0000400001007983 */ /* 0x000ea40000300800 */
[----:B--2---:R-:W-:Y:S05]  /*7db0*/  IADD3 R0, PT, PT, R0, -0x40, RZ ;  /* 0xffffffc000007810 */ /* 0x004fea0007ffe0ff */
[----:B------:R2:W-:Y:S01]  /*7dc0*/  STL [R1+0x40], R0 ;  /* 0x0000400001007387 */ /* 0x0005e20000100800 */
[----:B------:R-:W-:Y:S05]  /*7dd0*/  BRA.U UP1, `(.L_x_467) ;  /* 0xffffffbd01b87547 */ /* 0x000fea000b83ffff */
[----:B--2---:R-:W2:Y:S01]  /*7de0*/  S2R R0, SR_TID.X ;  /* 0x0000000000007919 */ /* 0x004ea20000002100 */
[C---:B-1----:R-:W-:Y:S01]  /*7df0*/  IMAD.SHL.U32 R2, R249.reuse, 0x20, RZ ;  /* 0x00000020f9027824 */ /* 0x042fe200078e00ff */
[----:B------:R-:W-:Y:S01]  /*7e00*/  SHF.R.U32.HI R74, RZ, 0x3, R249 ;  /* 0x00000003ff4a7819 */ /* 0x000fe200000116f9 */
[----:B------:R-:W1:Y:S01]  /*7e10*/  LDCU UR8, c[0x0][0x500] ;  /* 0x0000a000ff0877ac */ /* 0x000e620008000800 */
[C---:B------:R-:W-:Y:S01]  /*7e20*/  IMAD.SHL.U32 R3, R249.reuse, 0x2, RZ ;  /* 0x00000002f9037824 */ /* 0x040fe200078e00ff */
[----:B------:R-:W-:Y:S02]  /*7e30*/  LOP3.LUT P0, RZ, R249, 0x10, RZ, 0xc0, !PT ;  /* 0x00000010f9ff7812 */ /* 0x000fe4000780c0ff */
[----:B------:R-:W-:Y:S01]  /*7e40*/  LOP3.LUT R2, R2, 0x400, RZ, 0xc0, !PT ;  /* 0x0000040002027812 */ /* 0x000fe200078ec0ff */
[----:B------:R-:W-:Y:S01]  /*7e50*/  UISETP.NE.AND UP0, UPT, UR44, -0x1, UPT ;  /* 0xffffffff2c00788c */ /* 0x000fe2000bf05270 */
[----:B-----5:R-:W-:Y:S01]  /*7e60*/  F2FP.BF16.F32.PACK_AB R70, R27, R26 ;  /* 0x0000001a1b46723e */ /* 0x020fe200000010ff */
[----:B------:R-:W-:Y:S01]  /*7e70*/  UMOV UR45, UR7 ;  /* 0x00000007002d7c82 */ /* 0x000fe20008000000 */
[----:B------:R-:W-:Y:S01]  /*7e80*/  LOP3.LUT R2, R2, 0x6, R3, 0xf8, !PT ;  /* 0x0000000602027812 */ /* 0x000fe200078ef803 */
[----:B------:R-:W-:Y:S01]  /*7e90*/  UISETP.NE.AND UP1, UPT, UR44, -0x1, UPT ;  /* 0xffffffff2c00788c */ /* 0x000fe2000bf25270 */
[----:B------:R-:W-:-:S02]  /*7ea0*/  F2FP.BF16.F32.PACK_AB R72, R23, R22 ;  /* 0x000000161748723e */ /* 0x000fc400000010ff */
        /* <DEDUP_REMOVED lines=15> */
[----:B--2---:R-:W-:-:S02]  /*7fa0*/  IMAD.SHL.U32 R0, R0, 0x10, RZ ;  /* 0x0000001000007824 */ /* 0x004fc400078e00ff */
[----:B------:R-:W-:Y:S01]  /*7fb0*/  FMUL.FTZ R24, R107, UR8 ;  /* 0x000000086b187c20 */ /* 0x000fe20008410000 */
[----:B------:R-:W-:Y:S01]  /*7fc0*/  FMUL.FTZ R108, R108, UR8 ;  /* 0x000000086c6c7c20 */ /* 0x000fe20008410000 */
[----:B------:R-:W-:Y:S01]  /*7fd0*/  FMUL.FTZ R21, R109, UR8 ;  /* 0x000000086d157c20 */ /* 0x000fe20008410000 */
[----:B------:R-:W-:Y:S01]  /*7fe0*/  FMUL.FTZ R110, R110, UR8 ;  /* 0x000000086e6e7c20 */ /* 0x000fe20008410000 */
[----:B------:R-:W-:Y:S01]  /*7ff0*/  LOP3.LUT R0, R0, 0x1c0, RZ, 0xc0, !PT ;  /* 0x000001c000007812 */ /* 0x000fe200078ec0ff */
        /* <DEDUP_REMOVED lines=20> */
[C---:B------:R-:W-:Y:S01]  /*8140*/  VIADD R3, R0.reuse, 0xc000 ;  /* 0x0000c00000037836 */ /* 0x040fe20000000000 */
[----:B------:R-:W-:Y:S01]  /*8150*/  F2FP.BF16.F32.PACK_AB R23, R23, R112 ;  /* 0x000000701717723e */ /* 0x000fe200000010ff */
[----:B------:R-:W-:Y:S01]  /*8160*/  VIADD R2, R0, 0xc040 ;  /* 0x0000c04000027836 */ /* 0x000fe20000000000 */
[----:B------:R-:W-:Y:S01]  /*8170*/  F2FP.BF16.F32.PACK_AB R22, R22, R114 ;  /* 0x000000721616723e */ /* 0x000fe200000010ff */
[----:B------:R-:W-:-:S02]  /*8180*/  @P0 VIADD R2, R3, 0xffffffc0 ;  /* 0xffffffc003020836 */ /* 0x000fc40000000000 */
        /* <DEDUP_REMOVED lines=122> */
.L_x_468:
        /* <DEDUP_REMOVED lines=12> */
.L_x_469:
[----:B------:R-:W2:Y:S01]  /*89f0*/  LDCU.64 UR8, c[0x0][0x5c8] ;  /* 0x0000b900ff0877ac */ /* 0x000ea20008000a00 */
[----:B------:R-:W-:-:S04]  /*8a00*/  UIADD3 UR14, UPT, UPT, UR40, UR44, URZ ;  /* 0x0000002c280e7290 */ /* 0x000fc8000fffe0ff */
[----:B--2---:R-:W-:Y:S02]  /*8a10*/  UIMAD.WIDE.U32 UR22, UR14, UR8, URZ ;  /* 0x000000080e1672a5 */ /* 0x004fe4000f8e00ff */
[----:B------:R-:W-:-:S04]  /*8a20*/  UIMAD UR14, UR14, UR9, URZ ;  /* 0x000000090e0e72a4 */ /* 0x000fc8000f8e02ff */
[----:B------:R-:W-:-:S06]  /*8a30*/  UIADD3 UR14, UPT, UPT, UR23, UR14, URZ ;  /* 0x0000000e170e7290 */ /* 0x000fcc000fffe0ff */
[----:B-1----:R-:W-:-:S07]  /*8a40*/  MOV R26, UR14 ;  /* 0x0000000e001a7c02 */ /* 0x002fce0008000f00 */
.L_x_470:
        /* <DEDUP_REMOVED lines=51> */
.L_x_472:
[----:B------:R-:W-:Y:S05]  /*8d80*/  BSYNC.RECONVERGENT B0 ;  /* 0x0000000000007941 */ /* 0x000fea0003800200 */
.L_x_471:
        /* <DEDUP_REMOVED lines=19> */
.L_x_474:
[----:B------:R-:W-:Y:S05]  /*8ec0*/  BSYNC.RECONVERGENT B0 ;  /* 0x0000000000007941 */ /* 0x000fea0003800200 */
.L_x_473:
        /* <DEDUP_REMOVED lines=25> */
.L_x_476:
[----:B------:R-:W-:Y:S05]  /*9060*/  BSYNC.RECONVERGENT B0 ;  /* 0x0000000000007941 */ /* 0x000fea0003800200 */
.L_x_475:
        /* <DEDUP_REMOVED lines=17> */
.L_x_436:
[----:B------:R-:W-:Y:S05]  /*9180*/  BSYNC.RECONVERGENT B1 ;  /* 0x0000000000017941 */ /* 0x000fea0003800200 */
.L_x_414:
        /* <DEDUP_REMOVED lines=11> */
.L_x_478:
        /* <DEDUP_REMOVED lines=12> */
.L_x_1088:


//--------------------- .text._ZN5flash44flash_bwd_dq_dk_dv_loop_seqk_parallel_kernelI23Flash_bwd_kernel_traitsILi192ELi64ELi64ELi8ELi4ELi2ELi2ELb1ELb1EN7cutlass10bfloat16_tE19Flash_kernel_traitsILi192ELi64ELi64ELi8ES3_EELb1ELb1ELb0ELb0ELb0ELb1ELb0EEEvNS_16Flash_bwd_paramsE --------------------------
	.section	.text._ZN5flash44flash_bwd_dq_dk_dv_loop_seqk_parallel_kernelI23Flash_bwd_kernel_traitsILi192ELi64ELi64ELi8ELi4ELi2ELi2ELb1ELb1EN7cutlass10bfloat16_tE19Flash_kernel_traitsILi192ELi64ELi64ELi8ES3_EELb1ELb1ELb0ELb0ELb0ELb1ELb0EEEvNS_16Flash_bwd_paramsE,"ax",@progbits
	.align	128
        .global         _ZN5flash44flash_bwd_dq_dk_dv_loop_seqk_parallel_kernelI23Flash_bwd_kernel_traitsILi192ELi64ELi64ELi8ELi4ELi2ELi2ELb1ELb1EN7cutlass10bfloat16_tE19Flash_kernel_traitsILi192ELi64ELi64ELi8ES3_EELb1ELb1ELb0ELb0ELb0ELb1ELb0EEEvNS_16Flash_bwd_paramsE
        .type           _ZN5flash44flash_bwd_dq_dk_dv_loop_seqk_parallel_kernelI23Flash_bwd_kernel_traitsILi192ELi64ELi64ELi8ELi4ELi2ELi2ELb1ELb1EN7cutlass10bfloat16_tE19Flash_kernel_traitsILi192ELi64ELi64ELi8ES3_EELb1ELb1ELb0ELb0ELb0ELb1ELb0EEEvNS_16Flash_bwd_paramsE,@function
        .size           _ZN5flash44flash_bwd_dq_dk_dv_loop_seqk_parallel_kernelI23Flash_bwd_kernel_traitsILi192ELi64ELi64ELi8ELi4ELi2ELi2ELb1ELb1EN7cutlass10bfloat16_tE19Flash_kernel_traitsILi192ELi64ELi64ELi8ES3_EELb1ELb1ELb0ELb0ELb0ELb1ELb0EEEvNS_16Flash_bwd_paramsE,(.L_x_1089 - _ZN5flash44flash_bwd_dq_dk_dv_loop_seqk_parallel_kernelI23Flash_bwd_kernel_traitsILi192ELi64ELi64ELi8ELi4ELi2ELi2ELb1ELb1EN7cutlass10bfloat16_tE19Flash_kernel_traitsILi192ELi64ELi64ELi8ES3_EELb1ELb1ELb0ELb0ELb0ELb1ELb0EEEvNS_16Flash_bwd_paramsE)
        .other          _ZN5flash44flash_bwd_dq_dk_dv_loop_seqk_parallel_kernelI23Flash_bwd_kernel_traitsILi192ELi64ELi64ELi8ELi4ELi2ELi2ELb1ELb1EN7cutlass10bfloat16_tE19Flash_kernel_traitsILi192ELi64ELi64ELi8ES3_EELb1ELb1ELb0ELb0ELb0ELb1ELb0EEEvNS_16Flash_bwd_paramsE,@"STO_CUDA_ENTRY STV_DEFAULT"
_ZN5flash44flash_bwd_dq_dk_dv_loop_seqk_parallel_kernelI23Flash_bwd_kernel_traitsILi192ELi64ELi64ELi8ELi4ELi2ELi2ELb1ELb1EN7cutlass10bfloat16_tE19Flash_kernel_traitsILi192ELi64ELi64ELi8ES3_EELb1ELb1ELb0ELb0ELb0ELb1ELb0EEEvNS_16Flash_bwd_paramsE:
.text._ZN5flash44flash_bwd_dq_dk_dv_loop_seqk_parallel_kernelI23Flash_bwd_kernel_traitsILi192ELi64ELi64ELi8ELi4ELi2ELi2ELb1ELb1EN7cutlass10bfloat16_tE19Flash_kernel_traitsILi192ELi64ELi64ELi8ES3_EELb1ELb1ELb0ELb0ELb0ELb1ELb0EEEvNS_16Flash_bwd_paramsE:
        /* <DEDUP_REMOVED lines=49> */
.L_x_515:
        /* <DEDUP_REMOVED lines=52> */
.L_x_479:
        /* <DEDUP_REMOVED lines=34> */
.L_x_481:
[----:B------:R-:W1:Y:S01]  /*0870*/  LDCU.64 UR16, c[0x0][0x3b8] ;  /* 0x00007700ff1077ac */ /* 0x000e620008000a00 */
[----:B------:R-:W-:-:S04]  /*0880*/  UIADD3 UR8, UPT, UPT, UR39, UR44, URZ ;  /* 0x0000002c27087290 */ /* 0x000fc8000fffe0ff */
[----:B-1----:R-:W-:Y:S02]  /*0890*/  UIMAD.WIDE.U32 UR50, UR8, UR16, URZ ;  /* 0x00000010083272a5 */ /* 0x002fe4000f8e00ff */
[----:B------:R-:W-:-:S04]  /*08a0*/  UIMAD UR8, UR8, UR17, URZ ;  /* 0x00000011080872a4 */ /* 0x000fc8000f8e02ff */
[----:B------:R-:W-:-:S06]  /*08b0*/  UIADD3 UR8, UPT, UPT, UR51, UR8, URZ ;  /* 0x0000000833087290 */ /* 0x000fcc000fffe0ff */
[----:B------:R-:W-:Y:S02]  /*08c0*/  MOV R21, UR8 ;  /* 0x0000000800157c02 */ /* 0x000fe40008000f00 */
.L_x_482:
        /* <DEDUP_REMOVED lines=43> */
.L_x_483:
[----:B------:R-:W1:Y:S01]  /*0b80*/  LDCU.64 UR14, c[0x0][0x3c0] ;  /* 0x00007800ff0e77ac */ /* 0x000e620008000a00 */
[----:B------:R-:W-:-:S04]  /*0b90*/  UIADD3 UR8, UPT, UPT, UR39, UR44, URZ ;  /* 0x0000002c27087290 */ /* 0x000fc8000fffe0ff */
[----:B-1----:R-:W-:Y:S02]  /*0ba0*/  UIMAD.WIDE.U32 UR52, UR8, UR14, URZ ;  /* 0x0000000e083472a5 */ /* 0x002fe4000f8e00ff */
[----:B------:R-:W-:-:S04]  /*0bb0*/  UIMAD UR8, UR8, UR15, URZ ;  /* 0x0000000f080872a4 */ /* 0x000fc8000f8e02ff */
[----:B------:R-:W-:-:S06]  /*0bc0*/  UIADD3 UR8, UPT, UPT, UR53, UR8, URZ ;  /* 0x0000000835087290 */ /* 0x000fcc000fffe0ff */
[----:B------:R-:W-:-:S07]  /*0bd0*/  MOV R20, UR8 ;  /* 0x0000000800147c02 */ /* 0x000fce0008000f00 */
.L_x_484:
        /* <DEDUP_REMOVED lines=28> */
.L_x_485:
[----:B------:R-:W-:Y:S02]  /*0da0*/  IMAD R0, R5, UR21, RZ ;  /* 0x0000001505007c24 */ /* 0x000fe4000f8e02ff */
[----:B------:R-:W-:-:S05]  /*0db0*/  IMAD.WIDE.U32 R2, R4, UR21, RZ ;  /* 0x0000001504027c25 */ /* 0x000fca000f8e00ff */
[----:B------:R-:W-:Y:S02]  /*0dc0*/  IADD3 R7, PT, PT, R3, R0, RZ ;  /* 0x0000000003077210 */ /* 0x000fe40007ffe0ff */
[----:B------:R-:W-:-:S07]  /*0dd0*/  MOV R6, R2 ;  /* 0x0000000200067202 */ /* 0x000fce0000000f00 */
.L_x_486:
        /* <DEDUP_REMOVED lines=20> */
.L_x_487:
[----:B------:R-:W1:Y:S01]  /*0f20*/  LDCU UR56, c[0x0][0x434] ;  /* 0x00008680ff3877ac */ /* 0x000e620008000800 */
[----:B------:R-:W-:-:S04]  /*0f30*/  UIMAD UR8, UR29, UR51, UR28 ;  /* 0x000000331d0872a4 */ /* 0x000fc8000f8e021c */
[----:B-1----:R-:W-:-:S12]  /*0f40*/  UIMAD UR56, UR8, UR56, URZ ;  /* 0x00000038083872a4 */ /* 0x002fd8000f8e02ff */
.L_x_488:
        /* <DEDUP_REMOVED lines=10> */
.L_x_489:
[----:B------:R-:W1:Y:S01]  /*0ff0*/  LDCU UR55, c[0x0][0x444] ;  /* 0x00008880ff3777ac */ /* 0x000e620008000800 */
[----:B------:R-:W-:-:S04]  /*1000*/  UIMAD UR8, UR29, UR51, UR28 ;  /* 0x000000331d0872a4 */ /* 0x000fc8000f8e021c */
[----:B-1----:R-:W-:-:S12]  /*1010*/  UIMAD UR55, UR8, UR55, URZ ;  /* 0x00000037083772a4 */ /* 0x002fd8000f8e02ff */
.L_x_490:
        /* <DEDUP_REMOVED lines=25> */
[----:B------:R-:W2:Y:S04]  /*11b0*/  LDCU.64 UR58, c[0x0][0x420] ;  /* 0x00008400ff3a77ac */ /* 0x000ea80008000a00 */
[----:B------:R-:W-:Y:S01]  /*11c0*/  IMAD.X R3, RZ, RZ, UR22, P0 ;  /* 0x00000016ff037e24 */ /* 0x000fe200080e06ff */
[----:B------:R-:W4:Y:S01]  /*11d0*/  LDCU.64 UR22, c[0x0][0x3c8] ;  /* 0x00007900ff1677ac */ /* 0x000f220008000a00 */
[----:B------:R-:W-:Y:S01]  /*11e0*/  IADD3 R13, P1, P0, R4, R6, R11 ;  /* 0x00000006040d7210 */ /* 0x000fe2000783e00b */
[----:B------:R-:W-:-:S02]  /*11f0*/  UISETP.GT.AND UP0, UPT, UR47, UR53, UPT ;  /* 0x000000352f00728c */ /* 0x000fc4000bf04270 */
[----:B-1----:R-:W-:Y:S01]  /*1200*/  UIMAD UR21, UR19, UR8, URZ ;  /* 0x00000008131572a4 */ /* 0x002fe2000f8e02ff */
[----:B------:R-:W-:Y:S02]  /*1210*/  IMAD.U32 R0, RZ, RZ, UR8 ;  /* 0x00000008ff007e24 */ /* 0x000fe4000f8e00ff */
[----:B------:R-:W-:Y:S01]  /*1220*/  IMAD.U32 R5, RZ, RZ, UR11 ;  /* 0x0000000bff057e24 */ /* 0x000fe2000f8e00ff */
[----:B------:R-:W-:Y:S01]  /*1230*/  UIMAD UR21, UR49, UR9, UR21 ;  /* 0x00000009311572a4 */ /* 0x000fe2000f8e0215 */
[----:B------:R-:W-:Y:S01]  /*1240*/  IMAD.WIDE.U32 R2, R0, UR49, R2 ;  /* 0x0000003100027c25 */ /* 0x000fe2000f8e0002 */
[----:B------:R-:W-:Y:S01]  /*1250*/  MOV R0, UR10 ;  /* 0x0000000a00007c02 */ /* 0x000fe20008000f00 */
[----:B------:R-:W1:Y:S03]  /*1260*/  LDCU.64 UR10, c[0x0][0x570] ;  /* 0x0000ae00ff0a77ac */ /* 0x000e660008000a00 */
[----:B------:R-:W-:Y:S01]  /*1270*/  VIADD R3, R3, UR21 ;  /* 0x0000001503037c36 */ /* 0x000fe20008000000 */
[----:B--2---:R-:W-:Y:S01]  /*1280*/  UIMAD.WIDE UR58, UR56, 0x4, UR58 ;  /* 0x00000004383a78a5 */ /* 0x004fe2000f8e023a */
[----:B------:R-:W-:Y:S01]  /*1290*/  IMAD.WIDE.U32 R2, R0, UR28, R2 ;  /* 0x0000001c00027c25 */ /* 0x000fe2000f8e0002 */
[----:B------:R-:W-:-:S03]  /*12a0*/  SHF.R.S32.HI R0, RZ, 0x1f, R11 ;  /* 0x0000001fff007819 */ /* 0x000fc6000001140b */
[----:B------:R-:W-:Y:S01]  /*12b0*/  IMAD.MOV.U32 R11, RZ, RZ, RZ ;  /* 0x000000ffff0b7224 */ /* 0x000fe200078e00ff */
[----:B------:R-:W-:Y:S01]  /*12c0*/  IADD3.X R18, PT, PT, R8, R7, R0, P1, P0 ;  /* 0x0000000708127210 */ /* 0x000fe20000fe0400 */
[----:B------:R-:W-:Y:S02]  /*12d0*/  IMAD R5, R5, UR28, R3 ;  /* 0x0000001c05057c24 */ /* 0x000fe4000f8e0203 */
[----:B------:R-:W-:Y:S02]  /*12e0*/  IMAD.MOV.U32 R4, RZ, RZ, R2 ;  /* 0x000000ffff047224 */ /* 0x000fe400078e0002 */
[----:B---3--:R-:W-:-:S04]  /*12f0*/  IMAD.WIDE.U32 R2, R14, UR49, R10 ;  /* 0x000000310e027c25 */ /* 0x008fc8000f8e000a */
[----:B------:R-:W-:Y:S01]  /*1300*/  IMAD R0, R14, UR19, RZ ;  /* 0x000000130e007c24 */ /* 0x000fe2000f8e02ff */
[----:B------:R-:W-:Y:S01]  /*1310*/  IADD3 R2, P0, PT, R2, UR18, RZ ;  /* 0x0000001202027c10 */ /* 0x000fe2000ff1e0ff */
[----:B------:R-:W2:Y:S01]  /*1320*/  LDCU.64 UR18, c[0x0][0x550] ;  /* 0x0000aa00ff1277ac */ /* 0x000ea20008000a00 */
[----:B-----5:R-:W-:-:S04]  /*1330*/  IMAD.WIDE.U32 R6, R16, UR26, RZ ;  /* 0x0000001a10067c25 */ /* 0x020fc8000f8e00ff */
[----:B------:R-:W-:Y:S01]  /*1340*/  IMAD R0, R15, UR49, R0 ;  /* 0x000000310f007c24 */ /* 0x000fe2000f8e0200 */
[----:B------:R-:W-:Y:S01]  /*1350*/  SEL R6, R6, RZ, P3 ;  /* 0x000000ff06067207 */ /* 0x000fe20001800000 */
[----:B------:R-:W-:Y:S02]  /*1360*/  IMAD R8, R19, R28, R29 ;  /* 0x0000001c13087224 */ /* 0x000fe400078e021d */
[----:B------:R-:W-:Y:S01]  /*1370*/  IMAD R12, R17, UR26, R7 ;  /* 0x0000001a110c7c24 */ /* 0x000fe2000f8e0207 */
[----:B------:R-:W-:Y:S01]  /*1380*/  IADD3.X R3, PT, PT, R3, UR20, R0, P0, !PT ;  /* 0x0000001403037c10 */ /* 0x000fe200087fe400 */
[----:B------:R-:W3:Y:S01]  /*1390*/  LDCU.64 UR20, c[0x0][0x380] ;  /* 0x00007000ff1477ac */ /* 0x000ee20008000a00 */
[----:B----4-:R-:W-:Y:S01]  /*13a0*/  MOV R0, UR22 ;  /* 0x0000001600007c02 */ /* 0x010fe20008000f00 */
[----:B------:R-:W-:Y:S01]  /*13b0*/  IMAD.WIDE.U32 R4, R24, UR8, R4 ;  /* 0x0000000818047c25 */ /* 0x000fe2000f8e0004 */
[----:B------:R-:W-:Y:S01]  /*13c0*/  IADD3 R13, P1, P0, R8, R13, R6 ;  /* 0x0000000d080d7210 */ /* 0x000fe2000783e006 */
[----:B------:R-:W-:Y:S01]  /*13d0*/  USHF.L.U64.HI UR22, UR8, 0x5, UR9 ;  /* 0x0000000508167899 */ /* 0x000fe20008010209 */
[----:B------:R-:W-:Y:S01]  /*13e0*/  SHF.R.S32.HI R8, RZ, 0x1f, R8 ;  /* 0x0000001fff087819 */ /* 0x000fe20000011408 */
[----:B------:R-:W-:Y:S01]  /*13f0*/  IMAD.WIDE.U32 R2, R0, UR28, R2 ;  /* 0x0000001c00027c25 */ /* 0x000fe2000f8e0002 */
[----:B------:R-:W-:-:S02]  /*1400*/  SEL R6, R12, RZ, P3 ;  /* 0x000000ff0c067207 */ /* 0x000fc40001800000 */
[----:B--2---:R-:W-:Y:S01]  /*1410*/  LEA R32, P2, R4, UR18, 0x1 ;  /* 0x0000001204207c11 */ /* 0x004fe2000f8408ff */
[----:B------:R-:W-:Y:S01]  /*1420*/  IMAD.U32 R0, RZ, RZ, UR23 ;  /* 0x00000017ff007e24 */ /* 0x000fe2000f8e00ff */
[----:B------:R-:W-:Y:S01]  /*1430*/  IADD3.X R6, PT, PT, R8, R18, R6, P1, P0 ;  /* 0x0000001208067210 */ /* 0x000fe20000fe0406 */
[----:B------:R-:W-:Y:S01]  /*1440*/  IMAD.SHL.U32 R7, R19, 0x40, RZ ;  /* 0x0000004013077824 */ /* 0x000fe200078e00ff */
[----:B------:R-:W-:Y:S01]  /*1450*/  SHF.L.U64.HI R8, R14, 0x5, R15 ;  /* 0x000000050e087819 */ /* 0x000fe2000001020f */
[----:B------:R-:W-:Y:S01]  /*1460*/  IMAD R3, R0, UR28, R3 ;  /* 0x0000001c00037c24 */ /* 0x000fe2000f8e0203 */
[----:B------:R-:W-:Y:S01]  /*1470*/  USHF.L.U32 UR18, UR8, 0x5, URZ ;  /* 0x0000000508127899 */ /* 0x000fe200080006ff */
[C---:B------:R-:W-:Y:S01]  /*1480*/  IMAD R0, R24.reuse, UR9, R5 ;  /* 0x0000000918007c24 */ /* 0x040fe2000f8e0205 */
[----:B------:R-:W-:Y:S01]  /*1490*/  IADD3 R5, P0, PT, R7, R13, RZ ;  /* 0x0000000d07057210 */ /* 0x000fe20007f1e0ff */
[----:B------:R-:W-:-:S03]  /*14a0*/  IMAD.WIDE.U32 R2, R24, R14, R2 ;  /* 0x0000000e18027225 */ /* 0x000fc600078e0002 */
[----:B------:R-:W-:Y:S01]  /*14b0*/  LEA.HI.X R33, R4, UR19, R0, 0x1, P2 ;  /* 0x0000001304217c11 */ /* 0x000fe200090f0c00 */
[----:B------:R-:W-:Y:S01]  /*14c0*/  IMAD R0, R24, R15, R3 ;  /* 0x0000000f18007224 */ /* 0x000fe200078e0203 */
[----:B------:R-:W-:Y:S01]  /*14d0*/  LEA.HI.X.SX32 R4, R7, R6, 0x1, P0 ;  /* 0x0000000607047211 */ /* 0x000fe200000f0eff */
[----:B------:R-:W-:Y:S01]  /*14e0*/  IMAD.SHL.U32 R7, R14, 0x20, RZ ;  /* 0x000000200e077824 */ /* 0x000fe200078e00ff */
[C---:B-1----:R-:W-:Y:S01]  /*14f0*/  LEA R34, P0, R5.reuse, UR10, 0x2 ;  /* 0x0000000a05227c11 */ /* 0x042fe2000f8010ff */
        /* <DEDUP_REMOVED lines=25> */
.L_x_492:
[----:B------:R-:W2:Y:S01]  /*1690*/  LDCU.64 UR14, c[0x0][0x5c0] ;  /* 0x0000b800ff0e77ac */ /* 0x000ea20008000a00 */
[----:B------:R-:W-:-:S04]  /*16a0*/  UIADD3 UR8, UPT, UPT, UR39, UR44, URZ ;  /* 0x0000002c27087290 */ /* 0x000fc8000fffe0ff */
[----:B--2---:R-:W-:Y:S02]  /*16b0*/  UIMAD.WIDE.U32 UR18, UR8, UR14, URZ ;  /* 0x0000000e081272a5 */ /* 0x004fe4000f8e00ff */
[----:B------:R-:W-:-:S04]  /*16c0*/  UIMAD UR8, UR8, UR15, URZ ;  /* 0x0000000f080872a4 */ /* 0x000fc8000f8e02ff */
[----:B------:R-:W-:-:S06]  /*16d0*/  UIADD3 UR8, UPT, UPT, UR19, UR8, URZ ;  /* 0x0000000813087290 */ /* 0x000fcc000fffe0ff */
[----:B------:R-:W-:Y:S02]  /*16e0*/  MOV R0, UR8 ;  /* 0x0000000800007c02 */ /* 0x000fe40008000f00 */
.L_x_493:
        /* <DEDUP_REMOVED lines=13> */
.L_x_494:
[----:B------:R-:W2:Y:S01]  /*17c0*/  LDCU.64 UR10, c[0x0][0x5c8] ;  /* 0x0000b900ff0a77ac */ /* 0x000ea20008000a00 */
[----:B------:R-:W-:-:S04]  /*17d0*/  UIADD3 UR39, UPT, UPT, UR39, UR44, URZ ;  /* 0x0000002c27277290 */ /* 0x000fc8000fffe0ff */
[----:B--2---:R-:W-:Y:S02]  /*17e0*/  UIMAD.WIDE.U32 UR16, UR39, UR10, URZ ;  /* 0x0000000a271072a5 */ /* 0x004fe4000f8e00ff */
[----:B------:R-:W-:-:S04]  /*17f0*/  UIMAD UR39, UR39, UR11, URZ ;  /* 0x0000000b272772a4 */ /* 0x000fc8000f8e02ff */
[----:B------:R-:W-:-:S06]  /*1800*/  UIADD3 UR39, UPT, UPT, UR17, UR39, URZ ;  /* 0x0000002711277290 */ /* 0x000fcc000fffe0ff */
[----:B------:R-:W-:-:S07]  /*1810*/  MOV R8, UR39 ;  /* 0x0000002700087c02 */ /* 0x000fce0008000f00 */
.L_x_495:
        /* <DEDUP_REMOVED lines=26> */
.L_x_497:
[----:B------:R-:W-:Y:S05]  /*19c0*/  BSYNC.RECONVERGENT B0 ;  /* 0x0000000000007941 */ /* 0x000fea0003800200 */
.L_x_496:
        /* <DEDUP_REMOVED lines=13> */
.L_x_499:
[----:B------:R-:W-:Y:S05]  /*1aa0*/  BSYNC.RECONVERGENT B0 ;  /* 0x0000000000007941 */ /* 0x000fea0003800200 */
.L_x_498:
        /* <DEDUP_REMOVED lines=23> */
.L_x_501:
[----:B------:R-:W-:Y:S05]  /*1c20*/  BSYNC.RECONVERGENT B0 ;  /* 0x0000000000007941 */ /* 0x000fea0003800200 */
.L_x_500:
        /* <DEDUP_REMOVED lines=13> */
.L_x_491:
[----:B------:R-:W-:Y:S01]  /*1d00*/  UIADD3 UR21, UPT, UPT, -UR41, UR38, URZ ;  /* 0x0000002629157290 */ /* 0x000fe2000fffe1ff */
[----:B------:R-:W-:Y:S01]  /*1d10*/  IMAD.U32 R2, RZ, RZ, UR14 ;  /* 0x0000000eff027e24 */ /* 0x000fe2000f8e00ff */
[----:B------:R-:W-:Y:S01]  /*1d20*/  UIMAD UR23, UR45, UR14, URZ ;  /* 0x0000000e2d1772a4 */ /* 0x000fe2000f8e02ff */
[----:B------:R-:W-:Y:S01]  /*1d30*/  IMAD.U32 R4, RZ, RZ, UR16 ;  /* 0x00000010ff047e24 */ /* 0x000fe2000f8e00ff */
[----:B------:R-:W2:Y:S01]  /*1d40*/  LDCU.64 UR10, c[0x0][0x3d8] ;  /* 0x00007b00ff0a77ac */ /* 0x000ea20008000a00 */
[--C-:B------:R-:W-:Y:S01]  /*1d50*/  IMAD.WIDE.U32 R2, R2, UR41, R10.reuse ;  /* 0x0000002902027c25 */ /* 0x100fe2000f8e000a */
[----:B------:R-:W-:Y:S01]  /*1d60*/  ISETP.GE.AND P5, PT, R24, UR21, PT ;  /* 0x0000001518007c0c */ /* 0x000fe2000bfa6270 */
[----:B------:R-:W-:Y:S02]  /*1d70*/  UIADD3 UR49, UPT, UPT, -UR49, UR46, URZ ;  /* 0x0000002e31317290 */ /* 0x000fe4000fffe1ff */
[----:B------:R-:W-:Y:S01]  /*1d80*/  IMAD.WIDE.U32 R4, R4, UR41, R10 ;  /* 0x0000002904047c25 */ /* 0x000fe2000f8e000a */
[----:B------:R-:W-:Y:S01]  /*1d90*/  UIMAD UR45, UR45, UR16, URZ ;  /* 0x000000102d2d72a4 */ /* 0x000fe2000f8e02ff */
[----:B------:R-:W-:Y:S01]  /*1da0*/  IADD3 R2, P1, PT, R2, UR52, RZ ;  /* 0x0000003402027c10 */ /* 0x000fe2000ff3e0ff */
[----:B------:R-:W-:Y:S01]  /*1db0*/  UIMAD UR23, UR41, UR15, UR23 ;  /* 0x0000000f291772a4 */ /* 0x000fe2000f8e0217 */
[----:B------:R-:W-:Y:S01]  /*1dc0*/  SHF.R.U32.HI R27, RZ, 0x1, R25 ;  /* 0x00000001ff1b7819 */ /* 0x000fe20000011619 */
[----:B------:R-:W-:Y:S01]  /*1dd0*/  UIMAD UR45, UR41, UR17, UR45 ;  /* 0x00000011292d72a4 */ /* 0x000fe2000f8e022d */
[----:B------:R-:W-:Y:S01]  /*1de0*/  ISETP.GE.AND P2, PT, R6, UR49, PT ;  /* 0x0000003106007c0c */ /* 0x000fe2000bf46270 */
[----:B------:R-:W3:Y:S01]  /*1df0*/  LDCU.64 UR8, c[0x0][0x3d0] ;  /* 0x00007a00ff0877ac */ /* 0x000ee20008000a00 */
[----:B------:R-:W-:Y:S01]  /*1e00*/  IADD3 R4, P0, PT, R4, UR50, RZ ;  /* 0x0000003204047c10 */ /* 0x000fe2000ff1e0ff */
[----:B------:R-:W-:Y:S01]  /*1e10*/  IMAD.U32 R14, RZ, RZ, UR18 ;  /* 0x00000012ff0e7e24 */ /* 0x000fe2000f8e00ff */
[----:B------:R-:W-:Y:S01]  /*1e20*/  IADD3.X R3, PT, PT, R20, UR23, R3, P1, !PT ;  /* 0x0000001714037c10 */ /* 0x000fe20008ffe403 */
[----:B------:R-:W-:Y:S01]  /*1e30*/  IMAD.U32 R11, RZ, RZ, UR18 ;  /* 0x00000012ff0b7e24 */ /* 0x000fe2000f8e00ff */
[----:B------:R-:W-:Y:S01]  /*1e40*/  IADD3.X R5, PT, PT, R21, UR45, R5, P0, !PT ;  /* 0x0000002d15057c10 */ /* 0x000fe200087fe405 */
[----:B------:R-:W-:Y:S01]  /*1e50*/  @P3 BAR.SYNC.DEFER_BLOCKING 0x0 ;  /* 0x0000000000003b1d */ /* 0x000fe20000010000 */
[----:B------:R-:W-:Y:S01]  /*1e60*/  ISETP.GE.AND P4, PT, R6, UR21, PT ;  /* 0x0000001506007c0c */ /* 0x000fe2000bf86270 */
[----:B--2---:R-:W-:Y:S01]  /*1e70*/  IMAD.WIDE.U32 R2, R9, UR10, R2 ;  /* 0x0000000a09027c25 */ /* 0x004fe2000f8e0002 */
[----:B------:R-:W-:-:S02]  /*1e80*/  SHF.R.U32.HI R10, RZ, 0x2, R25 ;  /* 0x00000002ff0a7819 */ /* 0x000fc40000011619 */
[----:B------:R-:W-:-:S03]  /*1e90*/  LOP3.LUT R0, R27, 0x30, RZ, 0xc0, !PT ;  /* 0x000000301b007812 */ /* 0x000fc600078ec0ff */
[----:B------:R-:W2:Y:S01]  /*1ea0*/  @!P5 LDC.64 R20, c[0x0][0x390] ;  /* 0x0000e400ff14db82 */ /* 0x000ea20000000a00 */
[----:B------:R-:W-:Y:S02]  /*1eb0*/  @!P2 LEA R14, P0, R14, R32, 0x1 ;  /* 0x000000200e0ea211 */ /* 0x000fe400078008ff */
[----:B------:R-:W-:Y:S01]  /*1ec0*/  LOP3.LUT R68, R0, 0x7, R10, 0xf8, !PT ;  /* 0x0000000700447812 */ /* 0x000fe200078ef80a */
[----:B------:R-:W-:Y:S01]  /*1ed0*/  IMAD R0, R22, UR10, RZ ;  /* 0x0000000a16007c24 */ /* 0x000fe2000f8e02ff */
[----:B------:R-:W-:Y:S01]  /*1ee0*/  LOP3.LUT R16, R26, 0x1f8, RZ, 0xc0, !PT ;  /* 0x000001f81a107812 */ /* 0x000fe200078ec0ff */
[----:B------:R-:W-:Y:S01]  /*1ef0*/  IMAD.U32 R10, RZ, RZ, UR22 ;  /* 0x00000016ff0a7e24 */ /* 0x000fe2000f8e00ff */
[----:B------:R-:W-:Y:S01]  /*1f00*/  ISETP.GE.AND P3, PT, R24, UR49, PT ;  /* 0x0000003118007c0c */ /* 0x000fe2000bf66270 */
[----:B------:R-:W-:Y:S01]  /*1f10*/  IMAD R6, R9, UR11, R0 ;  /* 0x0000000b09067c24 */ /* 0x000fe2000f8e0200 */
[----:B------:R-:W-:Y:S01]  /*1f20*/  LOP3.LUT R16, R16, 0x38, R25, 0x78, !PT ;  /* 0x0000003810107812 */ /* 0x000fe200078e7819 */
[----:B---3--:R-:W-:Y:S01]  /*1f30*/  IMAD R0, R22, UR8, RZ ;  /* 0x0000000816007c24 */ /* 0x008fe2000f8e02ff */
[----:B------:R-:W-:Y:S01]  /*1f40*/  @!P2 LEA.HI.X R15, R11, R33, R10, 0x1, P0 ;  /* 0x000000210b0fa211 */ /* 0x000fe200000f0c0a */
[----:B------:R-:W3:Y:S01]  /*1f50*/  @!P4 LDC.64 R22, c[0x0][0x390] ;  /* 0x0000e400ff16cb82 */ /* 0x000ee20000000a00 */
[----:B------:R-:W-:Y:S01]  /*1f60*/  @!P2 LEA R12, P0, R7, R30, 0x1 ;  /* 0x0000001e070ca211 */ /* 0x000fe200078008ff */
[----:B------:R-:W-:Y:S01]  /*1f70*/  IMAD.IADD R3, R3, 0x1, R6 ;  /* 0x0000000103037824 */ /* 0x000fe200078e0206 */
[----:B------:R-:W-:Y:S01]  /*1f80*/  STL [R1+0x48], R68 ;  /* 0x0000484401007387 */ /* 0x000fe20000100800 */
[----:B------:R-:W-:Y:S01]  /*1f90*/  @!P4 IMAD.MOV.U32 R6, RZ, RZ, R2 ;  /* 0x000000ffff06c224 */ /* 0x000fe200078e0002 */
[----:B------:R-:W-:Y:S01]  /*1fa0*/  @!P2 LEA.HI.X R13, R7, R31, R8, 0x1, P0 ;  /* 0x0000001f070da211 */ /* 0x000fe200000f0c08 */
[--C-:B------:R-:W-:Y:S01]  /*1fb0*/  @!P4 IMAD.MOV.U32 R7, RZ, RZ, R3.reuse ;  /* 0x000000ffff07c224 */ /* 0x100fe200078e0003 */
[----:B------:R-:W-:Y:S01]  /*1fc0*/  UIMAD UR51, UR29, UR51, UR28 ;  /* 0x000000331d3372a4 */ /* 0x000fe2000f8e021c */
[----:B------:R-:W-:Y:S01]  /*1fd0*/  @!P5 IMAD.WIDE.U32 R2, R24, UR14, R2 ;  /* 0x0000000e1802dc25 */ /* 0x000fe2000f8e0002 */
[----:B------:R-:W-:-:S02]  /*1fe0*/  CS2R R142, SRZ ;  /* 0x00000000008e7805 */ /* 0x000fc4000001ff00 */
[----:B------:R-:W-:Y:S02]  /*1ff0*/  CS2R R140, SRZ ;  /* 0x00000000008c7805 */ /* 0x000fe4000001ff00 */
[----:B------:R-:W-:Y:S01]  /*2000*/  CS2R R146, SRZ ;  /* 0x0000000000927805 */ /* 0x000fe2000001ff00 */
[C---:B------:R-:W-:Y:S01]  /*2010*/  IMAD R0, R9.reuse, UR9, R0 ;  /* 0x0000000909007c24 */ /* 0x040fe2000f8e0200 */
[----:B--2---:R-:W-:Y:S01]  /*2020*/  @!P5 LEA R8, P0, R2, R20, 0x1 ;  /* 0x000000140208d211 */ /* 0x004fe200078008ff */
[----:B------:R-:W-:Y:S01]  /*2030*/  IMAD.WIDE.U32 R4, R9, UR8, R4 ;  /* 0x0000000809047c25 */ /* 0x000fe2000f8e0004 */
[----:B------:R-:W-:Y:S02]  /*2040*/  CS2R R144, SRZ ;  /* 0x0000000000907805 */ /* 0x000fe4000001ff00 */
[----:B------:R-:W-:Y:S02]  /*2050*/  CS2R R138, SRZ ;  /* 0x00000000008a7805 */ /* 0x000fe4000001ff00 */
[----:B------:R-:W-:Y:S01]  /*2060*/  CS2R R136, SRZ ;  /* 0x0000000000887805 */ /* 0x000fe2000001ff00 */
[----:B------:R-:W-:Y:S01]  /*2070*/  @!P5 IMAD R3, R24, UR15, R3 ;  /* 0x0000000f1803dc24 */ /* 0x000fe2000f8e0203 */
[----:B------:R-:W-:Y:S01]  /*2080*/  CS2R R134, SRZ ;  /* 0x0000000000867805 */ /* 0x000fe2000001ff00 */
[----:B------:R-:W-:Y:S01]  /*2090*/  IMAD.IADD R5, R5, 0x1, R0 ;  /* 0x0000000105057824 */ /* 0x000fe200078e0200 */
[----:B------:R-:W-:Y:S01]  /*20a0*/  CS2R R132, SRZ ;  /* 0x0000000000847805 */ /* 0x000fe2000001ff00 */
[----:B------:R-:W-:Y:S01]  /*20b0*/  @!P4 IMAD R0, R18, UR14, RZ ;  /* 0x0000000e1200cc24 */ /* 0x000fe2000f8e02ff */
[----:B------:R-:W-:Y:S01]  /*20c0*/  @!P5 LEA.HI.X R9, R2, R21, R3, 0x1, P0 ;  /* 0x000000150209d211 */ /* 0x000fe200000f0c03 */
[C---:B------:R-:W-:Y:S01]  /*20d0*/  @!P4 IMAD.WIDE.U32 R6, R17.reuse, UR14, R6 ;  /* 0x0000000e1106cc25 */ /* 0x040fe2000f8e0006 */
[----:B------:R-:W-:Y:S01]  /*20e0*/  LOP3.LUT R3, R16, 0x1e00, R26, 0xf8, !PT ;  /* 0x00001e0010037812 */ /* 0x000fe200078ef81a */
[----:B------:R-:W2:Y:S01]  /*20f0*/  @!P4 LDC.64 R20, c[0x0][0x388] ;  /* 0x0000e200ff14cb82 */ /* 0x000ea20000000a00 */
[----:B------:R-:W-:Y:S01]  /*2100*/  USHF.L.U32 UR51, UR51, 0x5, URZ ;  /* 0x0000000533337899 */ /* 0x000fe200080006ff */
[----:B------:R-:W-:Y:S01]  /*2110*/  @!P4 IMAD R16, R18, UR16, RZ ;  /* 0x000000101210cc24 */ /* 0x000fe2000f8e02ff */
[C---:B---3--:R-:W-:Y:S01]  /*2120*/  @!P4 LEA R2, P0, R6.reuse, R22, 0x1 ;  /* 0x000000160602c211 */ /* 0x048fe200078008ff */
[----:B------:R-:W-:Y:S01]  /*2130*/  @!P4 IMAD R0, R17, UR15, R0 ;  /* 0x0000000f1100cc24 */ /* 0x000fe2000f8e0200 */
[----:B------:R-:W-:Y:S01]  /*2140*/  CS2R R126, SRZ ;  /* 0x00000000007e7805 */ /* 0x000fe2000001ff00 */
[----:B------:R-:W-:Y:S01]  /*2150*/  @!P4 IMAD.MOV.U32 R10, RZ, RZ, R4 ;  /* 0x000000ffff0ac224 */ /* 0x000fe200078e0004 */
[----:B------:R-:W-:Y:S01]  /*2160*/  CS2R R124, SRZ ;  /* 0x00000000007c7805 */ /* 0x000fe2000001ff00 */
[----:B------:R-:W3:Y:S01]  /*2170*/  @!P5 LDC.64 R18, c[0x0][0x388] ;  /* 0x0000e200ff12db82 */ /* 0x000ee20000000a00 */
[----:B------:R-:W-:Y:S01]  /*2180*/  @!P4 IMAD.IADD R7, R7, 0x1, R0 ;  /* 0x000000010707c824 */ /* 0x000fe200078e0200 */
[----:B------:R-:W-:Y:S01]  /*2190*/  LEA R0, R3, UR6, 0x1 ;  /* 0x0000000603007c11 */ /* 0x000fe2000f8e08ff */
[----:B------:R-:W-:Y:S01]  /*21a0*/  @!P4 IMAD.MOV.U32 R11, RZ, RZ, R5 ;  /* 0x000000ffff0bc224 */ /* 0x000fe200078e0005 */
[----:B------:R-:W-:Y:S01]  /*21b0*/  CS2R R130, SRZ ;  /* 0x0000000000827805 */ /* 0x000fe2000001ff00 */
[----:B------:R-:W-:Y:S01]  /*21c0*/  @!P4 IMAD R16, R17, UR17, R16 ;  /* 0x000000111110cc24 */ /* 0x000fe2000f8e0210 */
[----:B------:R-:W-:Y:S01]  /*21d0*/  @!P4 LEA.HI.X R3, R6, R23, R7, 0x1, P0 ;  /* 0x000000170603c211 */ /* 0x000fe200000f0c07 */
[----:B------:R-:W-:Y:S01]  /*21e0*/  @!PT LDS RZ, [RZ] ;  /* 0x00000000fffff984 */ /* 0x000fe20000000800 */
[----:B------:R-:W-:Y:S01]  /*21f0*/  @!PT LDS RZ, [RZ] ;  /* 0x00000000fffff984 */ /* 0x000fe20000000800 */
[----:B------:R-:W-:Y:S01]  /*2200*/  @!PT LDS RZ, [RZ] ;  /* 0x00000000fffff984 */ /* 0x000fe20000000800 */
[----:B------:R-:W-:Y:S01]  /*2210*/  @!P5 LDGSTS.E.BYPASS.LTC128B.128 [R0+0x12000], desc[UR36][R8.64] ;  /* 0x120000000800dfae */ /* 0x000fe2000b981a24 */
[----:B------:R-:W-:Y:S01]  /*2220*/  @!P5 IMAD.WIDE.U32 R6, R24, UR16, R4 ;  /* 0x000000101806dc25 */ /* 0x000fe2000f8e0004 */
[----:B------:R-:W-:-:S02]  /*2230*/  CS2R R128, SRZ ;  /* 0x0000000000807805 */ /* 0x000fc4000001ff00 */
[----:B------:R-:W-:Y:S01]  /*2240*/  CS2R R122, SRZ ;  /* 0x00000000007a7805 */ /* 0x000fe2000001ff00 */
[----:B------:R-:W-:Y:S01]  /*2250*/  @!P5 LDGSTS.E.BYPASS.LTC128B.128 [R0+0x14000], desc[UR36][R8.64+0x80] ;  /* 0x140000800800dfae */ /* 0x000fe2000b981a24 */
[----:B------:R-:W-:Y:S01]  /*2260*/  @!P4 IMAD.WIDE.U32 R10, R17, UR16, R10 ;  /* 0x00000010110acc25 */ /* 0x000fe2000f8e000a */
[----:B------:R-:W-:Y:S02]  /*2270*/  CS2R R120, SRZ ;  /* 0x0000000000787805 */ /* 0x000fe4000001ff00 */
[----:B------:R-:W-:Y:S01]  /*2280*/  CS2R R118, SRZ ;  /* 0x0000000000767805 */ /* 0x000fe2000001ff00 */
[----:B------:R4:W-:Y:S01]  /*2290*/  @!P5 LDGSTS.E.BYPASS.LTC128B.128 [R0+0x16000], desc[UR36][R8.64+0x100] ;  /* 0x160001000800dfae */ /* 0x0009e2000b981a24 */
        /* <DEDUP_REMOVED lines=8> */
[----:B---3--:R-:W-:Y:S02]  /*2320*/  @!P5 LEA R4, P1, R6, R18, 0x1 ;  /* 0x000000120604d211 */ /* 0x008fe400078208ff */
        /* <DEDUP_REMOVED lines=16> */
[----:B------:R-:W-:Y:S01]  /*2430*/  CS2R R44, SRZ ;  /* 0x00000000002c7805 */ /* 0x000fe2000001ff00 */
[----:B----4-:R-:W3:Y:S01]  /*2440*/  LDC.64 R8, c[0x0][0x528] ;  /* 0x00014a00ff087b82 */ /* 0x010ee20000000a00 */
[----:B------:R-:W-:Y:S01]  /*2450*/  @!PT LDS RZ, [RZ] ;  /* 0x00000000fffff984 */ /* 0x000fe20000000800 */
[----:B------:R-:W-:Y:S01]  /*2460*/  @!PT LDS RZ, [RZ] ;  /* 0x00000000fffff984 */ /* 0x000fe20000000800 */
[----:B------:R-:W-:Y:S01]  /*2470*/  @!PT LDS RZ, [RZ] ;  /* 0x00000000fffff984 */ /* 0x000fe20000000800 */
[----:B------:R-:W-:Y:S01]  /*2480*/  @!P4 LDGSTS.E.BYPASS.LTC128B.128 [R0+0x13000], desc[UR36][R2.64] ;  /* 0x130000000200cfae */ /* 0x000fe2000b981a24 */
[----:B------:R-:W-:Y:S02]  /*2490*/  CS2R R50, SRZ ;  /* 0x0000000000327805 */ /* 0x000fe4000001ff00 */
[----:B------:R-:W-:-:S02]  /*24a0*/  CS2R R48, SRZ ;  /* 0x0000000000307805 */ /* 0x000fc4000001ff00 */
[----:B------:R-:W-:Y:S01]  /*24b0*/  CS2R R42, SRZ ;  /* 0x00000000002a7805 */ /* 0x000fe2000001ff00 */
[----:B------:R-:W-:Y:S01]  /*24c0*/  @!P4 LDGSTS.E.BYPASS.LTC128B.128 [R0+0x15000], desc[UR36][R2.64+0x80] ;  /* 0x150000800200cfae */ /* 0x000fe2000b981a24 */
[----:B------:R-:W-:Y:S02]  /*24d0*/  CS2R R40, SRZ ;  /* 0x0000000000287805 */ /* 0x000fe4000001ff00 */
[----:B------:R-:W-:Y:S02]  /*24e0*/  CS2R R38, SRZ ;  /* 0x0000000000267805 */ /* 0x000fe4000001ff00 */
[----:B------:R-:W-:Y:S01]  /*24f0*/  CS2R R36, SRZ ;  /* 0x0000000000247805 */ /* 0x000fe2000001ff00 */
[----:B------:R4:W-:Y:S01]  /*2500*/  @!P4 LDGSTS.E.BYPASS.LTC128B.128 [R0+0x17000], desc[UR36][R2.64+0x100] ;  /* 0x170001000200cfae */ /* 0x0009e2000b981a24 */
[----:B-1----:R-:W-:Y:S01]  /*2510*/  CS2R R34, SRZ ;  /* 0x0000000000227805 */ /* 0x002fe2000001ff00 */
[----:B------:R-:W-:Y:S02]  /*2520*/  UIADD3 UR54, UPT, UPT, UR54, 0x40, -UR38 ;  /* 0x0000004036367890 */ /* 0x000fe4000fffe826 */
[----:B------:R-:W0:Y:S01]  /*2530*/  LDGDEPBAR ;  /* 0x00000000000079af */ /* 0x000e220000000000 */
[----:B------:R-:W-:Y:S01]  /*2540*/  UIADD3 UR41, UPT, UPT, UR41, 0x40, URZ ;  /* 0x0000004029297890 */ /* 0x000fe2000fffe0ff */
[----:B------:R-:W1:Y:S02]  /*2550*/  LDCU UR8, c[0x0][0x3e0] ;  /* 0x00007c00ff0877ac */ /* 0x000e640008000800 */
[----:B------:R-:W-:Y:S01]  /*2560*/  @!P3 LDGSTS.E.BYPASS.LTC128B.128 [R0+0x6000], desc[UR36][R32.64] ;  /* 0x060000002000bfae */ /* 0x000fe2000b981a24 */
[----:B------:R-:W1:Y:S03]  /*2570*/  LDCU UR10, c[0x0][0x45c] ;  /* 0x00008b80ff0a77ac */ /* 0x000e660008000800 */
[----:B------:R-:W-:Y:S01]  /*2580*/  @!P3 LDGSTS.E.BYPASS.LTC128B.128 [R0+0x8000], desc[UR36][R32.64+0x80] ;  /* 0x080000802000bfae */ /* 0x000fe2000b981a24 */
[----:B------:R-:W1:Y:S03]  /*2590*/  LDCU.U8 UR9, c[0x0][0x4f8] ;  /* 0x00009f00ff0977ac */ /* 0x000e660008000000 */
[----:B------:R-:W-:Y:S04]  /*25a0*/  @!P3 LDGSTS.E.BYPASS.LTC128B.128 [R0+0xa000], desc[UR36][R32.64+0x100] ;  /* 0x0a0001002000bfae */ /* 0x000fe8000b981a24 */
[----:B------:R-:W-:Y:S04]  /*25b0*/  @P3 STS.128 [R0+0x6000], RZ ;  /* 0x006000ff00003388 */ /* 0x000fe80000000c00 */
[----:B------:R-:W-:Y:S01]  /*25c0*/  @P3 STS.128 [R0+0x8000], RZ ;  /* 0x008000ff00003388 */ /* 0x000fe20000000c00 */
[----:B----4-:R-:W-:-:S03]  /*25d0*/  @!P5 IMAD R3, R24, UR17, R7 ;  /* 0x000000111803dc24 */ /* 0x010fc6000f8e0207 */
[----:B------:R-:W-:Y:S01]  /*25e0*/  @P3 STS.128 [R0+0xa000], RZ ;  /* 0x00a000ff00003388 */ /* 0x000fe20000000c00 */
[----:B------:R-:W-:Y:S01]  /*25f0*/  @!P4 IMAD.IADD R7, R11, 0x1, R16 ;  /* 0x000000010b07c824 */ /* 0x000fe200078e0210 */
[----:B--2---:R-:W-:Y:S02]  /*2600*/  @!P4 LEA R2, P0, R10, R20, 0x1 ;  /* 0x000000140a02c211 */ /* 0x004fe400078008ff */
[----:B------:R-:W-:Y:S01]  /*2610*/  @P2 STS.128 [R0+0x7000], RZ ;  /* 0x007000ff00002388 */ /* 0x000fe20000000c00 */
[----:B------:R-:W-:Y:S01]  /*2620*/  @!P5 LEA.HI.X R5, R6, R19, R3, 0x1, P1 ;  /* 0x000000130605d211 */ /* 0x000fe200008f0c03 */
[----:B------:R-:W-:Y:S01]  /*2630*/  IMAD.MOV.U32 R6, RZ, RZ, 0x7f800000 ;  /* 0x7f800000ff067424 */ /* 0x000fe200078e00ff */
[----:B------:R-:W-:Y:S01]  /*2640*/  @!P4 LEA.HI.X R3, R10, R21, R7, 0x1, P0 ;  /* 0x000000150a03c211 */ /* 0x000fe200000f0c07 */
[----:B------:R-:W-:Y:S01]  /*2650*/  @P2 STS.128 [R0+0x9000], RZ ;  /* 0x009000ff00002388 */ /* 0x000fe20000000c00 */
[----:B------:R-:W-:Y:S01]  /*2660*/  ISETP.GE.AND P1, PT, R68, UR49, PT ;  /* 0x0000003144007c0c */ /* 0x000fe2000bf26270 */
[----:B------:R-:W-:-:S02]  /*2670*/  IMAD.MOV.U32 R7, RZ, RZ, 0x7f800000 ;  /* 0x7f800000ff077424 */ /* 0x000fc400078e00ff */
[----:B------:R-:W-:Y:S04]  /*2680*/  @P2 STS.128 [R0+0xb000], RZ ;  /* 0x00b000ff00002388 */ /* 0x000fe80000000c00 */
[----:B------:R-:W-:Y:S01]  /*2690*/  @!PT LDS RZ, [RZ] ;  /* 0x00000000fffff984 */ /* 0x000fe20000000800 */
[----:B------:R-:W-:Y:S01]  /*26a0*/  @!PT LDS RZ, [RZ] ;  /* 0x00000000fffff984 */ /* 0x000fe20000000800 */
[----:B------:R-:W-:Y:S01]  /*26b0*/  @!PT LDS RZ, [RZ] ;  /* 0x00000000fffff984 */ /* 0x000fe20000000800 */
[----:B------:R-:W-:Y:S04]  /*26c0*/  @!P2 LDGSTS.E.BYPASS.LTC128B.128 [R0+0x7000], desc[UR36][R14.64] ;  /* 0x070000000e00afae */ /* 0x000fe8000b981a24 */
[----:B------:R-:W-:Y:S04]  /*26d0*/  @!P2 LDGSTS.E.BYPASS.LTC128B.128 [R0+0x9000], desc[UR36][R14.64+0x80] ;  /* 0x090000800e00afae */ /* 0x000fe8000b981a24 */
[----:B------:R-:W-:Y:S04]  /*26e0*/  @!P2 LDGSTS.E.BYPASS.LTC128B.128 [R0+0xb000], desc[UR36][R14.64+0x100] ;  /* 0x0b0001000e00afae */ /* 0x000fe8000b981a24 */
        /* <DEDUP_REMOVED lines=17> */
[----:B------:R-:W-:Y:S04]  /*2800*/  @!P5 LDGSTS.E.BYPASS.LTC128B.128 [R0+0x10000], desc[UR36][R4.64+0x100] ;  /* 0x100001000400dfae */ /* 0x000fe8000b981a24 */
[----:B------:R-:W-:Y:S04]  /*2810*/  @P5 STS.128 [R0+0xc000], RZ ;  /* 0x00c000ff00005388 */ /* 0x000fe80000000c00 */
[----:B------:R-:W-:Y:S04]  /*2820*/  @P5 STS.128 [R0+0xe000], RZ ;  /* 0x00e000ff00005388 */ /* 0x000fe80000000c00 */
[----:B------:R-:W-:Y:S04]  /*2830*/  @P5 STS.128 [R0+0x10000], RZ ;  /* 0x010000ff00005388 */ /* 0x000fe80000000c00 */
[----:B------:R-:W-:Y:S04]  /*2840*/  @P4 STS.128 [R0+0xd000], RZ ;  /* 0x00d000ff00004388 */ /* 0x000fe80000000c00 */
[----:B------:R-:W-:Y:S04]  /*2850*/  @P4 STS.128 [R0+0xf000], RZ ;  /* 0x00f000ff00004388 */ /* 0x000fe80000000c00 */
[----:B------:R2:W-:Y:S04]  /*2860*/  @P4 STS.128 [R0+0x11000], RZ ;  /* 0x011000ff00004388 */ /* 0x0005e80000000c00 */
[----:B------:R-:W-:Y:S01]  /*2870*/  @!PT LDS RZ, [RZ] ;  /* 0x00000000fffff984 */ /* 0x000fe20000000800 */
[----:B------:R-:W-:Y:S01]  /*2880*/  @!PT LDS RZ, [RZ] ;  /* 0x00000000fffff984 */ /* 0x000fe20000000800 */
[----:B------:R-:W-:Y:S01]  /*2890*/  @!PT LDS RZ, [RZ] ;  /* 0x00000000fffff984 */ /* 0x000fe20000000800 */
[----:B------:R-:W-:Y:S04]  /*28a0*/  @!P4 LDGSTS.E.BYPASS.LTC128B.128 [R0+0xd000], desc[UR36][R2.64] ;  /* 0x0d0000000200cfae */ /* 0x000fe8000b981a24 */
[----:B------:R-:W-:Y:S04]  /*28b0*/  @!P4 LDGSTS.E.BYPASS.LTC128B.128 [R0+0xf000], desc[UR36][R2.64+0x80] ;  /* 0x0f0000800200cfae */ /* 0x000fe8000b981a24 */
[----:B------:R2:W-:Y:S04]  /*28c0*/  @!P4 LDGSTS.E.BYPASS.LTC128B.128 [R0+0x11000], desc[UR36][R2.64+0x100] ;  /* 0x110001000200cfae */ /* 0x0005e8000b981a24 */
[----:B------:R-:W0:Y:S01]  /*28d0*/  LDGDEPBAR ;  /* 0x00000000000079af */ /* 0x000e220000000000 */
[----:B--2---:R-:W-:Y:S01]  /*28e0*/  VIADD R0, R68, 0x8 ;  /* 0x0000000844007836 */ /* 0x004fe20000000000 */
[----:B------:R-:W-:-:S04]  /*28f0*/  DEPBAR.LE SB0, 0x1 ;  /* 0x000080400000791a */ /* 0x000fc80000000000 */
[----:B------:R-:W-:Y:S01]  /*2900*/  ISETP.GE.AND P0, PT, R0, UR49, PT ;  /* 0x0000003100007c0c */ /* 0x000fe2000bf06270 */
[----:B------:R-:W-:-:S04]  /*2910*/  IMAD.MOV.U32 R2, RZ, RZ, 0x4 ;  /* 0x00000004ff027424 */ /* 0x000fc800078e00ff */
[----:B------:R-:W-:-:S05]  /*2920*/  IMAD.WIDE.U32 R2, R68, R2, UR58 ;  /* 0x0000003a44027e25 */ /* 0x000fca000f8e0002 */
[----:B------:R-:W2:Y:S04]  /*2930*/  @!P1 LDG.E R7, desc[UR36][R2.64] ;  /* 0x0000002402079981 */ /* 0x000ea8000c1e1900 */
[----:B------:R-:W4:Y:S01]  /*2940*/  @!P0 LDG.E R6, desc[UR36][R2.64+0x20] ;  /* 0x0000202402068981 */ /* 0x000f22000c1e1900 */
[----:B------:R-:W-:Y:S06]  /*2950*/  BAR.SYNC.DEFER_BLOCKING 0x0 ;  /* 0x0000000000007b1d */ /* 0x000fec0000010000 */
[----:B------:R-:W5:Y:S01]  /*2960*/  S2R R15, SR_TID.X ;  /* 0x00000000000f7919 */ /* 0x000f620000002100 */
[----:B------:R-:W-:-:S02]  /*2970*/  IMAD.U32 R0, RZ, RZ, UR47 ;  /* 0x0000002fff007e24 */ /* 0x000fc4000f8e00ff */
[C---:B------:R-:W-:Y:S01]  /*2980*/  IMAD.SHL.U32 R5, R25.reuse, 0x20, RZ ;  /* 0x0000002019057824 */ /* 0x040fe200078e00ff */
[----:B----4-:R-:W-:Y:S04]  /*2990*/  STL [R1+0x4c], R6 ;  /* 0x00004c0601007387 */ /* 0x010fe80000100800 */
[----:B--2---:R3:W-:Y:S04]  /*29a0*/  STL [R1+0x50], R7 ;  /* 0x0000500701007387 */ /* 0x0047e80000100800 */
[----:B---3--:R-:W2:Y:S04]  /*29b0*/  LDG.E.64 R6, desc[UR36][R8.64+0x8] ;  /* 0x0000082408067981 */ /* 0x008ea8000c1e1b00 */
[----:B------:R-:W3:Y:S01]  /*29c0*/  LDG.E.64 R8, desc[UR36][R8.64] ;  /* 0x0000002408087981 */ /* 0x000ee2000c1e1b00 */
[C---:B------:R-:W-:Y:S01]  /*29d0*/  IMAD.SHL.U32 R2, R25.reuse, 0x40, RZ ;  /* 0x0000004019027824 */ /* 0x040fe200078e00ff */
[----:B------:R-:W-:Y:S01]  /*29e0*/  LOP3.LUT R3, R28, 0x3, RZ, 0xc0, !PT ;  /* 0x000000031c037812 */ /* 0x000fe200078ec0ff */
[----:B------:R-:W-:Y:S01]  /*29f0*/  IMAD.SHL.U32 R11, R25, 0x10, RZ ;  /* 0x00000010190b7824 */ /* 0x000fe200078e00ff */
[----:B------:R-:W-:Y:S01]  /*2a00*/  LOP3.LUT R10, R5, 0x200, RZ, 0xc0, !PT ;  /* 0x00000200050a7812 */ /* 0x000fe200078ec0ff */
[C---:B-----5:R-:W-:Y:S01]  /*2a10*/  IMAD.SHL.U32 R17, R15.reuse, 0x2, RZ ;  /* 0x000000020f117824 */ /* 0x060fe200078e00ff */
[----:B------:R-:W-:Y:S01]  /*2a20*/  LOP3.LUT R4, R2, 0x1c0, RZ, 0xc0, !PT ;  /* 0x000001c002047812 */ /* 0x000fe200078ec0ff */
[----:B------:R-:W-:Y:S01]  /*2a30*/  IMAD R3, R0, 0x4, R3 ;  /* 0x0000000400037824 */ /* 0x000fe200078e0203 */
[----:B------:R-:W-:Y:S01]  /*2a40*/  LOP3.LUT R2, R2, 0x200, RZ, 0xc0, !PT ;  /* 0x0000020002027812 */ /* 0x000fe200078ec0ff */
[----:B------:R-:W-:Y:S01]  /*2a50*/  IMAD.SHL.U32 R13, R15, 0x20, RZ ;  /* 0x000000200f0d7824 */ /* 0x000fe200078e00ff */
[----:B------:R-:W-:Y:S01]  /*2a60*/  LOP3.LUT R0, R4, 0x38, R26, 0xf8, !PT ;  /* 0x0000003804007812 */ /* 0x000fe200078ef81a */
[----:B------:R-:W-:Y:S01]  /*2a70*/  USHF.R.S32.HI UR11, URZ, 0x1f, UR51 ;  /* 0x0000001fff0b7899 */ /* 0x000fe20008011433 */
[----:B------:R4:W-:Y:S01]  /*2a80*/  STL [R1+0x54], R3 ;  /* 0x0000540301007387 */ /* 0x0009e20000100800 */
[----:B------:R-:W-:-:S02]  /*2a90*/  LOP3.LUT R4, R10, 0x3800, R11, 0xf8, !PT ;  /* 0x000038000a047812 */ /* 0x000fc400078ef80b */
[----:B------:R-:W-:Y:S02]  /*2aa0*/  CS2R R30, SRZ ;  /* 0x00000000001e7805 */ /* 0x000fe4000001ff00 */
[----:B------:R-:W-:Y:S02]  /*2ab0*/  LOP3.LUT R5, R2, 0xc00, R5, 0xf8, !PT ;  /* 0x00000c0002057812 */ /* 0x000fe400078ef805 */
[----:B------:R-:W-:Y:S02]  /*2ac0*/  CS2R R32, SRZ ;  /* 0x0000000000207805 */ /* 0x000fe4000001ff00 */
[----:B------:R-:W-:Y:S02]  /*2ad0*/  LOP3.LUT R2, R0, 0x8, R27, 0x78, !PT ;  /* 0x0000000800027812 */ /* 0x000fe400078e781b */
[----:B------:R-:W-:Y:S02]  /*2ae0*/  CS2R R26, SRZ ;  /* 0x00000000001a7805 */ /* 0x000fe4000001ff00 */
[----:B------:R-:W-:-:S02]  /*2af0*/  SHF.R.U32.HI R11, RZ, 0x3, R15 ;  /* 0x00000003ff0b7819 */ /* 0x000fc4000001160f */
[----:B------:R-:W-:Y:S02]  /*2b00*/  CS2R R22, SRZ ;  /* 0x0000000000167805 */ /* 0x000fe4000001ff00 */
[----:B------:R-:W-:Y:S01]  /*2b10*/  LOP3.LUT R252, R5, R2, RZ, 0xfc, !PT ;  /* 0x0000000205fc7212 */ /* 0x000fe200078efcff */
[----:B------:R-:W-:Y:S01]  /*2b20*/  IMAD.MOV.U32 R5, RZ, RZ, 0x40 ;  /* 0x00000040ff057424 */ /* 0x000fe200078e00ff */
[----:B------:R-:W-:Y:S02]  /*2b30*/  LOP3.LUT R10, R17, 0x20, RZ, 0xc0, !PT ;  /* 0x00000020110a7812 */ /* 0x000fe400078ec0ff */
[----:B------:R-:W-:Y:S02]  /*2b40*/  CS2R R20, SRZ ;  /* 0x0000000000147805 */ /* 0x000fe4000001ff00 */
[----:B------:R-:W-:Y:S02]  /*2b50*/  SHF.R.U32.HI R16, RZ, 0x2, R15 ;  /* 0x00000002ff107819 */ /* 0x000fe4000001160f */
[----:B------:R-:W-:-:S02]  /*2b60*/  LOP3.LUT R2, R13, 0xc00, RZ, 0xc0, !PT ;  /* 0x00000c000d027812 */ /* 0x000fc400078ec0ff */
[----:B------:R-:W-:Y:S02]  /*2b70*/  LOP3.LUT R10, R10, 0x18, R11, 0xf8, !PT ;  /* 0x000000180a0a7812 */ /* 0x000fe400078ef80b */
[----:B------:R-:W-:Y:S02]  /*2b80*/  LOP3.LUT R2, R2, 0x6, R17, 0xf8, !PT ;  /* 0x0000000602027812 */ /* 0x000fe400078ef811 */
[C---:B------:R-:W-:Y:S02]  /*2b90*/  LOP3.LUT P2, RZ, R25.reuse, 0x2, RZ, 0xc0, !PT ;  /* 0x0000000219ff7812 */ /* 0x040fe4000784c0ff */
[----:B------:R-:W-:Y:S02]  /*2ba0*/  LOP3.LUT P3, RZ, R25, 0x4, RZ, 0xc0, !PT ;  /* 0x0000000419ff7812 */ /* 0x000fe4000786c0ff */
[----:B----4-:R-:W-:Y:S02]  /*2bb0*/  LOP3.LUT R3, R0, 0x8, R25, 0x78, !PT ;  /* 0x0000000800037812 */ /* 0x010fe400078e7819 */
[----:B------:R-:W-:-:S02]  /*2bc0*/  CS2R R24, SRZ ;  /* 0x0000000000187805 */ /* 0x000fc4000001ff00 */
[----:B------:R-:W-:Y:S02]  /*2bd0*/  LEA R252, R252, UR6, 0x1 ;  /* 0x00000006fcfc7c11 */ /* 0x000fe4000f8e08ff */
[----:B------:R-:W-:Y:S01]  /*2be0*/  LOP3.LUT R0, R4, R3, RZ, 0xfc, !PT ;  /* 0x0000000304007212 */ /* 0x000fe200078efcff */
[----:B------:R-:W-:Y:S01]  /*2bf0*/  IMAD.SHL.U32 R4, R15, 0x10, RZ ;  /* 0x000000100f047824 */ /* 0x000fe200078e00ff */
[----:B------:R-:W-:Y:S02]  /*2c00*/  LOP3.LUT R3, R17, 0x38, RZ, 0xc0, !PT ;  /* 0x0000003811037812 */ /* 0x000fe400078ec0ff */
[----:B------:R-:W-:Y:S02]  /*2c10*/  LEA R12, R0, UR6, 0x1 ;  /* 0x00000006000c7c11 */ /* 0x000fe4000f8e08ff */
[----:B------:R-:W-:Y:S01]  /*2c20*/  LOP3.LUT R14, R4, 0x1c0, RZ, 0xc0, !PT ;  /* 0x000001c0040e7812 */ /* 0x000fe200078ec0ff */
[----:B------:R-:W-:Y:S01]  /*2c30*/  IMAD.SHL.U32 R4, R15, 0x40, RZ ;  /* 0x000000400f047824 */ /* 0x000fe200078e00ff */
[----:B------:R-:W-:Y:S01]  /*2c40*/  LOP3.LUT R0, R3, 0x20, R16, 0x78, !PT ;  /* 0x0000002003007812 */ /* 0x000fe200078e7810 */
[----:B------:R-:W-:Y:S01]  /*2c50*/  STL [R1+0xc], R12 ;  /* 0x00000c0c01007387 */ /* 0x000fe20000100800 */
[----:B------:R-:W-:-:S02]  /*2c60*/  IMAD.SHL.U32 R16, R15, 0x8, RZ ;  /* 0x000000080f107824 */ /* 0x000fc400078e00ff */
[----:B------:R-:W-:Y:S01]  /*2c70*/  LOP3.LUT R0, R2, R0, R14, 0xfe, !PT ;  /* 0x0000000002007212 */ /* 0x000fe200078efe0e */
[----:B------:R-:W-:Y:S01]  /*2c80*/  VIADD R3, R12, 0x12000 ;  /* 0x000120000c037836 */ /* 0x000fe20000000000 */
[----:B------:R-:W-:Y:S01]  /*2c90*/  LOP3.LUT R2, R10, 0x1c0, R4, 0xf8, !PT ;  /* 0x000001c00a027812 */ /* 0x000fe200078ef804 */
[----:B------:R-:W-:Y:S01]  /*2ca0*/  VIADD R232, R12, 0x12040 ;  /* 0x000120400ce87836 */ /* 0x000fe20000000000 */
[----:B------:R-:W-:Y:S01]  /*2cb0*/  LOP3.LUT R10, R4, 0x200, RZ, 0xc0, !PT ;  /* 0x00000200040a7812 */ /* 0x000fe200078ec0ff */
[----:B------:R-:W-:Y:S01]  /*2cc0*/  @P3 VIADD R232, R3, 0xffffffc0 ;  /* 0xffffffc003e83836 */ /* 0x000fe20000000000 */
[----:B------:R-:W-:Y:S01]  /*2cd0*/  LOP3.LUT R2, R2, 0x38, R16, 0x78, !PT ;  /* 0x0000003802027812 */ /* 0x000fe200078e7810 */
[----:B------:R-:W-:Y:S01]  /*2ce0*/  IMAD.MOV.U32 R3, RZ, RZ, 0x40 ;  /* 0x00000040ff037424 */ /* 0x000fe200078e00ff */
[----:B------:R-:W-:Y:S01]  /*2cf0*/  SHF.R.U32.HI R14, RZ, 0x1, R15 ;  /* 0x00000001ff0e7819 */ /* 0x000fe2000001160f */
[----:B------:R-:W4:Y:S01]  /*2d00*/  LDSM.16.M88.4 R148, [R12+0x12000] ;  /* 0x012000000c94783b */ /* 0x000f220000000200 */
[----:B------:R-:W-:-:S02]  /*2d10*/  LOP3.LUT R2, R2, 0x200, R4, 0xf8, !PT ;  /* 0x0000020002027812 */ /* 0x000fc400078ef804 */
[----:B------:R-:W-:Y:S01]  /*2d20*/  SEL R3, R3, 0xffffffc0, !P3 ;  /* 0xffffffc003037807 */ /* 0x000fe20005800000 */
[----:B------:R-:W1:Y:S04]  /*2d30*/  LDSM.16.M88.4 R164, [R232] ;  /* 0x00000000e8a4783b */ /* 0x000e680000000200 */
[----:B------:R-:W1:Y:S04]  /*2d40*/  LDSM.16.M88.4 R168, [R232+0x800] ;  /* 0x00080000e8a8783b */ /* 0x000e680000000200 */
[----:B------:R-:W1:Y:S04]  /*2d50*/  LDSM.16.M88.4 R196, [R232+0x2000] ;  /* 0x00200000e8c4783b */ /* 0x000e680000000200 */
[----:B------:R-:W1:Y:S04]  /*2d60*/  LDSM.16.M88.4 R200, [R232+0x2800] ;  /* 0x00280000e8c8783b */ /* 0x000e680000000200 */
[----:B------:R-:W1:Y:S04]  /*2d70*/  LDSM.16.M88.4 R228, [R232+0x4000] ;  /* 0x00400000e8e4783b */ /* 0x000e680000000200 */
[----:B------:R-:W1:Y:S04]  /*2d80*/  LDSM.16.M88.4 R152, [R12+0x12800] ;  /* 0x012800000c98783b */ /* 0x000e680000000200 */
[----:B------:R-:W1:Y:S04]  /*2d90*/  LDSM.16.M88.4 R180, [R12+0x14000] ;  /* 0x014000000cb4783b */ /* 0x000e680000000200 */
[----:B------:R-:W1:Y:S04]  /*2da0*/  LDSM.16.M88.4 R184, [R12+0x14800] ;  /* 0x014800000cb8783b */ /* 0x000e680000000200 */
[----:B------:R-:W1:Y:S04]  /*2db0*/  LDSM.16.M88.4 R212, [R12+0x16000] ;  /* 0x016000000cd4783b */ /* 0x000e680000000200 */
[----:B------:R-:W1:Y:S01]  /*2dc0*/  LDSM.16.M88.4 R216, [R12+0x16800] ;  /* 0x016800000cd8783b */ /* 0x000e620000000200 */
[----:B--2---:R-:W-:Y:S01]  /*2dd0*/  IADD3 R11, P1, P0, R6, UR51, R29 ;  /* 0x00000033060b7c10 */ /* 0x004fe2000f83e01d */
[----:B------:R-:W-:Y:S01]  /*2de0*/  IMAD.MOV.U32 R6, RZ, RZ, 0x20 ;  /* 0x00000020ff067424 */ /* 0x000fe200078e00ff */
[----:B------:R-:W-:-:S02]  /*2df0*/  CS2R R28, SRZ ;  /* 0x00000000001c7805 */ /* 0x000fc4000001ff00 */
[----:B------:R-:W-:Y:S01]  /*2e00*/  IADD3.X R0, PT, PT, R7, UR11, RZ, P1, P0 ;  /* 0x0000000b07007c10 */ /* 0x000fe20008fe04ff */
[----:B------:R-:W-:Y:S01]  /*2e10*/  IMAD.U32 R7, RZ, RZ, UR48 ;  /* 0x00000030ff077e24 */ /* 0x000fe2000f8e00ff */
[C---:B------:R-:W-:Y:S01]  /*2e20*/  LOP3.LUT P0, RZ, R15.reuse, 0x2, RZ, 0xc0, !PT ;  /* 0x000000020fff7812 */ /* 0x040fe2000780c0ff */
[----:B------:R-:W2:Y:S01]  /*2e30*/  LDCU UR11, c[0x0][0x590] ;  /* 0x0000b200ff0b77ac */ /* 0x000ea20008000800 */
[----:B------:R-:W-:Y:S01]  /*2e40*/  LOP3.LUT P1, RZ, R15, 0x4, RZ, 0xc0, !PT ;  /* 0x000000040fff7812 */ /* 0x000fe2000782c0ff */
[----:B------:R5:W-:Y:S03]  /*2e50*/  STL [R1+0x64], R0 ;  /* 0x0000640001007387 */ /* 0x000be60000100800 */
[----:B------:R-:W-:Y:S01]  /*2e60*/  SEL R5, R5, 0xffffffc0, !P1 ;  /* 0xffffffc005057807 */ /* 0x000fe20004800000 */
[----:B------:R4:W-:Y:S01]  /*2e70*/  STL [R1+0x24], R2 ;  /* 0x0000240201007387 */ /* 0x0009e20000100800 */
[----:B------:R-:W-:-:S04]  /*2e80*/  LOP3.LUT R5, R14, 0x10, RZ, 0xc0, !PT ;  /* 0x000000100e057812 */ /* 0x000fc800078ec0ff */
[----:B------:R-:W-:Y:S02]  /*2e90*/  LOP3.LUT R5, R5, 0x8, R15, 0xf8, !PT ;  /* 0x0000000805057812 */ /* 0x000fe400078ef80f */
[----:B---3--:R-:W-:Y:S01]  /*2ea0*/  R2UR UR23, R8 ;  /* 0x00000000081772ca */ /* 0x008fe200000e0000 */
[----:B--2---:R-:W-:Y:S01]  /*2eb0*/  USHF.L.U32 UR11, UR11, 0x6, URZ ;  /* 0x000000060b0b7899 */ /* 0x004fe200080006ff */
[----:B------:R-:W-:Y:S02]  /*2ec0*/  LOP3.LUT R8, R4, 0x1c0, RZ, 0xc0, !PT ;  /* 0x000001c004087812 */ /* 0x000fe400078ec0ff */
[----:B------:R-:W-:Y:S02]  /*2ed0*/  SEL R4, R6, 0xffffffe0, !P0 ;  /* 0xffffffe006047807 */ /* 0x000fe40004000000 */
[----:B------:R-:W-:Y:S01]  /*2ee0*/  R2UR UR21, R9 ;  /* 0x00000000091572ca */ /* 0x000fe200000e0000 */
[----:B------:R-:W-:Y:S01]  /*2ef0*/  IMAD.MOV.U32 R9, RZ, RZ, 0x10 ;  /* 0x00000010ff097424 */ /* 0x000fe200078e00ff */
[----:B------:R-:W-:Y:S01]  /*2f00*/  LOP3.LUT R6, R10, 0xc00, R13, 0xf8, !PT ;  /* 0x00000c000a067812 */ /* 0x000fe200078ef80d */
[----:B-----5:R-:W-:-:S03]  /*2f10*/  IMAD.MOV.U32 R0, RZ, RZ, 0x20 ;  /* 0x00000020ff007424 */ /* 0x020fc600078e00ff */
[----:B----4-:R-:W-:Y:S01]  /*2f20*/  SEL R2, R9, 0xfffffff0, !P1 ;  /* 0xfffffff009027807 */ /* 0x010fe20004800000 */
[----:B------:R-:W-:Y:S01]  /*2f30*/  UIADD3 UR17, UPT, UPT, UR23, -0x61c88647, URZ ;  /* 0x9e3779b917117890 */ /* 0x000fe2000fffe0ff */
[----:B------:R-:W-:Y:S01]  /*2f40*/  SEL R0, R0, 0xffffffe0, !P2 ;  /* 0xffffffe000007807 */ /* 0x000fe20005000000 */
[----:B------:R-:W-:Y:S01]  /*2f50*/  UIADD3 UR15, UPT, UPT, UR23, 0x3c6ef372, URZ ;  /* 0x3c6ef372170f7890 */ /* 0x000fe2000fffe0ff */
[----:B------:R-:W-:Y:S01]  /*2f60*/  LOP3.LUT R2, R8, 0x38, R16, 0xf8, !PT ;  /* 0x0000003808027812 */ /* 0x000fe200078ef810 */
[----:B------:R-:W-:Y:S01]  /*2f70*/  UIADD3 UR57, UPT, UPT, UR23, -0x255992d5, URZ ;  /* 0xdaa66d2b17397890 */ /* 0x000fe2000fffe0ff */
[----:B------:R-:W-:Y:S01]  /*2f80*/  LOP3.LUT P2, RZ, R15, 0x8, RZ, 0xc0, !PT ;  /* 0x000000080fff7812 */ /* 0x000fe2000784c0ff */
[----:B------:R-:W-:Y:S01]  /*2f90*/  IMAD.IADD R17, R12, 0x1, R0 ;  /* 0x000000010c117824 */ /* 0x000fe200078e0200 */
[----:B------:R-:W-:Y:S01]  /*2fa0*/  UIADD3 UR16, UPT, UPT, UR21, -0x4498517b, URZ ;  /* 0xbb67ae8515107890 */ /* 0x000fe2000fffe0ff */
[----:B------:R-:W-:Y:S01]  /*2fb0*/  IMAD.IADD R240, R0, 0x1, R232 ;  /* 0x0000000100f07824 */ /* 0x000fe200078e02e8 */
[----:B------:R-:W-:Y:S01]  /*2fc0*/  UIADD3 UR14, UPT, UPT, UR21, 0x76cf5d0a, URZ ;  /* 0x76cf5d0a150e7890 */ /* 0x000fe2000fffe0ff */
[----:B------:R-:W2:Y:S01]  /*2fd0*/  LDSM.16.M88.4 R232, [R232+0x4800] ;  /* 0x00480000e8e8783b */ /* 0x000ea20000000200 */
[----:B------:R-:W-:-:S02]  /*2fe0*/  UIADD3 UR56, UPT, UPT, UR21, 0x32370b8f, URZ ;  /* 0x32370b8f15387890 */ /* 0x000fc4000fffe0ff */
[----:B------:R-:W-:Y:S01]  /*2ff0*/  UIADD3 UR55, UPT, UPT, UR23, 0x78dde6e4, URZ ;  /* 0x78dde6e417377890 */ /* 0x000fe2000fffe0ff */
[----:B------:R-:W-:Y:S01]  /*3000*/  STL [R1+0x10], R17 ;  /* 0x0000101101007387 */ /* 0x000fe20000100800 */
[----:B------:R-:W-:Y:S02]  /*3010*/  UIADD3 UR52, UPT, UPT, UR21, -0x126145ec, URZ ;  /* 0xed9eba1415347890 */ /* 0x000fe4000fffe0ff */
[----:B------:R-:W-:Y:S01]  /*3020*/  UIADD3 UR51, UPT, UPT, UR23, 0x1715609d, URZ ;  /* 0x1715609d17337890 */ /* 0x000fe2000fffe0ff */
[----:B------:R3:W-:Y:S01]  /*3030*/  STL [R1+0x1c], R4 ;  /* 0x00001c0401007387 */ /* 0x0007e20000100800 */
[----:B------:R-:W-:Y:S02]  /*3040*/  UIADD3 UR50, UPT, UPT, UR21, -0x56f99767, URZ ;  /* 0xa906689915327890 */ /* 0x000fe4000fffe0ff */
[----:B------:R-:W-:Y:S01]  /*3050*/  UIADD3 UR49, UPT, UPT, UR23, -0x4ab325aa, URZ ;  /* 0xb54cda5617317890 */ /* 0x000fe2000fffe0ff */
[----:B------:R-:W4:Y:S04]  /*3060*/  LDSM.16.M88.4 R172, [R240] ;  /* 0x00000000f0ac783b */ /* 0x000f280000000200 */
[----:B------:R-:W1:Y:S04]  /*3070*/  LDSM.16.M88.4 R176, [R240+0x800] ;  /* 0x00080000f0b0783b */ /* 0x000e680000000200 */
[----:B------:R-:W1:Y:S04]  /*3080*/  LDSM.16.M88.4 R204, [R240+0x2000] ;  /* 0x00200000f0cc783b */ /* 0x000e680000000200 */
[----:B------:R-:W1:Y:S04]  /*3090*/  LDSM.16.M88.4 R208, [R240+0x2800] ;  /* 0x00280000f0d0783b */ /* 0x000e680000000200 */
[----:B------:R-:W1:Y:S04]  /*30a0*/  LDSM.16.M88.4 R236, [R240+0x4000] ;  /* 0x00400000f0ec783b */ /* 0x000e680000000200 */
[----:B------:R-:W1:Y:S01]  /*30b0*/  LDSM.16.M88.4 R240, [R240+0x4800] ;  /* 0x00480000f0f0783b */ /* 0x000e620000000200 */
[----:B---3--:R-:W-:-:S03]  /*30c0*/  IADD3 R4, PT, PT, R7, UR38, R68 ;  /* 0x0000002607047c10 */ /* 0x008fc6000fffe044 */
[----:B------:R-:W3:Y:S02]  /*30d0*/  LDSM.16.M88.4 R156, [R17+0x12000] ;  /* 0x01200000119c783b */ /* 0x000ee40000000200 */
[----:B------:R-:W-:Y:S01]  /*30e0*/  VIADD R7, R4, -UR46 ;  /* 0x8000002e04077c36 */ /* 0x000fe20008000000 */
[----:B------:R-:W-:Y:S01]  /*30f0*/  LOP3.LUT R4, R5, R2, RZ, 0x3c, !PT ;  /* 0x0000000205047212 */ /* 0x000fe200078e3cff */
[----:B------:R-:W1:Y:S01]  /*3100*/  LDSM.16.M88.4 R160, [R17+0x12800] ;  /* 0x0128000011a0783b */ /* 0x000e620000000200 */
[----:B------:R-:W-:Y:S01]  /*3110*/  IMAD.IADD R5, R0, 0x1, R252 ;  /* 0x0000000100057824 */ /* 0x000fe200078e02fc */
[----:B------:R-:W-:Y:S01]  /*3120*/  UIADD3 UR46, UPT, UPT, UR21, 0x646e171e, URZ ;  /* 0x646e171e152e7890 */ /* 0x000fe2000fffe0ff */
[----:B------:R-:W-:Y:S01]  /*3130*/  LOP3.LUT R4, R4, 0x200, R13, 0xf8, !PT ;  /* 0x0000020004047812 */ /* 0x000fe200078ef80d */
[----:B------:R5:W-:Y:S04]  /*3140*/  STL [R1+0x30], R7 ;  /* 0x0000300701007387 */ /* 0x000be80000100800 */
[----:B------:R2:W-:Y:S04]  /*3150*/  STL [R1+0x20], R4 ;  /* 0x0000200401007387 */ /* 0x0005e80000100800 */
[----:B------:R-:W1:Y:S04]  /*3160*/  LDSM.16.M88.4 R188, [R17+0x14000] ;  /* 0x0140000011bc783b */ /* 0x000e680000000200 */
[----:B------:R-:W1:Y:S04]  /*3170*/  LDSM.16.M88.4 R192, [R17+0x14800] ;  /* 0x0148000011c0783b */ /* 0x000e680000000200 */
[----:B------:R-:W1:Y:S04]  /*3180*/  LDSM.16.M88.4 R220, [R17+0x16000] ;  /* 0x0160000011dc783b */ /* 0x000e680000000200 */
[----:B------:R-:W1:Y:S01]  /*3190*/  LDSM.16.M88.4 R224, [R17+0x16800] ;  /* 0x0168000011e0783b */ /* 0x000e620000000200 */
[----:B-----5:R-:W-:-:S04]  /*31a0*/  LOP3.LUT R7, R2, 0x8, R14, 0x78, !PT ;  /* 0x0000000802077812 */ /* 0x020fc800078e780e */
[----:B------:R-:W-:Y:S01]  /*31b0*/  LOP3.LUT R2, R6, R7, RZ, 0xfc, !PT ;  /* 0x0000000706027212 */ /* 0x000fe200078efcff */
[----:B--2---:R-:W-:-:S04]  /*31c0*/  IMAD.IADD R4, R12, 0x1, R3 ;  /* 0x000000010c047824 */ /* 0x004fc800078e0203 */
[----:B------:R2:W-:Y:S04]  /*31d0*/  STL [R1+0x60], R2 ;  /* 0x0000600201007387 */ /* 0x0005e80000100800 */
[----:B------:R-:W-:Y:S01]  /*31e0*/  STL [R1+0x14], R4 ;  /* 0x0000140401007387 */ /* 0x000fe20000100800 */
[----:B--2---:R-:W-:Y:S02]  /*31f0*/  IMAD.IADD R2, R3, 0x1, R252 ;  /* 0x0000000103027824 */ /* 0x004fe400078e02fc */
[C---:B------:R-:W-:Y:S02]  /*3200*/  IMAD.IADD R3, R0.reuse, 0x1, R4 ;  /* 0x0000000100037824 */ /* 0x040fe400078e0204 */
[----:B------:R-:W-:Y:S01]  /*3210*/  IMAD.IADD R0, R0, 0x1, R2 ;  /* 0x0000000100007824 */ /* 0x000fe200078e0202 */
[----:B------:R-:W-:Y:S04]  /*3220*/  STL [R1], R2 ;  /* 0x0000000201007387 */ /* 0x000fe80000100800 */
[----:B------:R-:W-:Y:S04]  /*3230*/  STL [R1+0x4], R5 ;  /* 0x0000040501007387 */ /* 0x000fe80000100800 */
[----:B------:R2:W-:Y:S02]  /*3240*/  STL [R1+0x18], R3 ;  /* 0x0000180301007387 */ /* 0x0005e40000100800 */
[----:B--2---:R-:W-:-:S05]  /*3250*/  IMAD.WIDE.U32 R2, R11, -0x2daee0ad, RZ ;  /* 0xd2511f530b027825 */ /* 0x004fca00078e00ff */
[----:B------:R2:W-:Y:S04]  /*3260*/  STL.64 [R1+0x58], R2 ;  /* 0x0000580201007387 */ /* 0x0005e80000100a00 */
[----:B-1-34-:R2:W-:Y:S02]  /*3270*/  STL [R1+0x8], R0 ;  /* 0x0000080001007387 */ /* 0x01a5e40000100800 */
.L_x_505:
[----:B------:R-:W3:Y:S01]  /*3280*/  LDL R249, [R1+0xc] ;  /* 0x00000c0001f97983 */ /* 0x000ee20000100800 */
[----:B------:R-:W-:Y:S01]  /*3290*/  UIADD3 UR48, UPT, UPT, UR48, -0x40, URZ ;  /* 0xffffffc030307890 */ /* 0x000fe2000fffe0ff */
[----:B------:R-:W-:Y:S01]  /*32a0*/  IMAD.U32 R244, RZ, RZ, UR20 ;  /* 0x00000014fff47e24 */ /* 0x000fe2000f8e00ff */
[----:B------:R-:W-:Y:S02]  /*32b0*/  UIADD3 UR47, UPT, UPT, UR47, -0x1, URZ ;  /* 0xffffffff2f2f7890 */ /* 0x000fe4000fffe0ff */
[----:B------:R-:W4:Y:S01]  /*32c0*/  LDL.LU R246, [R1+0x4] ;  /* 0x0000040001f67983 */ /* 0x000f220000300800 */
[----:B------:R-:W-:Y:S01]  /*32d0*/  UISETP.GE.AND UP0, UPT, UR48, UR54, UPT ;  /* 0x000000363000728c */ /* 0x000fe2000bf06270 */
[----:B------:R-:W-:Y:S03]  /*32e0*/  IMAD.U32 R245, RZ, RZ, UR19 ;  /* 0x00000013fff57e24 */ /* 0x000fe6000f8e00ff */
[----:B--2---:R-:W2:Y:S01]  /*32f0*/  LDL R2, [R1+0x10] ;  /* 0x0000100001027983 */ /* 0x004ea20000100800 */
[----:B------:R-:W-:Y:S04]  /*3300*/  UISETP.LT.AND UP0, UPT, UR41, UR38, UP0 ;  /* 0x000000262900728c */ /* 0x000fe80008701270 */
[----:B-----5:R-:W5:Y:S02]  /*3310*/  LDL.LU R248, [R1] ;  /* 0x0000000001f87983 */ /* 0x020f640000300800 */
[----:B------:R-:W-:Y:S03]  /*3320*/  PLOP3.LUT P0, PT, PT, PT, UP0, 0x80, 0x8 ;  /* 0x000000000008781c */ /* 0x000fe60003f0f008 */
[----:B------:R-:W5:Y:S01]  /*3330*/  LDL R3, [R1+0x14] ;  /* 0x0000140001037983 */ /* 0x000f620000100800 */
[----:B------:R-:W-:Y:S04]  /*3340*/  UISETP.GT.AND UP0, UPT, UR47, UR53, UPT ;  /* 0x000000352f00728c */ /* 0x000fe8000bf04270 */
        /* <DEDUP_REMOVED lines=12> */
[----:B---3--:R-:W1:Y:S05]  /*3410*/  LDSM.16.M88.4 R8, [R249+0xc000] ;  /* 0x00c00000f908783b */ /* 0x008e6a0000000200 */
[----:B------:R-:W3:Y:S05]  /*3420*/  LDSM.16.M88.4 R68, [R249+0xc800] ;  /* 0x00c80000f944783b */ /* 0x000eea0000000200 */
[----:B----4-:R-:W-:Y:S05]  /*3430*/  LDSM.16.M88.4 R72, [R246] ;  /* 0x00000000f648783b */ /* 0x010fea0000000200 */
[----:B--2---:R-:W2:Y:S05]  /*3440*/  LDSM.16.M88.4 R76, [R2+0xc000] ;  /* 0x00c00000024c783b */ /* 0x004eaa0000000200 */
[----:B------:R-:W4:Y:S05]  /*3450*/  LDSM.16.M88.4 R80, [R2+0xc800] ;  /* 0x00c800000250783b */ /* 0x000f2a0000000200 */
[----:B-----5:R-:W-:Y:S05]  /*3460*/  LDSM.16.M88.4 R84, [R248] ;  /* 0x00000000f854783b */ /* 0x020fea0000000200 */
[----:B------:R-:W5:Y:S05]  /*3470*/  LDSM.16.M88.4 R88, [R3+0xc000] ;  /* 0x00c000000358783b */ /* 0x000f6a0000000200 */
[----:B------:R-:W-:Y:S01]  /*3480*/  LDSM.16.M88.4 R92, [R0] ;  /* 0x00000000005c783b */ /* 0x000fe20000000200 */
[C---:B-1----:R-:W-:Y:S04]  /*3490*/  HMMA.16816.F32.BF16 R4, R16.reuse, R8, RZ ;  /* 0x000000081004723c */ /* 0x042fe800000418ff */
[----:B------:R-:W-:Y:S04]  /*34a0*/  LDSM.16.M88.4 R96, [R247+0xc000] ;  /* 0x00c00000f760783b */ /* 0x000fe80000000200 */
[C---:B------:R-:W-:Y:S08]  /*34b0*/  HMMA.16816.F32.BF16 R8, R16.reuse, R10, RZ ;  /* 0x0000000a1008723c */ /* 0x040ff000000418ff */
[C---:B---3--:R-:W-:Y:S08]  /*34c0*/  HMMA.16816.F32.BF16 R12, R16.reuse, R68, RZ ;  /* 0x00000044100c723c */ /* 0x048ff000000418ff */
[----:B------:R-:W-:Y:S01]  /*34d0*/  HMMA.16816.F32.BF16 R16, R16, R70, RZ ;  /* 0x000000461010723c */ /* 0x000fe200000418ff */
[----:B------:R-:W1:Y:S07]  /*34e0*/  LDSM.16.M88.4 R68, [R3+0xc800] ;  /* 0x00c800000344783b */ /* 0x000e6e0000000200 */
[C---:B--2---:R-:W-:Y:S08]  /*34f0*/  HMMA.16816.F32.BF16 R4, R72.reuse, R76, R4 ;  /* 0x0000004c4804723c */ /* 0x044ff00000041804 */
        /* <DEDUP_REMOVED lines=85> */
[----:B------:R-:W-:Y:S02]  /*3a50*/  IMAD.U32 R0, RZ, RZ, UR40 ;  /* 0x00000028ff007e24 */ /* 0x000fe4000f8e00ff */
[----:B-1----:R-:W-:Y:S05]  /*3a60*/  IMAD.WIDE.U32 R2, R2, -0x326172a9, RZ ;  /* 0xcd9e8d5702027825 */ /* 0x002fea00078e00ff */
[----:B----4-:R-:W-:Y:S02]  /*3a70*/  LOP3.LUT R3, R246, UR23, R3, 0x96, !PT ;  /* 0x00000017f6037c12 */ /* 0x010fe4000f8e9603 */
[----:B------:R-:W1:Y:S01]  /*3a80*/  S2R R246, SR_TID.X ;  /* 0x0000000000f67919 */ /* 0x000e620000002100 */
[----:B------:R-:W-:Y:S02]  /*3a90*/  LOP3.LUT R82, R2, UR17, R89, 0x96, !PT ;  /* 0x0000001102527c12 */ /* 0x000fe4000f8e9659 */
[----:B------:R-:W-:Y:S01]  /*3aa0*/  IMAD.WIDE.U32 R90, R3, -0x2daee0ad, RZ ;  /* 0xd2511f53035a7825 */ /* 0x000fe200078e00ff */
[----:B---3--:R-:W-:Y:S03]  /*3ab0*/  LEA R78, P3, R94, R244, 0x2 ;  /* 0x000000f45e4e7211 */ /* 0x008fe600078610ff */
[----:B------:R-:W-:Y:S01]  /*3ac0*/  IMAD.WIDE.U32 R82, R82, -0x2daee0ad, RZ ;  /* 0xd2511f5352527825 */ /* 0x000fe200078e00ff */
[----:B------:R-:W-:Y:S02]  /*3ad0*/  LOP3.LUT R80, R248, UR16, R91, 0x96, !PT ;  /* 0x00000010f8507c12 */ /* 0x000fe4000f8e965b */
[C---:B------:R-:W-:Y:S01]  /*3ae0*/  @!P0 VIADDMNMX R76, R95.reuse, -R99, UR38, PT ;  /* 0x000000265f4c8e46 */ /* 0x040fe2000b800963 */
[----:B------:R-:W3:Y:S01]  /*3af0*/  S2R R248, SR_TID.X ;  /* 0x0000000000f87919 */ /* 0x000ee20000002100 */
[----:B------:R-:W-:Y:S01]  /*3b00*/  LOP3.LUT R83, R90, UR14, R83, 0x96, !PT ;  /* 0x0000000e5a537c12 */ /* 0x000fe2000f8e9653 */
[----:B------:R-:W-:Y:S01]  /*3b10*/  IMAD.WIDE.U32 R80, R80, -0x326172a9, RZ ;  /* 0xcd9e8d5750507825 */ /* 0x000fe200078e00ff */
[----:B------:R-:W-:Y:S01]  /*3b20*/  @!P0 VIADDMNMX R77, R95, -R97, UR38, PT ;  /* 0x000000265f4d8e46 */ /* 0x000fe2000b800961 */
[----:B------:R-:W4:Y:S01]  /*3b30*/  LDL R99, [R1+0x60] ;  /* 0x0000600001637983 */ /* 0x000f220000100800 */
[----:B------:R-:W-:Y:S02]  /*3b40*/  LEA.HI.X R79, R94, R245, RZ, 0x2, P3 ;  /* 0x000000f55e4f7211 */ /* 0x000fe400018f14ff */
        /* <DEDUP_REMOVED lines=11> */
[--C-:B------:R-:W-:Y:S01]  /*3c00*/  @!P0 LOP3.LUT R2, R2, 0xe0, R96.reuse, 0xf8, !PT ;  /* 0x000000e002028812 */ /* 0x100fe200078ef860 */
[----:B------:R-:W-:Y:S01]  /*3c10*/  IMAD.SHL.U32 R247, R246, 0x20, RZ ;  /* 0x00000020f6f77824 */ /* 0x000fe200078e00ff */
[----:B------:R-:W-:Y:S01]  /*3c20*/  LOP3.LUT R97, R98, 0x38, RZ, 0xc0, !PT ;  /* 0x0000003862617812 */ /* 0x000fe200078ec0ff */
[----:B------:R-:W-:Y:S03]  /*3c30*/  IMAD.WIDE.U32 R82, R82, -0x2daee0ad, RZ ;  /* 0xd2511f5352527825 */ /* 0x000fe600078e00ff */
[----:B------:R-:W-:Y:S01]  /*3c40*/  LOP3.LUT R97, R97, 0x20, R96, 0x78, !PT ;  /* 0x0000002061617812 */ /* 0x000fe200078e7860 */
[----:B------:R-:W-:Y:S01]  /*3c50*/  @!P0 IMAD R0, R0, 0x40, R2 ;  /* 0x0000004000008824 */ /* 0x000fe200078e0202 */
[----:B------:R-:W-:Y:S01]  /*3c60*/  LOP3.LUT R68, R68, UR50, R83, 0x96, !PT ;  /* 0x0000003244447c12 */ /* 0x000fe2000f8e9653 */
[----:B------:R-:W-:Y:S01]  /*3c70*/  IMAD.SHL.U32 R246, R246, 0x10, RZ ;  /* 0x00000010f6f67824 */ /* 0x000fe200078e00ff */
[----:B------:R-:W-:Y:S01]  /*3c80*/  LOP3.LUT R96, R247, 0xc00, RZ, 0xc0, !PT ;  /* 0x00000c00f7607812 */ /* 0x000fe200078ec0ff */
[C---:B------:R-:W-:Y:S02]  /*3c90*/  @!P0 VIADD R2, R0.reuse, 0x1 ;  /* 0x0000000100028836 */ /* 0x040fe40000000000 */
[----:B------:R-:W-:Y:S01]  /*3ca0*/  @!P0 VIADD R80, R0, 0x9 ;  /* 0x0000000900508836 */ /* 0x000fe20000000000 */
[----:B------:R-:W-:Y:S01]  /*3cb0*/  LOP3.LUT R246, R246, 0x1c0, RZ, 0xc0, !PT ;  /* 0x000001c0f6f67812 */ /* 0x000fe200078ec0ff */
[----:B------:R-:W-:Y:S01]  /*3cc0*/  @!P0 VIADD R81, R0, 0x8 ;  /* 0x0000000800518836 */ /* 0x000fe20000000000 */
[-C--:B------:R-:W-:Y:S01]  /*3cd0*/  @!P0 ISETP.GE.AND P3, PT, R2, R76.reuse, PT ;  /* 0x0000004c0200820c */ /* 0x080fe20003f66270 */
[----:B------:R-:W-:Y:S01]  /*3ce0*/  @!P0 VIADD R83, R0, 0x18 ;  /* 0x0000001800538836 */ /* 0x000fe20000000000 */
[-C--:B------:R-:W-:Y:S01]  /*3cf0*/  @!P0 ISETP.GE.AND P4, PT, R2, R77.reuse, PT ;  /* 0x0000004d0200820c */ /* 0x080fe20003f86270 */
[----:B---3--:R-:W-:Y:S01]  /*3d00*/  IMAD.SHL.U32 R249, R248, 0x8, RZ ;  /* 0x00000008f8f97824 */ /* 0x008fe200078e00ff */
[----:B------:R-:W-:Y:S01]  /*3d10*/  @!P0 FSEL R5, R5, -INF , !P3 ;  /* 0xff80000005058808 */ /* 0x000fe20005800000 */
[----:B------:R-:W-:Y:S01]  /*3d20*/  IMAD.SHL.U32 R248, R250, 0x40, RZ ;  /* 0x00000040faf87824 */ /* 0x000fe200078e00ff */
        /* <DEDUP_REMOVED lines=22> */
[--C-:B------:R-:W-:Y:S01]  /*3e90*/  FFMA.FTZ R92, R5, UR10, -R3.reuse ;  /* 0x0000000a055c7c23 */ /* 0x100fe20008010803 */
        /* <DEDUP_REMOVED lines=10> */
[----:B------:R-:W-:Y:S05]  /*3f40*/  @!P0 FSEL R9, R9, -INF , !P6 ;  /* 0xff80000009098808 */ /* 0x000fea0007000000 */
[----:B------:R-:W-:Y:S01]  /*3f50*/  MUFU.EX2 R94, R7 ;  /* 0x00000007005e7308 */ /* 0x000fe20000000800 */
[----:B------:R-:W-:Y:S01]  /*3f60*/  @!P0 FSEL R8, R8, -INF , !P5 ;  /* 0xff80000008088808 */ /* 0x000fe20006800000 */
[--C-:B------:R-:W-:Y:S01]  /*3f70*/  FFMA.FTZ R6, R6, UR10, -R2.reuse ;  /* 0x0000000a06067c23 */ /* 0x100fe20008010802 */
[CC--:B------:R-:W-:Y:S01]  /*3f80*/  @!P0 ISETP.GE.AND P5, PT, R80.reuse, R76.reuse, PT ;  /* 0x0000004c5000820c */ /* 0x0c0fe20003fa6270 */
[----:B------:R-:W-:Y:S01]  /*3f90*/  FFMA.FTZ R9, R9, UR10, -R3 ;  /* 0x0000000a09097c23 */ /* 0x000fe20008010803 */
[-C--:B------:R-:W-:Y:S01]  /*3fa0*/  @!P0 ISETP.GE.AND P6, PT, R80, R77.reuse, PT ;  /* 0x0000004d5000820c */ /* 0x080fe20003fc6270 */
[----:B------:R-:W-:Y:S01]  /*3fb0*/  @!P0 VIADD R80, R0, 0x11 ;  /* 0x0000001100508836 */ /* 0x000fe20000000000 */
[----:B------:R-:W-:Y:S01]  /*3fc0*/  LOP3.LUT R81, R88, UR52, R69, 0x96, !PT ;  /* 0x0000003458517c12 */ /* 0x000fe2000f8e9645 */
[----:B------:R-:W-:Y:S01]  /*3fd0*/  @!P0 VIADD R0, R0, 0x19 ;  /* 0x0000001900008836 */ /* 0x000fe20000000000 */
[----:B------:R-:W-:Y:S01]  /*3fe0*/  @!P0 FSEL R14, R14, -INF , !P6 ;  /* 0xff8000000e0e8808 */ /* 0x000fe20007000000 */
[----:B------:R-:W-:Y:S01]  /*3ff0*/  IMAD.WIDE.U32 R68, R68, -0x326172a9, RZ ;  /* 0xcd9e8d5744447825 */ /* 0x000fe200078e00ff */
[CC--:B------:R-:W-:Y:S01]  /*4000*/  @!P0 ISETP.GE.AND P3, PT, R80.reuse, R76.reuse, PT ;  /* 0x0000004c5000820c */ /* 0x0c0fe20003f66270 */
[----:B------:R-:W1:Y:S01]  /*4010*/  MUFU.EX2 R87, R9 ;  /* 0x0000000900577308 */ /* 0x000e620000000800 */
[-C--:B------:R-:W-:Y:S01]  /*4020*/  @!P0 ISETP.GE.AND P4, PT, R80, R77.reuse, PT ;  /* 0x0000004d5000820c */ /* 0x080fe20003f86270 */
[----:B------:R-:W-:Y:S01]  /*4030*/  IMAD.WIDE.U32 R80, R81, -0x326172a9, RZ ;  /* 0xcd9e8d5751507825 */ /* 0x000fe200078e00ff */
[----:B------:R-:W-:Y:S07]  /*4040*/  @!P0 FSEL R12, R12, -INF , !P5 ;  /* 0xff8000000c0c8808 */ /* 0x000fee0006800000 */
[----:B------:R2:W3:Y:S01]  /*4050*/  MUFU.EX2 R93, R4 ;  /* 0x00000004005d7308 */ /* 0x0004e20000000800 */
[----:B------:R-:W-:Y:S01]  /*4060*/  @!P0 FSEL R15, R15, -INF , !P4 ;  /* 0xff8000000f0f8808 */ /* 0x000fe20006000000 */
[--C-:B------:R-:W-:Y:S01]  /*4070*/  FFMA.FTZ R8, R8, UR10, -R3.reuse ;  /* 0x0000000a08087c23 */ /* 0x100fe20008010803 */
[----:B------:R-:W-:Y:S07]  /*4080*/  @!P0 FSEL R13, R13, -INF , !P3 ;  /* 0xff8000000d0d8808 */ /* 0x000fee0005800000 */
[----:B------:R-:W-:Y:S01]  /*4090*/  MUFU.EX2 R91, R10 ;  /* 0x0000000a005b7308 */ /* 0x000fe20000000800 */
[CC--:B------:R-:W-:Y:S01]  /*40a0*/  @!P0 ISETP.GE.AND P5, PT, R83.reuse, R76.reuse, PT ;  /* 0x0000004c5300820c */ /* 0x0c0fe20003fa6270 */
[--C-:B------:R-:W-:Y:S01]  /*40b0*/  FFMA.FTZ R14, R14, UR10, -R2.reuse ;  /* 0x0000000a0e0e7c23 */ /* 0x100fe20008010802 */
[C---:B------:R-:W-:Y:S07]  /*40c0*/  @!P0 ISETP.GE.AND P3, PT, R0.reuse, R76, PT ;  /* 0x0000004c0000820c */ /* 0x040fee0003f66270 */
[----:B------:R-:W5:Y:S01]  /*40d0*/  MUFU.EX2 R89, R8 ;  /* 0x0000000800597308 */ /* 0x000f620000000800 */
[-C--:B------:R-:W-:Y:S01]  /*40e0*/  @!P0 ISETP.GE.AND P6, PT, R83, R77.reuse, PT ;  /* 0x0000004d5300820c */ /* 0x080fe20003fc6270 */
[--C-:B------:R-:W-:Y:S01]  /*40f0*/  FFMA.FTZ R11, R11, UR10, -R2.reuse ;  /* 0x0000000a0b0b7c23 */ /* 0x100fe20008010802 */
[----:B------:R-:W-:Y:S07]  /*4100*/  @!P0 ISETP.GE.AND P4, PT, R0, R77, PT ;  /* 0x0000004d0000820c */ /* 0x000fee0003f86270 */
[----:B------:R-:W4:Y:S01]  /*4110*/  MUFU.EX2 R95, R6 ;  /* 0x00000006005f7308 */ /* 0x000f220000000800 */
[----:B------:R-:W-:Y:S01]  /*4120*/  PRMT R73, R68, 0x7771, RZ ;  /* 0x0000777144497816 */ /* 0x000fe200000000ff */
[--C-:B------:R-:W-:Y:S01]  /*4130*/  FFMA.FTZ R12, R12, UR10, -R3.reuse ;  /* 0x0000000a0c0c7c23 */ /* 0x100fe20008010803 */
[----:B------:R-:W-:Y:S07]  /*4140*/  @!P0 FSEL R17, R17, -INF , !P3 ;  /* 0xff80000011118808 */ /* 0x000fee0005800000 */
[----:B------:R-:W-:Y:S01]  /*4150*/  MUFU.EX2 R88, R14 ;  /* 0x0000000e00587308 */ /* 0x000fe20000000800 */
[----:B------:R-:W-:Y:S01]  /*4160*/  @!P0 FSEL R18, R18, -INF , !P6 ;  /* 0xff80000012128808 */ /* 0x000fe20007000000 */
[----:B------:R-:W-:Y:S01]  /*4170*/  FFMA.FTZ R13, R13, UR10, -R3 ;  /* 0x0000000a0d0d7c23 */ /* 0x000fe20008010803 */
[----:B------:R-:W-:Y:S07]  /*4180*/  @!P0 FSEL R16, R16, -INF , !P5 ;  /* 0xff80000010108808 */ /* 0x000fee0006800000 */
[----:B------:R-:W-:Y:S01]  /*4190*/  MUFU.EX2 R90, R11 ;  /* 0x0000000b005a7308 */ /* 0x000fe20000000800 */
[----:B------:R-:W-:Y:S01]  /*41a0*/  @!P0 FSEL R19, R19, -INF , !P4 ;  /* 0xff80000013138808 */ /* 0x000fe20006000000 */
[--C-:B------:R-:W-:Y:S01]  /*41b0*/  FFMA.FTZ R15, R15, UR10, -R2.reuse ;  /* 0x0000000a0f0f7c23 */ /* 0x100fe20008010802 */
[----:B------:R-:W-:Y:S07]  /*41c0*/  ISETP.GT.U32.AND P0, PT, R73, UR9, PT ;  /* 0x0000000949007c0c */ /* 0x000fee000bf04070 */
[----:B------:R-:W4:Y:S01]  /*41d0*/  MUFU.EX2 R85, R12 ;  /* 0x0000000c00557308 */ /* 0x000f220000000800 */
[----:B------:R-:W-:Y:S01]  /*41e0*/  LOP3.LUT R84, R84, UR51, R81, 0x96, !PT ;  /* 0x0000003354547c12 */ /* 0x000fe2000f8e9651 */
[----:B------:R-:W-:Y:S01]  /*41f0*/  FFMA.FTZ R16, R16, UR10, -R3 ;  /* 0x0000000a10107c23 */ /* 0x000fe20008010803 */
[----:B------:R-:W-:Y:S01]  /*4200*/  LOP3.LUT R69, R80, UR49, R69, 0x96, !PT ;  /* 0x0000003150457c12 */ /* 0x000fe2000f8e9645 */
[--C-:B------:R-:W-:Y:S01]  /*4210*/  FFMA.FTZ R18, R18, UR10, -R2.reuse ;  /* 0x0000000a12127c23 */ /* 0x100fe20008010802 */
[----:B------:R-:W-:Y:S01]  /*4220*/  PRMT R72, R68, 0x7770, RZ ;  /* 0x0000777044487816 */ /* 0x000fe200000000ff */
[----:B------:R-:W-:Y:S01]  /*4230*/  IMAD.WIDE.U32 R70, R84, -0x2daee0ad, RZ ;  /* 0xd2511f5354467825 */ /* 0x000fe200078e00ff */
[C---:B------:R-:W-:Y:S03]  /*4240*/  PRMT R75, R68.reuse, 0x7772, RZ ;  /* 0x00007772444b7816 */ /* 0x040fe600000000ff */
[----:B------:R-:W4:Y:S01]  /*4250*/  MUFU.EX2 R84, R13 ;  /* 0x0000000d00547308 */ /* 0x000f220000000800 */
[----:B------:R-:W-:Y:S01]  /*4260*/  PRMT R74, R68, 0x7773, RZ ;  /* 0x00007773444a7816 */ /* 0x000fe200000000ff */
[----:B------:R-:W-:Y:S01]  /*4270*/  FFMA.FTZ R3, R17, UR10, -R3 ;  /* 0x0000000a11037c23 */ /* 0x000fe20008010803 */
[----:B------:R-:W-:Y:S01]  /*4280*/  PRMT R76, R70, 0x7770, RZ ;  /* 0x00007770464c7816 */ /* 0x000fe200000000ff */
[----:B-1----:R-:W-:Y:S01]  /*4290*/  @P0 FADD.FTZ R87, -R87, -RZ ;  /* 0x800000ff57570221 */ /* 0x002fe20000010100 */
[----:B------:R-:W-:Y:S01]  /*42a0*/  LOP3.LUT R0, R82, UR46, R71, 0x96, !PT ;  /* 0x0000002e52007c12 */ /* 0x000fe2000f8e9647 */
[----:B------:R-:W-:Y:S01]  /*42b0*/  FFMA.FTZ R19, R19, UR10, -R2 ;  /* 0x0000000a13137c23 */ /* 0x000fe20008010802 */
[----:B------:R-:W-:Y:S03]  /*42c0*/  ISETP.LE.U32.AND P0, PT, R76, UR9, PT ;  /* 0x000000094c007c0c */ /* 0x000fe6000bf03070 */
[----:B------:R-:W-:Y:S01]  /*42d0*/  MUFU.EX2 R86, R15 ;  /* 0x0000000f00567308 */ /* 0x000fe20000000800 */
[----:B------:R-:W4:Y:S01]  /*42e0*/  LDL R76, [R1+0x1c] ;  /* 0x00001c00014c7983 */ /* 0x000f220000100800 */
[C---:B------:R-:W-:Y:S02]  /*42f0*/  LOP3.LUT R71, R69.reuse, 0xff, RZ, 0xc0, !PT ;  /* 0x000000ff45477812 */ /* 0x040fe400078ec0ff */
[----:B------:R-:W-:Y:S06]  /*4300*/  LOP3.LUT R68, R69, 0xffff, RZ, 0xc0, !PT ;  /* 0x0000ffff45447812 */ /* 0x000fec00078ec0ff */
[----:B------:R-:W1:Y:S01]  /*4310*/  MUFU.EX2 R83, R18 ;  /* 0x0000001200537308 */ /* 0x000e620000000800 */
[----:B------:R-:W-:Y:S01]  /*4320*/  ISETP.LE.U32.AND P5, PT, R71, UR9, PT ;  /* 0x0000000947007c0c */ /* 0x000fe2000bfa3070 */
[----:B------:R-:W4:Y:S01]  /*4330*/  LDG.E R2, desc[UR36][R78.64] ;  /* 0x000000244e027981 */ /* 0x000f22000c1e1900 */
[----:B------:R-:W-:Y:S07]  /*4340*/  SHF.R.U32.HI R68, RZ, 0x8, R68 ;  /* 0x00000008ff447819 */ /* 0x000fee0000011644 */
[----:B------:R-:W1:Y:S01]  /*4350*/  MUFU.EX2 R82, R19 ;  /* 0x0000001300527308 */ /* 0x000e620000000800 */
[----:B------:R-:W-:Y:S02]  /*4360*/  PRMT R77, R70, 0x7771, RZ ;  /* 0x00007771464d7816 */ /* 0x000fe400000000ff */
[----:B--2---:R-:W-:Y:S02]  /*4370*/  LOP3.LUT R4, R68, 0xffff, RZ, 0xc0, !PT ;  /* 0x0000ffff44047812 */ /* 0x004fe400078ec0ff */
[C---:B------:R-:W-:Y:S02]  /*4380*/  PRMT R81, R70.reuse, 0x7772, RZ ;  /* 0x0000777246517816 */ /* 0x040fe400000000ff */
[----:B------:R-:W-:Y:S02]  /*4390*/  PRMT R80, R70, 0x7773, RZ ;  /* 0x0000777346507816 */ /* 0x000fe400000000ff */
[----:B------:R-:W-:Y:S01]  /*43a0*/  PRMT R70, R69, 0x7632, R70 ;  /* 0x0000763245467816 */ /* 0x000fe20000000046 */
[----:B---3--:R-:W-:Y:S01]  /*43b0*/  @!P5 FADD.FTZ R93, -R93, -RZ ;  /* 0x800000ff5d5dd221 */ /* 0x008fe20000010100 */
[----:B------:R-:W-:Y:S02]  /*43c0*/  ISETP.LE.U32.AND P3, PT, R4, UR9, PT ;  /* 0x0000000904007c0c */ /* 0x000fe4000bf63070 */
[----:B------:R-:W-:Y:S02]  /*43d0*/  SHF.R.U32.HI R69, RZ, 0x18, R69 ;  /* 0x00000018ff457819 */ /* 0x000fe40000011645 */
[----:B------:R-:W-:Y:S02]  /*43e0*/  ISETP.LE.U32.AND P4, PT, R72, UR9, PT ;  /* 0x0000000948007c0c */ /* 0x000fe4000bf83070 */
[----:B------:R-:W-:Y:S02]  /*43f0*/  ISETP.LE.U32.AND P5, PT, R69, UR9, PT ;  /* 0x0000000945007c0c */ /* 0x000fe4000bfa3070 */
[----:B------:R-:W-:Y:S02]  /*4400*/  LOP3.LUT R5, R70, 0xff, RZ, 0xc0, !PT ;  /* 0x000000ff46057812 */ /* 0x000fe400078ec0ff */
[----:B------:R-:W-:Y:S02]  /*4410*/  LOP3.LUT R4, R0, 0xffff, RZ, 0xc0, !PT ;  /* 0x0000ffff00047812 */ /* 0x000fe400078ec0ff */
[----:B------:R-:W-:Y:S01]  /*4420*/  ISETP.LE.U32.AND P6, PT, R5, UR9, PT ;  /* 0x0000000905007c0c */ /* 0x000fe2000bfc3070 */
[----:B------:R-:W-:Y:S01]  /*4430*/  @!P3 FADD.FTZ R92, -R92, -RZ ;  /* 0x800000ff5c5cb221 */ /* 0x000fe20000010100 */
[----:B------:R-:W-:Y:S02]  /*4440*/  ISETP.GT.U32.AND P3, PT, R75, UR9, PT ;  /* 0x000000094b007c0c */ /* 0x000fe4000bf64070 */
[----:B------:R-:W-:Y:S01]  /*4450*/  LOP3.LUT R5, R0, 0xff, RZ, 0xc0, !PT ;  /* 0x000000ff00057812 */ /* 0x000fe200078ec0ff */
[----:B-----5:R-:W-:Y:S01]  /*4460*/  @!P4 FADD.FTZ R89, -R89, -RZ ;  /* 0x800000ff5959c221 */ /* 0x020fe20000010100 */
[----:B------:R-:W-:Y:S01]  /*4470*/  SHF.R.U32.HI R4, RZ, 0x8, R4 ;  /* 0x00000008ff047819 */ /* 0x000fe20000011604 */
[----:B------:R-:W-:Y:S01]  /*4480*/  @!P5 FADD.FTZ R94, -R94, -RZ ;  /* 0x800000ff5e5ed221 */ /* 0x000fe20000010100 */
[----:B------:R-:W-:Y:S02]  /*4490*/  ISETP.LE.U32.AND P5, PT, R5, UR9, PT ;  /* 0x0000000905007c0c */ /* 0x000fe4000bfa3070 */
[----:B------:R-:W-:Y:S02]  /*44a0*/  LOP3.LUT R4, R4, 0xffff, RZ, 0xc0, !PT ;  /* 0x0000ffff04047812 */ /* 0x000fe400078ec0ff */
[----:B------:R-:W-:Y:S01]  /*44b0*/  PRMT R5, R0, 0x7632, R5 ;  /* 0x0000763200057816 */ /* 0x000fe20000000005 */
[----:B----4-:R-:W-:Y:S01]  /*44c0*/  @!P6 FADD.FTZ R95, -R95, -RZ ;  /* 0x800000ff5f5fe221 */ /* 0x010fe20000010100 */
[----:B------:R-:W-:Y:S01]  /*44d0*/  ISETP.LE.U32.AND P4, PT, R4, UR9, PT ;  /* 0x0000000904007c0c */ /* 0x000fe2000bf83070 */
[----:B------:R-:W-:Y:S01]  /*44e0*/  @P3 FADD.FTZ R91, -R91, -RZ ;  /* 0x800000ff5b5b3221 */ /* 0x000fe20000010100 */
[----:B------:R-:W-:Y:S02]  /*44f0*/  LOP3.LUT R4, R5, 0xff, RZ, 0xc0, !PT ;  /* 0x000000ff05047812 */ /* 0x000fe400078ec0ff */
[----:B------:R-:W-:Y:S02]  /*4500*/  ISETP.GT.U32.AND P6, PT, R74, UR9, PT ;  /* 0x000000094a007c0c */ /* 0x000fe4000bfc4070 */
[----:B------:R-:W-:Y:S01]  /*4510*/  ISETP.LE.U32.AND P3, PT, R4, UR9, PT ;  /* 0x0000000904007c0c */ /* 0x000fe2000bf63070 */
[----:B------:R-:W-:Y:S01]  /*4520*/  @!P5 FADD.FTZ R85, -R85, -RZ ;  /* 0x800000ff5555d221 */ /* 0x000fe20000010100 */
[----:B------:R-:W-:Y:S02]  /*4530*/  SHF.R.U32.HI R0, RZ, 0x18, R0 ;  /* 0x00000018ff007819 */ /* 0x000fe40000011600 */
[----:B------:R-:W-:Y:S02]  /*4540*/  F2FP.RELU.BF16.F32.PACK_AB R7, R92, R93 ;  /* 0x0000005d5c07723e */ /* 0x000fe400000018ff */
[----:B------:R-:W-:Y:S01]  /*4550*/  F2FP.RELU.BF16.F32.PACK_AB R6, R94, R95 ;  /* 0x0000005f5e06723e */ /* 0x000fe200000018ff */
[----:B------:R-:W-:Y:S01]  /*4560*/  @!P4 FADD.FTZ R84, -R84, -RZ ;  /* 0x800000ff5454c221 */ /* 0x000fe20000010100 */
[----:B------:R-:W-:Y:S02]  /*4570*/  F2FP.RELU.BF16.F32.PACK_AB R5, R87, R89 ;  /* 0x000000595705723e */ /* 0x000fe400000018ff */
[----:B------:R-:W-:Y:S01]  /*4580*/  ISETP.GT.U32.AND P5, PT, R81, UR9, PT ;  /* 0x0000000951007c0c */ /* 0x000fe2000bfa4070 */
[----:B------:R-:W-:Y:S01]  /*4590*/  @P6 FADD.FTZ R90, -R90, -RZ ;  /* 0x800000ff5a5a6221 */ /* 0x000fe20000010100 */
[----:B------:R-:W-:Y:S01]  /*45a0*/  ISETP.GT.U32.AND P4, PT, R80, UR9, PT ;  /* 0x0000000950007c0c */ /* 0x000fe2000bf84070 */
[----:B------:R-:W-:Y:S01]  /*45b0*/  @!P3 FADD.FTZ R88, -R88, -RZ ;  /* 0x800000ff5858b221 */ /* 0x000fe20000010100 */
[----:B------:R-:W-:Y:S01]  /*45c0*/  ISETP.LE.U32.AND P3, PT, R0, UR9, PT ;  /* 0x0000000900007c0c */ /* 0x000fe2000bf63070 */
[----:B------:R-:W2:Y:S01]  /*45d0*/  MUFU.EX2 R81, R16 ;  /* 0x0000001000517308 */ /* 0x000ea20000000800 */
[C---:B------:R-:W-:Y:S02]  /*45e0*/  LEA R0, R96.reuse, UR5, 0x1 ;  /* 0x0000000560007c11 */ /* 0x040fe4000f8e08ff */
[----:B------:R-:W-:Y:S07]  /*45f0*/  LEA R96, R96, UR4, 0x1 ;  /* 0x0000000460607c11 */ /* 0x000fee000f8e08ff */
[----:B------:R3:W4:Y:S01]  /*4600*/  MUFU.EX2 R80, R3 ;  /* 0x0000000300507308 */ /* 0x0007220000000800 */
[----:B------:R-:W-:Y:S01]  /*4610*/  F2FP.RELU.BF16.F32.PACK_AB R4, R90, R91 ;  /* 0x0000005b5a04723e */ /* 0x000fe200000018ff */
[----:B------:R-:W-:Y:S01]  /*4620*/  IMAD.IADD R97, R0, 0x1, R98 ;  /* 0x0000000100617824 */ /* 0x000fe200078e0262 */
[----:B------:R-:W-:Y:S01]  /*4630*/  ISETP.GT.U32.AND P6, PT, R77, UR9, PT ;  /* 0x000000094d007c0c */ /* 0x000fe2000bfc4070 */
[----:B------:R-:W-:Y:S01]  /*4640*/  STS [R96+0x14000], R7 ;  /* 0x0140000760007388 */ /* 0x000fe20000000800 */
[----:B-1----:R-:W-:Y:S01]  /*4650*/  @P5 FADD.FTZ R83, -R83, -RZ ;  /* 0x800000ff53535221 */ /* 0x002fe20000010100 */
[----:B------:R-:W-:Y:S01]  /*4660*/  @P4 FADD.FTZ R82, -R82, -RZ ;  /* 0x800000ff52524221 */ /* 0x000fe20000010100 */
[----:B------:R-:W-:Y:S02]  /*4670*/  LEA R252, R99, UR4, 0x1 ;  /* 0x0000000463fc7c11 */ /* 0x000fe4000f8e08ff */
[----:B------:R1:W-:Y:S01]  /*4680*/  STS [R96+0x14400], R6 ;  /* 0x0144000660007388 */ /* 0x0003e20000000800 */
[----:B------:R-:W-:Y:S01]  /*4690*/  @!P3 FADD.FTZ R86, -R86, -RZ ;  /* 0x800000ff5656b221 */ /* 0x000fe20000010100 */
[----:B--2---:R-:W-:Y:S01]  /*46a0*/  @!P0 FADD.FTZ R81, -R81, -RZ ;  /* 0x800000ff51518221 */ /* 0x004fe20000010100 */
[----:B------:R-:W-:Y:S02]  /*46b0*/  IMAD.MOV.U32 R99, RZ, RZ, 0x40 ;  /* 0x00000040ff637424 */ /* 0x000fe400078e00ff */
[----:B------:R2:W-:Y:S01]  /*46c0*/  STS [R97], R5 ;  /* 0x0000000561007388 */ /* 0x0005e20000000800 */
[----:B------:R-:W-:Y:S01]  /*46d0*/  FSETP.GE.FTZ.AND P3, PT, R93, RZ, PT ;  /* 0x000000ff5d00720b */ /* 0x000fe20003f76000 */
[----:B---3--:R-:W-:Y:S01]  /*46e0*/  VIADD R3, R0, 0x20 ;  /* 0x0000002000037836 */ /* 0x008fe20000000000 */
[----:B------:R-:W-:Y:S02]  /*46f0*/  FSETP.GE.FTZ.AND P0, PT, R92, RZ, PT ;  /* 0x000000ff5c00720b */ /* 0x000fe40003f16000 */
[----:B------:R3:W-:Y:S01]  /*4700*/  STS [R97+0x400], R4 ;  /* 0x0004000461007388 */ /* 0x0007e20000000800 */
[----:B----4-:R-:W-:Y:S01]  /*4710*/  @P6 FADD.FTZ R80, -R80, -RZ ;  /* 0x800000ff50506221 */ /* 0x010fe20000010100 */
[----:B------:R-:W-:Y:S01]  /*4720*/  @P2 VIADD R3, R0, 0xffffffe0 ;  /* 0xffffffe000032836 */ /* 0x000fe20000000000 */
[----:B------:R-:W-:Y:S02]  /*4730*/  F2FP.RELU.BF16.F32.PACK_AB R0, R82, R83 ;  /* 0x000000535200723e */ /* 0x000fe400000018ff */
[----:B------:R-:W-:Y:S01]  /*4740*/  SEL R99, R99, 0xffffffc0, !P1 ;  /* 0xffffffc063637807 */ /* 0x000fe20004800000 */
[----:B------:R-:W-:Y:S01]  /*4750*/  IMAD.IADD R98, R98, 0x1, R3 ;  /* 0x0000000162627824 */ /* 0x000fe200078e0203 */
[----:B------:R-:W-:Y:S02]  /*4760*/  FSETP.GE.FTZ.AND P5, PT, R89, RZ, PT ;  /* 0x000000ff5900720b */ /* 0x000fe40003fb6000 */
[----:B------:R-:W-:Y:S01]  /*4770*/  FSETP.GE.FTZ.AND P4, PT, R87, RZ, PT ;  /* 0x000000ff5700720b */ /* 0x000fe20003f96000 */
[--C-:B------:R-:W-:Y:S01]  /*4780*/  IMAD.IADD R245, R99, 0x1, R252.reuse ;  /* 0x0000000163f57824 */ /* 0x100fe200078e02fc */
        /* <DEDUP_REMOVED lines=259> */
.L_x_503:
        /* <DEDUP_REMOVED lines=357> */
.L_x_504:
        /* <DEDUP_REMOVED lines=172> */
[----:B------:R-:W-:Y:S01]  /*78d0*/  F2FP.BF16.F32.PACK_AB R14, R14, R48 ;  /* 0x000000300e0e723e */ /* 0x000fe200000010ff */
[----:B------:R-:W-:Y:S01]  /*78e0*/  FMUL.FTZ R60, R60, UR9 ;  /* 0x000000093c3c7c20 */ /* 0x000fe20008410000 */
[----:B------:R1:W-:Y:S01]  /*78f0*/  STS [R0+0x10000], R27 ;  /* 0x0100001b00007388 */ /* 0x0003e20000000800 */
[----:B------:R-:W-:Y:S01]  /*7900*/  F2FP.BF16.F32.PACK_AB R13, R13, R50 ;  /* 0x000000320d0d723e */ /* 0x000fe200000010ff */
[----:B------:R-:W-:Y:S01]  /*7910*/  FMUL.FTZ R62, R62, UR9 ;  /* 0x000000093e3e7c20 */ /* 0x000fe20008410000 */
[----:B------:R-:W-:Y:S01]  /*7920*/  FMUL.FTZ R63, R63, UR9 ;  /* 0x000000093f3f7c20 */ /* 0x000fe20008410000 */
[----:B------:R1:W-:Y:S01]  /*7930*/  STS [R0+0x10400], R134 ;  /* 0x0104008600007388 */ /* 0x0003e20000000800 */
[----:B------:R-:W-:Y:S01]  /*7940*/  F2FP.BF16.F32.PACK_AB R12, R12, R44 ;  /* 0x0000002c0c0c723e */ /* 0x000fe200000010ff */
[----:B------:R-:W2:Y:S01]  /*7950*/  @UP0 LDCU.64 UR14, c[0x0][0x5c0] ;  /* 0x0000b800ff0e07ac */ /* 0x000ea20008000a00 */
        /* <DEDUP_REMOVED lines=15> */
[----:B--2---:R-:W-:-:S02]  /*7a50*/  @UP0 UIMAD.WIDE.U32 UR20, UR18, UR14, URZ ;  /* 0x0000000e121402a5 */ /* 0x004fc4000f8e00ff */
[----:B------:R-:W-:Y:S01]  /*7a60*/  @UP0 UIMAD UR18, UR18, UR15, URZ ;  /* 0x0000000f121202a4 */ /* 0x000fe2000f8e02ff */
[----:B------:R1:W-:Y:S03]  /*7a70*/  STS [R2+0x5400], R142 ;  /* 0x0054008e02007388 */ /* 0x0003e60000000800 */
[----:B------:R-:W-:Y:S01]  /*7a80*/  @UP0 UIADD3 UR18, UPT, UPT, UR21, UR18, URZ ;  /* 0x0000001215120290 */ /* 0x000fe2000fffe0ff */
        /* <DEDUP_REMOVED lines=35> */
.L_x_506:
        /* <DEDUP_REMOVED lines=12> */
.L_x_507:
[----:B------:R-:W2:Y:S01]  /*7d80*/  LDCU.64 UR10, c[0x0][0x5c8] ;  /* 0x0000b900ff0a77ac */ /* 0x000ea20008000a00 */
[----:B------:R-:W-:-:S04]  /*7d90*/  UIADD3 UR8, UPT, UPT, UR39, UR44, URZ ;  /* 0x0000002c27087290 */ /* 0x000fc8000fffe0ff */
[----:B--2---:R-:W-:Y:S02]  /*7da0*/  UIMAD.WIDE.U32 UR22, UR8, UR10, URZ ;  /* 0x0000000a081672a5 */ /* 0x004fe4000f8e00ff */
[----:B------:R-:W-:-:S04]  /*7db0*/  UIMAD UR8, UR8, UR11, URZ ;  /* 0x0000000b080872a4 */ /* 0x000fc8000f8e02ff */
[----:B------:R-:W-:-:S06]  /*7dc0*/  UIADD3 UR8, UPT, UPT, UR23, UR8, URZ ;  /* 0x0000000817087290 */ /* 0x000fcc000fffe0ff */
[----:B-1----:R-:W-:-:S07]  /*7dd0*/  MOV R23, UR8 ;  /* 0x0000000800177c02 */ /* 0x002fce0008000f00 */
.L_x_508:
        /* <DEDUP_REMOVED lines=53> */
.L_x_510:
[----:B------:R-:W-:Y:S05]  /*8130*/  BSYNC.RECONVERGENT B0 ;  /* 0x0000000000007941 */ /* 0x000fea0003800200 */
.L_x_509:
        /* <DEDUP_REMOVED lines=15> */
.L_x_512:
[----:B------:R-:W-:Y:S05]  /*8230*/  BSYNC.RECONVERGENT B0 ;  /* 0x0000000000007941 */ /* 0x000fea0003800200 */
.L_x_511:
        /* <DEDUP_REMOVED lines=21> */
.L_x_514:
[----:B------:R-:W-:Y:S05]  /*8390*/  BSYNC.RECONVERGENT B0 ;  /* 0x0000000000007941 */ /* 0x000fea0003800200 */
.L_x_513:
        /* <DEDUP_REMOVED lines=13> */
.L_x_502:
[----:B------:R-:W-:Y:S05]  /*8470*/  BSYNC.RECONVERGENT B1 ;  /* 0x0000000000017941 */ /* 0x000fea0003800200 */
.L_x_480:
        /* <DEDUP_REMOVED lines=11> */
.L_x_516:
        /* <DEDUP_REMOVED lines=13> */
.L_x_1089:


//--------------------- .text._ZN5flash44flash_bwd_dq_dk_dv_loop_seqk_parallel_kernelI23Flash_bwd_kernel_traitsILi192ELi64ELi64ELi8ELi4ELi2ELi2ELb1ELb1EN7cutlass10bfloat16_tE19Flash_kernel_traitsILi192ELi64ELi64ELi8ES3_EELb0ELb1ELb0ELb0ELb0ELb1ELb1EEEvNS_16Flash_bwd_paramsE --------------------------
	.section	.text._ZN5flash44flash_bwd_dq_dk_dv_loop_seqk_parallel_kernelI23Flash_bwd_kernel_traitsILi192ELi64ELi64ELi8ELi4ELi2ELi2ELb1ELb1EN7cutlass10bfloat16_tE19Flash_kernel_traitsILi192ELi64ELi64ELi8ES3_EELb0ELb1ELb0ELb0ELb0ELb1ELb1EEEvNS_16Flash_bwd_paramsE,"ax",@progbits
	.align	128
        .global         _ZN5flash44flash_bwd_dq_dk_dv_loop_seqk_parallel_kernelI23Flash_bwd_kernel_traitsILi192ELi64ELi64ELi8ELi4ELi2ELi2ELb1ELb1EN7cutlass10bfloat16_tE19Flash_kernel_traitsILi192ELi64ELi64ELi8ES3_EELb0ELb1ELb0ELb0ELb0ELb1ELb1EEEvNS_16Flash_bwd_paramsE
        .type           _ZN5flash44flash_bwd_dq_dk_dv_loop_seqk_parallel_kernelI23Flash_bwd_kernel_traitsILi192ELi64ELi64ELi8ELi4ELi2ELi2ELb1ELb1EN7cutlass10bfloat16_tE19Flash_kernel_traitsILi192ELi64ELi64ELi8ES3_EELb0ELb1ELb0ELb0ELb0ELb1ELb1EEEvNS_16Flash_bwd_paramsE,@function
        .size           _ZN5flash44flash_bwd_dq_dk_dv_loop_seqk_parallel_kernelI23Flash_bwd_kernel_traitsILi192ELi64ELi64ELi8ELi4ELi2ELi2ELb1ELb1EN7cutlass10bfloat16_tE19Flash_kernel_traitsILi192ELi64ELi64ELi8ES3_EELb0ELb1ELb0ELb0ELb0ELb1ELb1EEEvNS_16Flash_bwd_paramsE,(.L_x_1090 - _ZN5flash44flash_bwd_dq_dk_dv_loop_seqk_parallel_kernelI23Flash_bwd_kernel_traitsILi192ELi64ELi64ELi8ELi4ELi2ELi2ELb1ELb1EN7cutlass10bfloat16_tE19Flash_kernel_traitsILi192ELi64ELi64ELi8ES3_EELb0ELb1ELb0ELb0ELb0ELb1ELb1EEEvNS_16Flash_bwd_paramsE)
        .other          _ZN5flash44flash_bwd_dq_dk_dv_loop_seqk_parallel_kernelI23Flash_bwd_kernel_traitsILi192ELi64ELi64ELi8ELi4ELi2ELi2ELb1ELb1EN7cutlass10bfloat16_tE19Flash_kernel_traitsILi192ELi64ELi64ELi8ES3_EELb0ELb1ELb0ELb0ELb0ELb1ELb1EEEvNS_16Flash_bwd_paramsE,@"STO_CUDA_ENTRY STV_DEFAULT"
_ZN5flash44flash_bwd_dq_dk_dv_loop_seqk_parallel_kernelI23Flash_bwd_kernel_traitsILi192ELi64ELi64ELi8ELi4ELi2ELi2ELb1ELb1EN7cutlass10bfloat16_tE19Flash_kernel_traitsILi192ELi64ELi64ELi8ES3_EELb0ELb1ELb0ELb0ELb0ELb1ELb1EEEvNS_16Flash_bwd_paramsE:
.text._ZN5flash44flash_bwd_dq_dk_dv_loop_seqk_parallel_kernelI23Flash_bwd_kernel_traitsILi192ELi64ELi64ELi8ELi4ELi2ELi2ELb1ELb1EN7cutlass10bfloat16_tE19Flash_kernel_traitsILi192ELi64ELi64ELi8ES3_EELb0ELb1ELb0ELb0ELb0ELb1ELb1EEEvNS_16Flash_bwd_paramsE:
        /* <DEDUP_REMOVED lines=49> */
.L_x_553:
        /* <DEDUP_REMOVED lines=52> */
.L_x_517:
        /* <DEDUP_REMOVED lines=34> */
.L_x_519:
[----:B------:R-:W1:Y:S01]  /*0870*/  LDCU.64 UR16, c[0x0][0x3b8] ;  /* 0x00007700ff1077ac */ /* 0x000e620008000a00 */
[----:B------:R-:W-:-:S04]  /*0880*/  UIADD3 UR8, UPT, UPT, UR44, UR45, URZ ;  /* 0x0000002d2c087290 */ /* 0x000fc8000fffe0ff */
[----:B-1----:R-:W-:Y:S02]  /*0890*/  UIMAD.WIDE.U32 UR50, UR8, UR16, URZ ;  /* 0x00000010083272a5 */ /* 0x002fe4000f8e00ff */
[----:B------:R-:W-:-:S04]  /*08a0*/  UIMAD UR8, UR8, UR17, URZ ;  /* 0x00000011080872a4 */ /* 0x000fc8000f8e02ff */
[----:B------:R-:W-:-:S06]  /*08b0*/  UIADD3 UR8, UPT, UPT, UR51, UR8, URZ ;  /* 0x0000000833087290 */ /* 0x000fcc000fffe0ff */
[----:B------:R-:W-:Y:S02]  /*08c0*/  MOV R22, UR8 ;  /* 0x0000000800167c02 */ /* 0x000fe40008000f00 */
.L_x_520:
        /* <DEDUP_REMOVED lines=43> */
.L_x_521:
[----:B------:R-:W1:Y:S01]  /*0b80*/  LDCU.64 UR14, c[0x0][0x3c0] ;  /* 0x00007800ff0e77ac */ /* 0x000e620008000a00 */
[----:B------:R-:W-:-:S04]  /*0b90*/  UIADD3 UR8, UPT, UPT, UR44, UR45, URZ ;  /* 0x0000002d2c087290 */ /* 0x000fc8000fffe0ff */
[----:B-1----:R-:W-:Y:S02]  /*0ba0*/  UIMAD.WIDE.U32 UR52, UR8, UR14, URZ ;  /* 0x0000000e083472a5 */ /* 0x002fe4000f8e00ff */
[----:B------:R-:W-:-:S04]  /*0bb0*/  UIMAD UR8, UR8, UR15, URZ ;  /* 0x0000000f080872a4 */ /* 0x000fc8000f8e02ff */
[----:B------:R-:W-:-:S06]  /*0bc0*/  UIADD3 UR8, UPT, UPT, UR53, UR8, URZ ;  /* 0x0000000835087290 */ /* 0x000fcc000fffe0ff */
[----:B------:R-:W-:-:S07]  /*0bd0*/  MOV R20, UR8 ;  /* 0x0000000800147c02 */ /* 0x000fce0008000f00 */
.L_x_522:
        /* <DEDUP_REMOVED lines=28> */
.L_x_523:
[----:B------:R-:W-:Y:S02]  /*0da0*/  IMAD R0, R5, UR21, RZ ;  /* 0x0000001505007c24 */ /* 0x000fe4000f8e02ff */
[----:B------:R-:W-:-:S05]  /*0db0*/  IMAD.WIDE.U32 R2, R4, UR21, RZ ;  /* 0x0000001504027c25 */ /* 0x000fca000f8e00ff */
[----:B------:R-:W-:Y:S02]  /*0dc0*/  IADD3 R7, PT, PT, R3, R0, RZ ;  /* 0x0000000003077210 */ /* 0x000fe40007ffe0ff */
[----:B------:R-:W-:-:S07]  /*0dd0*/  MOV R6, R2 ;  /* 0x0000000200067202 */ /* 0x000fce0000000f00 */
.L_x_524:
        /* <DEDUP_REMOVED lines=20> */
.L_x_525:
[----:B------:R-:W1:Y:S01]  /*0f20*/  LDCU UR55, c[0x0][0x434] ;  /* 0x00008680ff3777ac */ /* 0x000e620008000800 */
[----:B------:R-:W-:-:S04]  /*0f30*/  UIMAD UR8, UR41, UR22, UR28 ;  /* 0x00000016290872a4 */ /* 0x000fc8000f8e021c */
[----:B-1----:R-:W-:-:S12]  /*0f40*/  UIMAD UR55, UR8, UR55, URZ ;  /* 0x00000037083772a4 */ /* 0x002fd8000f8e02ff */
.L_x_526:
        /* <DEDUP_REMOVED lines=10> */
.L_x_527:
[----:B------:R-:W1:Y:S01]  /*0ff0*/  LDCU UR54, c[0x0][0x444] ;  /* 0x00008880ff3677ac */ /* 0x000e620008000800 */
[----:B------:R-:W-:-:S04]  /*1000*/  UIMAD UR8, UR41, UR22, UR28 ;  /* 0x00000016290872a4 */ /* 0x000fc8000f8e021c */
[----:B-1----:R-:W-:-:S12]  /*1010*/  UIMAD UR54, UR8, UR54, URZ ;  /* 0x00000036083672a4 */ /* 0x002fd8000f8e02ff */
.L_x_528:
        /* <DEDUP_REMOVED lines=103> */
.L_x_530:
[----:B------:R-:W2:Y:S01]  /*1690*/  LDCU.64 UR14, c[0x0][0x5c0] ;  /* 0x0000b800ff0e77ac */ /* 0x000ea20008000a00 */
[----:B------:R-:W-:-:S04]  /*16a0*/  UIADD3 UR8, UPT, UPT, UR44, UR45, URZ ;  /* 0x0000002d2c087290 */ /* 0x000fc8000fffe0ff */
[----:B--2---:R-:W-:Y:S02]  /*16b0*/  UIMAD.WIDE.U32 UR18, UR8, UR14, URZ ;  /* 0x0000000e081272a5 */ /* 0x004fe4000f8e00ff */
[----:B------:R-:W-:-:S04]  /*16c0*/  UIMAD UR8, UR8, UR15, URZ ;  /* 0x0000000f080872a4 */ /* 0x000fc8000f8e02ff */
[----:B------:R-:W-:-:S06]  /*16d0*/  UIADD3 UR8, UPT, UPT, UR19, UR8, URZ ;  /* 0x0000000813087290 */ /* 0x000fcc000fffe0ff */
[----:B------:R-:W-:Y:S02]  /*16e0*/  MOV R0, UR8 ;  /* 0x0000000800007c02 */ /* 0x000fe40008000f00 */
.L_x_531:
        /* <DEDUP_REMOVED lines=13> */
.L_x_532:
[----:B------:R-:W2:Y:S01]  /*17c0*/  LDCU.64 UR10, c[0x0][0x5c8] ;  /* 0x0000b900ff0a77ac */ /* 0x000ea20008000a00 */
[----:B------:R-:W-:-:S04]  /*17d0*/  UIADD3 UR44, UPT, UPT, UR44, UR45, URZ ;  /* 0x0000002d2c2c7290 */ /* 0x000fc8000fffe0ff */
[----:B--2---:R-:W-:Y:S02]  /*17e0*/  UIMAD.WIDE.U32 UR16, UR44, UR10, URZ ;  /* 0x0000000a2c1072a5 */ /* 0x004fe4000f8e00ff */
[----:B------:R-:W-:-:S04]  /*17f0*/  UIMAD UR44, UR44, UR11, URZ ;  /* 0x0000000b2c2c72a4 */ /* 0x000fc8000f8e02ff */
[----:B------:R-:W-:-:S06]  /*1800*/  UIADD3 UR44, UPT, UPT, UR17, UR44, URZ ;  /* 0x0000002c112c7290 */ /* 0x000fcc000fffe0ff */
[----:B------:R-:W-:-:S07]  /*1810*/  MOV R8, UR44 ;  /* 0x0000002c00087c02 */ /* 0x000fce0008000f00 */
.L_x_533:
        /* <DEDUP_REMOVED lines=26> */
.L_x_535:
[----:B------:R-:W-:Y:S05]  /*19c0*/  BSYNC.RECONVERGENT B0 ;  /* 0x0000000000007941 */ /* 0x000fea0003800200 */
.L_x_534:
        /* <DEDUP_REMOVED lines=13> */
.L_x_537:
[----:B------:R-:W-:Y:S05]  /*1aa0*/  BSYNC.RECONVERGENT B0 ;  /* 0x0000000000007941 */ /* 0x000fea0003800200 */
.L_x_536:
        /* <DEDUP_REMOVED lines=23> */
.L_x_539:
[----:B------:R-:W-:Y:S05]  /*1c20*/  BSYNC.RECONVERGENT B0 ;  /* 0x0000000000007941 */ /* 0x000fea0003800200 */
.L_x_538:
        /* <DEDUP_REMOVED lines=13> */
.L_x_529:
[----:B------:R-:W-:Y:S01]  /*1d00*/  UIADD3 UR21, UPT, UPT, -UR34, UR37, URZ ;  /* 0x0000002522157290 */ /* 0x000fe2000fffe1ff */
[----:B------:R-:W-:Y:S01]  /*1d10*/  IMAD.U32 R0, RZ, RZ, UR14 ;  /* 0x0000000eff007e24 */ /* 0x000fe2000f8e00ff */
[----:B------:R-:W2:Y:S01]  /*1d20*/  LDCU.64 UR10, c[0x0][0x3d8] ;  /* 0x00007b00ff0a77ac */ /* 0x000ea20008000a00 */
[----:B------:R-:W-:Y:S01]  /*1d30*/  IMAD.U32 R2, RZ, RZ, UR16 ;  /* 0x00000010ff027e24 */ /* 0x000fe2000f8e00ff */
[----:B------:R-:W-:Y:S01]  /*1d40*/  SHF.R.U32.HI R27, RZ, 0x1, R25 ;  /* 0x00000001ff1b7819 */ /* 0x000fe20000011619 */
[----:B------:R-:W-:Y:S01]  /*1d50*/  IMAD.U32 R14, RZ, RZ, UR18 ;  /* 0x00000012ff0e7e24 */ /* 0x000fe2000f8e00ff */
[----:B------:R-:W3:Y:S01]  /*1d60*/  LDCU.64 UR8, c[0x0][0x3d0] ;  /* 0x00007a00ff0877ac */ /* 0x000ee20008000a00 */
[----:B------:R-:W-:Y:S01]  /*1d70*/  ISETP.GE.AND P4, PT, R24, UR21, PT ;  /* 0x0000001518007c0c */ /* 0x000fe2000bf86270 */
[----:B------:R-:W-:Y:S01]  /*1d80*/  IMAD.WIDE.U32 R2, R2, UR34, R10 ;  /* 0x0000002202027c25 */ /* 0x000fe2000f8e000a */
[C---:B------:R-:W-:Y:S01]  /*1d90*/  ISETP.GE.AND P3, PT, R5.reuse, UR21, PT ;  /* 0x0000001505007c0c */ /* 0x040fe2000bf66270 */
[----:B------:R-:W-:Y:S01]  /*1da0*/  UIADD3 UR49, UPT, UPT, -UR49, UR46, URZ ;  /* 0x0000002e31317290 */ /* 0x000fe2000fffe1ff */
[----:B------:R-:W-:Y:S01]  /*1db0*/  SHF.R.U32.HI R8, RZ, 0x2, R25 ;  /* 0x00000002ff087819 */ /* 0x000fe20000011619 */
[----:B------:R-:W-:Y:S01]  /*1dc0*/  UIMAD UR23, UR31, UR14, URZ ;  /* 0x0000000e1f1772a4 */ /* 0x000fe2000f8e02ff */
[----:B------:R-:W-:Y:S01]  /*1dd0*/  @P5 BAR.SYNC.DEFER_BLOCKING 0x0 ;  /* 0x0000000000005b1d */ /* 0x000fe20000010000 */
[----:B------:R-:W-:Y:S01]  /*1de0*/  UIMAD UR31, UR31, UR16, URZ ;  /* 0x000000101f1f72a4 */ /* 0x000fe2000f8e02ff */
[----:B------:R-:W-:Y:S01]  /*1df0*/  LOP3.LUT R16, R26, 0x1f8, RZ, 0xc0, !PT ;  /* 0x000001f81a107812 */ /* 0x000fe200078ec0ff */
[----:B------:R-:W-:Y:S01]  /*1e00*/  UIMAD UR23, UR34, UR15, UR23 ;  /* 0x0000000f221772a4 */ /* 0x000fe2000f8e0217 */
[----:B------:R-:W-:Y:S01]  /*1e10*/  ISETP.GE.AND P2, PT, R5, UR49, PT ;  /* 0x0000003105007c0c */ /* 0x000fe2000bf46270 */
[----:B------:R-:W-:Y:S01]  /*1e20*/  IMAD.WIDE.U32 R4, R0, UR34, R10 ;  /* 0x0000002200047c25 */ /* 0x000fe2000f8e000a */
[----:B------:R-:W-:Y:S01]  /*1e30*/  LOP3.LUT R0, R27, 0x30, RZ, 0xc0, !PT ;  /* 0x000000301b007812 */ /* 0x000fe200078ec0ff */
[----:B------:R-:W-:Y:S01]  /*1e40*/  UIMAD UR31, UR34, UR17, UR31 ;  /* 0x00000011221f72a4 */ /* 0x000fe2000f8e021f */
[----:B------:R-:W-:Y:S01]  /*1e50*/  LOP3.LUT R16, R16, 0x38, R25, 0x78, !PT ;  /* 0x0000003810107812 */ /* 0x000fe200078e7819 */
[----:B------:R-:W-:Y:S01]  /*1e60*/  IMAD.U32 R10, RZ, RZ, UR18 ;  /* 0x00000012ff0a7e24 */ /* 0x000fe2000f8e00ff */
[----:B------:R-:W-:-:S02]  /*1e70*/  IADD3 R6, P1, PT, R4, UR52, RZ ;  /* 0x0000003404067c10 */ /* 0x000fc4000ff3e0ff */
[----:B------:R-:W-:Y:S01]  /*1e80*/  IADD3 R4, P0, PT, R2, UR50, RZ ;  /* 0x0000003202047c10 */ /* 0x000fe2000ff1e0ff */
[C---:B--2---:R-:W-:Y:S01]  /*1e90*/  IMAD R2, R21.reuse, UR10, RZ ;  /* 0x0000000a15027c24 */ /* 0x044fe2000f8e02ff */
[----:B------:R-:W-:Y:S01]  /*1ea0*/  LOP3.LUT R68, R0, 0x7, R8, 0xf8, !PT ;  /* 0x0000000700447812 */ /* 0x000fe200078ef808 */
[----:B---3--:R-:W-:Y:S01]  /*1eb0*/  IMAD R0, R21, UR8, RZ ;  /* 0x0000000815007c24 */ /* 0x008fe2000f8e02ff */
[----:B------:R-:W-:Y:S01]  /*1ec0*/  IADD3.X R7, PT, PT, R20, UR23, R5, P1, !PT ;  /* 0x0000001714077c10 */ /* 0x000fe20008ffe405 */
[----:B------:R-:W-:Y:S01]  /*1ed0*/  IMAD R8, R12, UR11, R2 ;  /* 0x0000000b0c087c24 */ /* 0x000fe2000f8e0202 */
[----:B------:R-:W2:Y:S01]  /*1ee0*/  @!P4 LDC.64 R20, c[0x0][0x390] ;  /* 0x0000e400ff14cb82 */ /* 0x000ea20000000a00 */
[----:B------:R-:W-:Y:S01]  /*1ef0*/  IADD3.X R5, PT, PT, R22, UR31, R3, P0, !PT ;  /* 0x0000001f16057c10 */ /* 0x000fe200087fe403 */
[----:B------:R-:W-:Y:S01]  /*1f00*/  IMAD R0, R12, UR9, R0 ;  /* 0x000000090c007c24 */ /* 0x000fe2000f8e0200 */
[----:B------:R-:W-:Y:S01]  /*1f10*/  @!P2 LEA R14, P1, R14, R30, 0x1 ;  /* 0x0000001e0e0ea211 */ /* 0x000fe200078208ff */
[----:B------:R-:W-:Y:S01]  /*1f20*/  IMAD.WIDE.U32 R2, R12, UR10, R6 ;  /* 0x0000000a0c027c25 */ /* 0x000fe2000f8e0006 */
[----:B------:R-:W-:Y:S01]  /*1f30*/  ISETP.GE.AND P5, PT, R24, UR49, PT ;  /* 0x0000003118007c0c */ /* 0x000fe2000bfa6270 */
[----:B------:R-:W-:Y:S01]  /*1f40*/  STL [R1+0x48], R68 ;  /* 0x0000484401007387 */ /* 0x000fe20000100800 */
[----:B------:R-:W3:Y:S01]  /*1f50*/  LDCU UR11, c[0x0][0x590] ;  /* 0x0000b200ff0b77ac */ /* 0x000ee20008000800 */
[----:B------:R-:W4:Y:S01]  /*1f60*/  @!P3 LDC.64 R22, c[0x0][0x390] ;  /* 0x0000e400ff16bb82 */ /* 0x000f220000000a00 */
[----:B------:R-:W-:Y:S01]  /*1f70*/  IMAD.WIDE.U32 R4, R12, UR8, R4 ;  /* 0x000000080c047c25 */ /* 0x000fe2000f8e0004 */
[----:B------:R-:W-:-:S02]  /*1f80*/  @!P2 LEA R12, P0, R9, R28, 0x1 ;  /* 0x0000001c090ca211 */ /* 0x000fc400078008ff */
[----:B------:R-:W-:Y:S02]  /*1f90*/  CS2R R142, SRZ ;  /* 0x00000000008e7805 */ /* 0x000fe4000001ff00 */
[----:B------:R-:W-:Y:S01]  /*1fa0*/  CS2R R140, SRZ ;  /* 0x00000000008c7805 */ /* 0x000fe2000001ff00 */
[----:B------:R-:W-:Y:S01]  /*1fb0*/  IMAD.IADD R3, R3, 0x1, R8 ;  /* 0x0000000103037824 */ /* 0x000fe200078e0208 */
[----:B------:R-:W-:Y:S01]  /*1fc0*/  @!P2 LEA.HI.X R13, R9, R29, R13, 0x1, P0 ;  /* 0x0000001d090da211 */ /* 0x000fe200000f0c0d */
[----:B------:R-:W-:Y:S01]  /*1fd0*/  IMAD.U32 R7, RZ, RZ, UR22 ;  /* 0x00000016ff077e24 */ /* 0x000fe2000f8e00ff */
[----:B------:R-:W-:Y:S01]  /*1fe0*/  CS2R R146, SRZ ;  /* 0x0000000000927805 */ /* 0x000fe2000001ff00 */
[----:B------:R-:W-:Y:S01]  /*1ff0*/  VIADD R6, R68, 0x8 ;  /* 0x0000000844067836 */ /* 0x000fe20000000000 */
[----:B------:R-:W-:Y:S01]  /*2000*/  CS2R R144, SRZ ;  /* 0x0000000000907805 */ /* 0x000fe2000001ff00 */
[--C-:B------:R-:W-:Y:S01]  /*2010*/  @!P3 IMAD.MOV.U32 R8, RZ, RZ, R2.reuse ;  /* 0x000000ffff08b224 */ /* 0x100fe200078e0002 */
[----:B------:R-:W-:Y:S01]  /*2020*/  @!P2 LEA.HI.X R15, R10, R31, R7, 0x1, P1 ;  /* 0x0000001f0a0fa211 */ /* 0x000fe200008f0c07 */
[--C-:B------:R-:W-:Y:S01]  /*2030*/  @!P3 IMAD.MOV.U32 R9, RZ, RZ, R3.reuse ;  /* 0x000000ffff09b224 */ /* 0x100fe200078e0003 */
[----:B------:R-:W-:Y:S01]  /*2040*/  ISETP.GE.AND P1, PT, R6, UR49, PT ;  /* 0x0000003106007c0c */ /* 0x000fe2000bf26270 */
[----:B------:R-:W-:Y:S01]  /*2050*/  @!P4 IMAD.WIDE.U32 R2, R24, UR14, R2 ;  /* 0x0000000e1802cc25 */ /* 0x000fe2000f8e0002 */
[----:B------:R-:W-:-:S02]  /*2060*/  CS2R R138, SRZ ;  /* 0x00000000008a7805 */ /* 0x000fc4000001ff00 */
[----:B------:R-:W-:Y:S02]  /*2070*/  CS2R R136, SRZ ;  /* 0x0000000000887805 */ /* 0x000fe4000001ff00 */
[----:B------:R-:W-:Y:S01]  /*2080*/  CS2R R134, SRZ ;  /* 0x0000000000867805 */ /* 0x000fe2000001ff00 */
[--C-:B------:R-:W-:Y:S01]  /*2090*/  @!P4 IMAD.MOV.U32 R6, RZ, RZ, R4.reuse ;  /* 0x000000ffff06c224 */ /* 0x100fe200078e0004 */
[----:B------:R-:W-:Y:S01]  /*20a0*/  CS2R R132, SRZ ;  /* 0x0000000000847805 */ /* 0x000fe2000001ff00 */
[----:B------:R-:W-:Y:S01]  /*20b0*/  @!P3 IMAD.MOV.U32 R10, RZ, RZ, R4 ;  /* 0x000000ffff0ab224 */ /* 0x000fe200078e0004 */
[----:B--2---:R-:W-:Y:S01]  /*20c0*/  @!P4 LEA R4, P0, R2, R20, 0x1 ;  /* 0x000000140204c211 */ /* 0x004fe200078008ff */
[----:B------:R-:W-:Y:S01]  /*20d0*/  @!P4 IMAD R3, R24, UR15, R3 ;  /* 0x0000000f1803cc24 */ /* 0x000fe2000f8e0203 */
[----:B------:R-:W-:Y:S01]  /*20e0*/  CS2R R126, SRZ ;  /* 0x00000000007e7805 */ /* 0x000fe2000001ff00 */
[----:B------:R-:W-:Y:S01]  /*20f0*/  IMAD.IADD R7, R5, 0x1, R0 ;  /* 0x0000000105077824 */ /* 0x000fe200078e0200 */
[----:B------:R-:W-:Y:S01]  /*2100*/  CS2R R124, SRZ ;  /* 0x00000000007c7805 */ /* 0x000fe2000001ff00 */
[----:B------:R-:W-:Y:S01]  /*2110*/  @!P3 IMAD R0, R19, UR14, RZ ;  /* 0x0000000e1300bc24 */ /* 0x000fe2000f8e02ff */
[----:B------:R-:W-:Y:S01]  /*2120*/  @!P4 LEA.HI.X R5, R2, R21, R3, 0x1, P0 ;  /* 0x000000150205c211 */ /* 0x000fe200000f0c03 */
[----:B------:R-:W-:Y:S01]  /*2130*/  @!P3 IMAD.WIDE.U32 R8, R17, UR14, R8 ;  /* 0x0000000e1108bc25 */ /* 0x000fe2000f8e0008 */
[----:B------:R-:W2:Y:S01]  /*2140*/  @!P4 LDC.64 R20, c[0x0][0x388] ;  /* 0x0000e200ff14cb82 */ /* 0x000ea20000000a00 */
[----:B------:R-:W-:-:S02]  /*2150*/  CS2R R130, SRZ ;  /* 0x0000000000827805 */ /* 0x000fc4000001ff00 */
[----:B------:R-:W-:Y:S01]  /*2160*/  CS2R R128, SRZ ;  /* 0x0000000000807805 */ /* 0x000fe2000001ff00 */
[----:B------:R-:W-:Y:S01]  /*2170*/  @!P3 IMAD R18, R17, UR15, R0 ;  /* 0x0000000f1112bc24 */ /* 0x000fe2000f8e0200 */
[----:B------:R-:W-:Y:S01]  /*2180*/  LOP3.LUT R0, R16, 0x1e00, R26, 0xf8, !PT ;  /* 0x00001e0010007812 */ /* 0x000fe200078ef81a */
[----:B------:R-:W-:Y:S01]  /*2190*/  @!P3 IMAD R3, R19, UR16, RZ ;  /* 0x000000101303bc24 */ /* 0x000fe2000f8e02ff */
[----:B----4-:R-:W-:Y:S01]  /*21a0*/  @!P3 LEA R2, P0, R8, R22, 0x1 ;  /* 0x000000160802b211 */ /* 0x010fe200078008ff */
[----:B------:R-:W-:Y:S01]  /*21b0*/  @!P3 IMAD.IADD R9, R9, 0x1, R18 ;  /* 0x000000010909b824 */ /* 0x000fe200078e0212 */
[----:B------:R-:W-:Y:S01]  /*21c0*/  LEA R0, R0, UR6, 0x1 ;  /* 0x0000000600007c11 */ /* 0x000fe2000f8e08ff */
[C---:B------:R-:W-:Y:S01]  /*21d0*/  @!P3 IMAD R16, R17.reuse, UR17, R3 ;  /* 0x000000111110bc24 */ /* 0x040fe2000f8e0203 */
[----:B------:R-:W-:Y:S01]  /*21e0*/  CS2R R122, SRZ ;  /* 0x00000000007a7805 */ /* 0x000fe2000001ff00 */
[----:B------:R-:W-:Y:S01]  /*21f0*/  @!P3 IMAD.MOV.U32 R11, RZ, RZ, R7 ;  /* 0x000000ffff0bb224 */ /* 0x000fe200078e0007 */
[----:B------:R-:W-:Y:S01]  /*2200*/  @!P3 LEA.HI.X R3, R8, R23, R9, 0x1, P0 ;  /* 0x000000170803b211 */ /* 0x000fe200000f0c09 */
[----:B------:R-:W-:Y:S01]  /*2210*/  @!PT LDS RZ, [RZ] ;  /* 0x00000000fffff984 */ /* 0x000fe20000000800 */
[----:B------:R-:W-:Y:S01]  /*2220*/  @!PT LDS RZ, [RZ] ;  /* 0x00000000fffff984 */ /* 0x000fe20000000800 */
[----:B------:R-:W-:Y:S01]  /*2230*/  @!PT LDS RZ, [RZ] ;  /* 0x00000000fffff984 */ /* 0x000fe20000000800 */
[----:B------:R-:W-:Y:S01]  /*2240*/  @!P4 LDGSTS.E.BYPASS.LTC128B.128 [R0+0x12000], desc[UR38][R4.64] ;  /* 0x120000000400cfae */ /* 0x000fe2000b981a26 */
[----:B------:R-:W-:Y:S01]  /*2250*/  @!P4 IMAD.WIDE.U32 R6, R24, UR16, R6 ;  /* 0x000000101806cc25 */ /* 0x000fe2000f8e0006 */
[----:B------:R-:W4:Y:S01]  /*2260*/  @!P3 LDC.64 R8, c[0x0][0x388] ;  /* 0x0000e200ff08bb82 */ /* 0x000f220000000a00 */
[----:B------:R-:W-:Y:S01]  /*2270*/  CS2R R120, SRZ ;  /* 0x0000000000787805 */ /* 0x000fe2000001ff00 */
[----:B------:R-:W-:Y:S01]  /*2280*/  @!P4 LDGSTS.E.BYPASS.LTC128B.128 [R0+0x14000], desc[UR38][R4.64+0x80] ;  /* 0x140000800400cfae */ /* 0x000fe2000b981a26 */
[----:B------:R-:W-:Y:S01]  /*2290*/  @!P3 IMAD.WIDE.U32 R10, R17, UR16, R10 ;  /* 0x00000010110abc25 */ /* 0x000fe2000f8e000a */
[----:B------:R-:W-:-:S02]  /*22a0*/  CS2R R118, SRZ ;  /* 0x0000000000767805 */ /* 0x000fc4000001ff00 */
[----:B------:R-:W-:Y:S01]  /*22b0*/  CS2R R116, SRZ ;  /* 0x0000000000747805 */ /* 0x000fe2000001ff00 */
[----:B------:R2:W-:Y:S01]  /*22c0*/  @!P4 LDGSTS.E.BYPASS.LTC128B.128 [R0+0x16000], desc[UR38][R4.64+0x100] ;  /* 0x160001000400cfae */ /* 0x0005e2000b981a26 */
[----:B------:R-:W-:Y:S02]  /*22d0*/  CS2R R110, SRZ ;  /* 0x00000000006e7805 */ /* 0x000fe4000001ff00 */
[----:B------:R-:W-:Y:S02]  /*22e0*/  CS2R R108, SRZ ;  /* 0x00000000006c7805 */ /* 0x000fe4000001ff00 */
[----:B------:R-:W-:Y:S01]  /*22f0*/  CS2R R114, SRZ ;  /* 0x0000000000727805 */ /* 0x000fe2000001ff00 */
[----:B------:R-:W-:Y:S01]  /*2300*/  @P4 STS.128 [R0+0x12000], RZ ;  /* 0x012000ff00004388 */ /* 0x000fe20000000c00 */
[----:B------:R-:W-:Y:S02]  /*2310*/  CS2R R112, SRZ ;  /* 0x0000000000707805 */ /* 0x000fe4000001ff00 */
[----:B------:R-:W-:-:S02]  /*2320*/  CS2R R106, SRZ ;  /* 0x00000000006a7805 */ /* 0x000fc4000001ff00 */
[----:B------:R-:W-:Y:S01]  /*2330*/  CS2R R104, SRZ ;  /* 0x0000000000687805 */ /* 0x000fe2000001ff00 */
[----:B------:R-:W-:Y:S01]  /*2340*/  @P4 STS.128 [R0+0x14000], RZ ;  /* 0x014000ff00004388 */ /* 0x000fe20000000c00 */
        /* <DEDUP_REMOVED lines=18> */
[----:B--2---:R-:W-:Y:S01]  /*2470*/  @!P4 LEA R4, P0, R6, R20, 0x1 ;  /* 0x000000140604c211 */ /* 0x004fe200078008ff */
        /* <DEDUP_REMOVED lines=10> */
[----:B-1----:R-:W-:Y:S01]  /*2520*/  CS2R R32, SRZ ;  /* 0x0000000000207805 */ /* 0x002fe2000001ff00 */
[----:B------:R1:W-:Y:S01]  /*2530*/  @!P3 LDGSTS.E.BYPASS.LTC128B.128 [R0+0x17000], desc[UR38][R2.64+0x100] ;  /* 0x170001000200bfae */ /* 0x0003e2000b981a26 */
[----:B------:R-:W-:Y:S02]  /*2540*/  UIADD3 UR53, UPT, UPT, UR53, 0x40, -UR37 ;  /* 0x0000004035357890 */ /* 0x000fe4000fffe825 */
[----:B------:R-:W-:Y:S01]  /*2550*/  UIADD3 UR34, UPT, UPT, UR34, 0x40, URZ ;  /* 0x0000004022227890 */ /* 0x000fe2000fffe0ff */
[----:B------:R-:W0:Y:S01]  /*2560*/  LDGDEPBAR ;  /* 0x00000000000079af */ /* 0x000e220000000000 */
[----:B------:R-:W2:Y:S03]  /*2570*/  LDCU UR8, c[0x0][0x3e0] ;  /* 0x00007c00ff0877ac */ /* 0x000ea60008000800 */
[----:B------:R-:W-:Y:S01]  /*2580*/  @!P5 LDGSTS.E.BYPASS.LTC128B.128 [R0+0x6000], desc[UR38][R30.64] ;  /* 0x060000001e00dfae */ /* 0x000fe2000b981a26 */
[----:B------:R-:W1:Y:S03]  /*2590*/  LDCU UR10, c[0x0][0x50c] ;  /* 0x0000a180ff0a77ac */ /* 0x000e660008000800 */
[----:B------:R-:W-:Y:S01]  /*25a0*/  @!P5 LDGSTS.E.BYPASS.LTC128B.128 [R0+0x8000], desc[UR38][R30.64+0x80] ;  /* 0x080000801e00dfae */ /* 0x000fe2000b981a26 */
[----:B------:R-:W2:Y:S03]  /*25b0*/  LDCU UR9, c[0x0][0x45c] ;  /* 0x00008b80ff0977ac */ /* 0x000ea60008000800 */
[----:B------:R-:W-:Y:S04]  /*25c0*/  @!P5 LDGSTS.E.BYPASS.LTC128B.128 [R0+0xa000], desc[UR38][R30.64+0x100] ;  /* 0x0a0001001e00dfae */ /* 0x000fe8000b981a26 */
[----:B------:R-:W-:Y:S04]  /*25d0*/  @P5 STS.128 [R0+0x6000], RZ ;  /* 0x006000ff00005388 */ /* 0x000fe80000000c00 */
[----:B------:R-:W-:Y:S01]  /*25e0*/  @P5 STS.128 [R0+0x8000], RZ ;  /* 0x008000ff00005388 */ /* 0x000fe20000000c00 */
[----:B-1----:R-:W-:-:S03]  /*25f0*/  @!P4 IMAD R2, R24, UR17, R7 ;  /* 0x000000111802cc24 */ /* 0x002fc6000f8e0207 */
[----:B------:R-:W-:Y:S01]  /*2600*/  @P5 STS.128 [R0+0xa000], RZ ;  /* 0x00a000ff00005388 */ /* 0x000fe20000000c00 */
[----:B------:R-:W-:Y:S02]  /*2610*/  @!P3 IMAD.IADD R3, R11, 0x1, R16 ;  /* 0x000000010b03b824 */ /* 0x000fe400078e0210 */
[----:B------:R-:W-:Y:S01]  /*2620*/  IMAD.MOV.U32 R7, RZ, RZ, 0x7f800000 ;  /* 0x7f800000ff077424 */ /* 0x000fe200078e00ff */
[----:B------:R-:W-:Y:S01]  /*2630*/  @P2 STS.128 [R0+0x7000], RZ ;  /* 0x007000ff00002388 */ /* 0x000fe20000000c00 */
[----:B------:R-:W-:Y:S01]  /*2640*/  @!P4 LEA.HI.X R5, R6, R21, R2, 0x1, P0 ;  /* 0x000000150605c211 */ /* 0x000fe200000f0c02 */
[----:B------:R-:W-:Y:S01]  /*2650*/  IMAD.MOV.U32 R6, RZ, RZ, 0x7f800000 ;  /* 0x7f800000ff067424 */ /* 0x000fe200078e00ff */
[C---:B----4-:R-:W-:Y:S01]  /*2660*/  @!P3 LEA R2, P0, R10.reuse, R8, 0x1 ;  /* 0x000000080a02b211 */ /* 0x050fe200078008ff */
        /* <DEDUP_REMOVED lines=28> */
[----:B-1----:R-:W1:Y:S03]  /*2830*/  S2R R14, SR_TID.X ;  /* 0x00000000000e7919 */ /* 0x002e660000002100 */
[----:B------:R-:W-:Y:S04]  /*2840*/  @P4 STS.128 [R0+0xc000], RZ ;  /* 0x00c000ff00004388 */ /* 0x000fe80000000c00 */
[----:B------:R-:W-:Y:S04]  /*2850*/  @P4 STS.128 [R0+0xe000], RZ ;  /* 0x00e000ff00004388 */ /* 0x000fe80000000c00 */
[----:B------:R-:W-:Y:S04]  /*2860*/  @P4 STS.128 [R0+0x10000], RZ ;  /* 0x010000ff00004388 */ /* 0x000fe80000000c00 */
[----:B------:R-:W-:Y:S04]  /*2870*/  @P3 STS.128 [R0+0xd000], RZ ;  /* 0x00d000ff00003388 */ /* 0x000fe80000000c00 */
[----:B------:R-:W-:Y:S01]  /*2880*/  @P3 STS.128 [R0+0xf000], RZ ;  /* 0x00f000ff00003388 */ /* 0x000fe20000000c00 */
[----:B----4-:R-:W-:-:S03]  /*2890*/  IMAD.MOV.U32 R4, RZ, RZ, 0x4 ;  /* 0x00000004ff047424 */ /* 0x010fc600078e00ff */
        /* <DEDUP_REMOVED lines=9> */
[----:B------:R-:W5:Y:S04]  /*2930*/  @!P1 LDG.E R6, desc[UR38][R4.64+0x20] ;  /* 0x0000202604069981 */ /* 0x000f68000c1e1900 */
[----:B------:R3:W2:Y:S01]  /*2940*/  @!P0 LDG.E R7, desc[UR38][R4.64] ;  /* 0x0000002604078981 */ /* 0x0006a2000c1e1900 */
[----:B-1----:R-:W-:-:S02]  /*2950*/  IMAD.SHL.U32 R11, R14, 0x20, RZ ;  /* 0x000000200e0b7824 */ /* 0x002fc400078e00ff */
[----:B----4-:R-:W-:Y:S01]  /*2960*/  IMAD.SHL.U32 R0, R25, 0x40, RZ ;  /* 0x0000004019007824 */ /* 0x010fe200078e00ff */
[----:B------:R-:W-:Y:S01]  /*2970*/  SHF.R.U32.HI R8, RZ, 0x2, R14 ;  /* 0x00000002ff087819 */ /* 0x000fe2000001160e */
[----:B------:R-:W-:Y:S01]  /*2980*/  IMAD.SHL.U32 R12, R14, 0x2, RZ ;  /* 0x000000020e0c7824 */ /* 0x000fe200078e00ff */
[----:B------:R-:W-:-:S04]  /*2990*/  DEPBAR.LE SB0, 0x1 ;  /* 0x000080400000791a */ /* 0x000fc80000000000 */
[C---:B------:R-:W-:Y:S02]  /*29a0*/  LOP3.LUT R2, R0.reuse, 0x1c0, RZ, 0xc0, !PT ;  /* 0x000001c000027812 */ /* 0x040fe400078ec0ff */
[----:B------:R-:W-:Y:S01]  /*29b0*/  LOP3.LUT R3, R0, 0x200, RZ, 0xc0, !PT ;  /* 0x0000020000037812 */ /* 0x000fe200078ec0ff */
[----:B---3--:R-:W-:Y:S01]  /*29c0*/  IMAD.SHL.U32 R5, R25, 0x10, RZ ;  /* 0x0000001019057824 */ /* 0x008fe200078e00ff */
[----:B------:R-:W-:Y:S02]  /*29d0*/  LOP3.LUT R0, R2, 0x38, R26, 0xf8, !PT ;  /* 0x0000003802007812 */ /* 0x000fe400078ef81a */
[----:B------:R-:W-:-:S04]  /*29e0*/  LOP3.LUT P0, R2, R14, 0x4, RZ, 0xc0, !PT ;  /* 0x000000040e027812 */ /* 0x000fc8000780c0ff */
[----:B------:R-:W-:Y:S02]  /*29f0*/  R2P PR, R25, 0x6 ;  /* 0x0000000619007804 */ /* 0x000fe40000000000 */
[----:B------:R-:W-:Y:S02]  /*2a00*/  ISETP.NE.AND P3, PT, R2, RZ, PT ;  /* 0x000000ff0200720c */ /* 0x000fe40003f65270 */
[----:B------:R-:W-:-:S04]  /*2a10*/  LOP3.LUT R2, R11, 0xc00, RZ, 0xc0, !PT ;  /* 0x00000c000b027812 */ /* 0x000fc800078ec0ff */
[----:B------:R-:W-:Y:S01]  /*2a20*/  LOP3.LUT R2, R2, 0x6, R12, 0xf8, !PT ;  /* 0x0000000602027812 */ /* 0x000fe200078ef80c */
[----:B------:R-:W-:Y:S02]  /*2a30*/  IMAD.SHL.U32 R15, R14, 0x8, RZ ;  /* 0x000000080e0f7824 */ /* 0x000fe400078e00ff */
[----:B------:R-:W-:Y:S01]  /*2a40*/  IMAD.MOV.U32 R9, RZ, RZ, 0x10 ;  /* 0x00000010ff097424 */ /* 0x000fe200078e00ff */
[----:B------:R-:W-:Y:S02]  /*2a50*/  CS2R R30, SRZ ;  /* 0x00000000001e7805 */ /* 0x000fe4000001ff00 */
[----:B------:R-:W-:Y:S02]  /*2a60*/  CS2R R28, SRZ ;  /* 0x00000000001c7805 */ /* 0x000fe4000001ff00 */
[----:B------:R-:W-:Y:S02]  /*2a70*/  CS2R R22, SRZ ;  /* 0x0000000000167805 */ /* 0x000fe4000001ff00 */
[----:B------:R-:W-:Y:S01]  /*2a80*/  CS2R R20, SRZ ;  /* 0x0000000000147805 */ /* 0x000fe2000001ff00 */
[----:B------:R-:W-:Y:S01]  /*2a90*/  USHF.L.U32 UR11, UR11, 0x6, URZ ;  /* 0x000000060b0b7899 */ /* 0x000fe200080006ff */
[----:B------:R-:W-:Y:S06]  /*2aa0*/  BAR.SYNC.DEFER_BLOCKING 0x0 ;  /* 0x0000000000007b1d */ /* 0x000fec0000010000 */
[----:B-----5:R1:W-:Y:S04]  /*2ab0*/  STL [R1+0x4c], R6 ;  /* 0x00004c0601007387 */ /* 0x0203e80000100800 */
[----:B--2---:R2:W-:Y:S01]  /*2ac0*/  STL [R1+0x50], R7 ;  /* 0x0000500701007387 */ /* 0x0045e20000100800 */
[----:B-1----:R-:W-:-:S05]  /*2ad0*/  IMAD.SHL.U32 R6, R25, 0x20, RZ ;  /* 0x0000002019067824 */ /* 0x002fca00078e00ff */
[----:B------:R-:W-:Y:S02]  /*2ae0*/  LOP3.LUT R4, R6, 0x200, RZ, 0xc0, !PT ;  /* 0x0000020006047812 */ /* 0x000fe400078ec0ff */
[----:B------:R-:W-:Y:S02]  /*2af0*/  LOP3.LUT R6, R3, 0xc00, R6, 0xf8, !PT ;  /* 0x00000c0003067812 */ /* 0x000fe400078ef806 */
[----:B------:R-:W-:Y:S02]  /*2b00*/  LOP3.LUT R4, R4, 0x3800, R5, 0xf8, !PT ;  /* 0x0000380004047812 */ /* 0x000fe400078ef805 */
[C---:B------:R-:W-:Y:S02]  /*2b10*/  LOP3.LUT R3, R0.reuse, 0x8, R25, 0x78, !PT ;  /* 0x0000000800037812 */ /* 0x040fe400078e7819 */
[----:B------:R-:W-:Y:S02]  /*2b20*/  LOP3.LUT R5, R0, 0x8, R27, 0x78, !PT ;  /* 0x0000000800057812 */ /* 0x000fe400078e781b */
[----:B------:R-:W-:Y:S01]  /*2b30*/  LOP3.LUT R0, R4, R3, RZ, 0xfc, !PT ;  /* 0x0000000304007212 */ /* 0x000fe200078efcff */
[----:B------:R-:W-:Y:S01]  /*2b40*/  IMAD.SHL.U32 R4, R14, 0x10, RZ ;  /* 0x000000100e047824 */ /* 0x000fe200078e00ff */
[----:B------:R-:W-:-:S02]  /*2b50*/  LOP3.LUT R3, R12, 0x38, RZ, 0xc0, !PT ;  /* 0x000000380c037812 */ /* 0x000fc400078ec0ff */
[----:B------:R-:W-:Y:S02]  /*2b60*/  LEA R10, R0, UR6, 0x1 ;  /* 0x00000006000a7c11 */ /* 0x000fe4000f8e08ff */
[----:B--2---:R-:W-:Y:S02]  /*2b70*/  LOP3.LUT R7, R4, 0x1c0, RZ, 0xc0, !PT ;  /* 0x000001c004077812 */ /* 0x004fe400078ec0ff */
[----:B------:R-:W-:Y:S01]  /*2b80*/  LOP3.LUT R0, R3, 0x20, R8, 0x78, !PT ;  /* 0x0000002003007812 */ /* 0x000fe200078e7808 */
[----:B------:R-:W1:Y:S01]  /*2b90*/  LDSM.16.M88.4 R148, [R10+0x12000] ;  /* 0x012000000a94783b */ /* 0x000e620000000200 */
[----:B------:R-:W-:Y:S02]  /*2ba0*/  SHF.R.U32.HI R8, RZ, 0x3, R14 ;  /* 0x00000003ff087819 */ /* 0x000fe4000001160e */
[----:B------:R-:W-:Y:S01]  /*2bb0*/  LOP3.LUT R0, R2, R0, R7, 0xfe, !PT ;  /* 0x0000000002007212 */ /* 0x000fe200078efe07 */
[----:B------:R-:W-:Y:S01]  /*2bc0*/  IMAD.MOV.U32 R0, RZ, RZ, 0x20 ;  /* 0x00000020ff007424 */ /* 0x000fe200078e00ff */
[----:B------:R-:W-:Y:S01]  /*2bd0*/  LOP3.LUT R2, R12, 0x20, RZ, 0xc0, !PT ;  /* 0x000000200c027812 */ /* 0x000fe200078ec0ff */
[----:B------:R-:W-:Y:S01]  /*2be0*/  IMAD.SHL.U32 R4, R14, 0x40, RZ ;  /* 0x000000400e047824 */ /* 0x000fe200078e00ff */
[----:B------:R-:W-:Y:S01]  /*2bf0*/  LOP3.LUT R252, R6, R5, RZ, 0xfc, !PT ;  /* 0x0000000506fc7212 */ /* 0x000fe200078efcff */
[----:B------:R-:W2:Y:S01]  /*2c00*/  LDSM.16.M88.4 R152, [R10+0x12800] ;  /* 0x012800000a98783b */ /* 0x000ea20000000200 */
[----:B------:R-:W-:-:S02]  /*2c10*/  LOP3.LUT R2, R2, 0x18, R8, 0xf8, !PT ;  /* 0x0000001802027812 */ /* 0x000fc400078ef808 */
[----:B------:R-:W-:Y:S01]  /*2c20*/  SEL R0, R0, 0xffffffe0, !P1 ;  /* 0xffffffe000007807 */ /* 0x000fe20004800000 */
[----:B------:R-:W3:Y:S01]  /*2c30*/  LDSM.16.M88.4 R180, [R10+0x14000] ;  /* 0x014000000ab4783b */ /* 0x000ee20000000200 */
[----:B------:R-:W-:Y:S01]  /*2c40*/  LOP3.LUT R2, R2, 0x1c0, R4, 0xf8, !PT ;  /* 0x000001c002027812 */ /* 0x000fe200078ef804 */
[----:B------:R-:W-:Y:S02]  /*2c50*/  IMAD.MOV.U32 R5, RZ, RZ, 0x40 ;  /* 0x00000040ff057424 */ /* 0x000fe400078e00ff */
[----:B------:R-:W-:Y:S01]  /*2c60*/  IMAD.IADD R8, R0, 0x1, R10 ;  /* 0x0000000100087824 */ /* 0x000fe200078e020a */
[----:B------:R-:W-:Y:S01]  /*2c70*/  LOP3.LUT R2, R2, 0x38, R15, 0x78, !PT ;  /* 0x0000003802027812 */ /* 0x000fe200078e780f */
[----:B------:R-:W-:Y:S01]  /*2c80*/  IMAD.MOV.U32 R6, RZ, RZ, 0x20 ;  /* 0x00000020ff067424 */ /* 0x000fe200078e00ff */
[----:B------:R-:W-:Y:S01]  /*2c90*/  SHF.R.U32.HI R12, RZ, 0x1, R14 ;  /* 0x00000001ff0c7819 */ /* 0x000fe2000001160e */
[----:B------:R-:W-:Y:S01]  /*2ca0*/  STL [R1+0x4], R10 ;  /* 0x0000040a01007387 */ /* 0x000fe20000100800 */
[----:B------:R-:W-:Y:S01]  /*2cb0*/  VIADD R3, R10, 0x12000 ;  /* 0x000120000a037836 */ /* 0x000fe20000000000 */
[----:B------:R-:W-:Y:S01]  /*2cc0*/  LOP3.LUT P1, RZ, R14, 0x2, RZ, 0xc0, !PT ;  /* 0x000000020eff7812 */ /* 0x000fe2000782c0ff */
[----:B------:R-:W-:Y:S01]  /*2cd0*/  IMAD.U32 R7, RZ, RZ, UR48 ;  /* 0x00000030ff077e24 */ /* 0x000fe2000f8e00ff */
[----:B------:R-:W-:Y:S01]  /*2ce0*/  STL [R1+0x8], R8 ;  /* 0x0000080801007387 */ /* 0x000fe20000100800 */
[----:B------:R-:W-:Y:S01]  /*2cf0*/  LOP3.LUT R2, R2, 0x200, R4, 0xf8, !PT ;  /* 0x0000020002027812 */ /* 0x000fe200078ef804 */
[----:B------:R-:W-:Y:S01]  /*2d00*/  VIADD R232, R10, 0x12040 ;  /* 0x000120400ae87836 */ /* 0x000fe20000000000 */
[----:B------:R-:W-:Y:S01]  /*2d10*/  LOP3.LUT R13, R4, 0x200, RZ, 0xc0, !PT ;  /* 0x00000200040d7812 */ /* 0x000fe200078ec0ff */
[----:B------:R-:W4:Y:S01]  /*2d20*/  LDSM.16.M88.4 R156, [R8+0x12000] ;  /* 0x01200000089c783b */ /* 0x000f220000000200 */
[----:B------:R-:W-:-:S03]  /*2d30*/  SEL R16, R5, 0xffffffc0, !P0 ;  /* 0xffffffc005107807 */ /* 0x000fc60004000000 */
[----:B------:R-:W1:Y:S01]  /*2d40*/  LDSM.16.M88.4 R160, [R8+0x12800] ;  /* 0x0128000008a0783b */ /* 0x000e620000000200 */
[----:B------:R-:W-:-:S03]  /*2d50*/  @P2 VIADD R232, R3, 0xffffffc0 ;  /* 0xffffffc003e82836 */ /* 0x000fc60000000000 */
[----:B------:R-:W1:Y:S01]  /*2d60*/  LDSM.16.M88.4 R188, [R8+0x14000] ;  /* 0x0140000008bc783b */ /* 0x000e620000000200 */
[----:B------:R-:W-:-:S03]  /*2d70*/  SEL R5, R6, 0xffffffe0, !P1 ;  /* 0xffffffe006057807 */ /* 0x000fc60004800000 */
[----:B------:R-:W1:Y:S04]  /*2d80*/  LDSM.16.M88.4 R192, [R8+0x14800] ;  /* 0x0148000008c0783b */ /* 0x000e680000000200 */
[----:B------:R-:W1:Y:S04]  /*2d90*/  LDSM.16.M88.4 R220, [R8+0x16000] ;  /* 0x0160000008dc783b */ /* 0x000e680000000200 */
[----:B------:R5:W1:Y:S01]  /*2da0*/  LDSM.16.M88.4 R224, [R8+0x16800] ;  /* 0x0168000008e0783b */ /* 0x000a620000000200 */
[----:B------:R-:W-:Y:S01]  /*2db0*/  IADD3 R5, PT, PT, R7, UR37, R68 ;  /* 0x0000002507057c10 */ /* 0x000fe2000fffe044 */
[----:B------:R-:W-:-:S02]  /*2dc0*/  IMAD.IADD R240, R0, 0x1, R232 ;  /* 0x0000000100f07824 */ /* 0x000fc400078e02e8 */
[----:B------:R2:W-:Y:S01]  /*2dd0*/  STL [R1+0x24], R2 ;  /* 0x0000240201007387 */ /* 0x0005e20000100800 */
[----:B------:R-:W-:Y:S02]  /*2de0*/  IMAD.MOV.U32 R3, RZ, RZ, 0x40 ;  /* 0x00000040ff037424 */ /* 0x000fe400078e00ff */
[----:B------:R-:W-:Y:S01]  /*2df0*/  VIADD R5, R5, -UR46 ;  /* 0x8000002e05057c36 */ /* 0x000fe20008000000 */
[----:B------:R-:W-:Y:S01]  /*2e00*/  LOP3.LUT R6, R13, 0xc00, R11, 0xf8, !PT ;  /* 0x00000c000d067812 */ /* 0x000fe200078ef80b */
[----:B------:R-:W1:Y:S01]  /*2e10*/  LDSM.16.M88.4 R164, [R232] ;  /* 0x00000000e8a4783b */ /* 0x000e620000000200 */
[----:B------:R-:W-:-:S03]  /*2e20*/  SEL R3, R3, 0xffffffc0, !P2 ;  /* 0xffffffc003037807 */ /* 0x000fc60005000000 */
[----:B------:R-:W1:Y:S01]  /*2e30*/  LDSM.16.M88.4 R168, [R232+0x800] ;  /* 0x00080000e8a8783b */ /* 0x000e620000000200 */
[----:B------:R-:W-:-:S03]  /*2e40*/  LEA R252, R252, UR6, 0x1 ;  /* 0x00000006fcfc7c11 */ /* 0x000fc6000f8e08ff */
[----:B------:R-:W1:Y:S04]  /*2e50*/  LDSM.16.M88.4 R196, [R232+0x2000] ;  /* 0x00200000e8c4783b */ /* 0x000e680000000200 */
[----:B------:R-:W1:Y:S01]  /*2e60*/  LDSM.16.M88.4 R200, [R232+0x2800] ;  /* 0x00280000e8c8783b */ /* 0x000e620000000200 */
[----:B-----5:R-:W-:Y:S02]  /*2e70*/  LOP3.LUT R8, R4, 0x1c0, RZ, 0xc0, !PT ;  /* 0x000001c004087812 */ /* 0x020fe400078ec0ff */
[----:B------:R-:W-:Y:S01]  /*2e80*/  LOP3.LUT R4, R12, 0x10, RZ, 0xc0, !PT ;  /* 0x000000100c047812 */ /* 0x000fe200078ec0ff */
[----:B------:R-:W1:Y:S01]  /*2e90*/  LDSM.16.M88.4 R228, [R232+0x4000] ;  /* 0x00400000e8e4783b */ /* 0x000e620000000200 */
[----:B--2---:R-:W-:-:S03]  /*2ea0*/  LOP3.LUT R2, R8, 0x38, R15, 0xf8, !PT ;  /* 0x0000003808027812 */ /* 0x004fc600078ef80f */
[----:B------:R-:W2:Y:S01]  /*2eb0*/  LDSM.16.M88.4 R172, [R240] ;  /* 0x00000000f0ac783b */ /* 0x000ea20000000200 */
[----:B------:R-:W-:Y:S02]  /*2ec0*/  LOP3.LUT R4, R4, 0x8, R14, 0xf8, !PT ;  /* 0x0000000804047812 */ /* 0x000fe400078ef80e */
[----:B------:R-:W-:Y:S01]  /*2ed0*/  SEL R8, R9, 0xfffffff0, !P0 ;  /* 0xfffffff009087807 */ /* 0x000fe20004000000 */
[----:B------:R-:W1:Y:S01]  /*2ee0*/  LDSM.16.M88.4 R176, [R240+0x800] ;  /* 0x00080000f0b0783b */ /* 0x000e620000000200 */
[----:B------:R-:W-:Y:S02]  /*2ef0*/  LOP3.LUT R4, R4, R2, RZ, 0x3c, !PT ;  /* 0x0000000204047212 */ /* 0x000fe400078e3cff */
[----:B------:R-:W-:Y:S01]  /*2f00*/  LOP3.LUT R7, R2, 0x8, R12, 0x78, !PT ;  /* 0x0000000802077812 */ /* 0x000fe200078e780c */
[----:B------:R-:W1:Y:S01]  /*2f10*/  LDSM.16.M88.4 R204, [R240+0x2000] ;  /* 0x00200000f0cc783b */ /* 0x000e620000000200 */
[----:B------:R-:W-:-:S03]  /*2f20*/  LOP3.LUT R2, R4, 0x200, R11, 0xf8, !PT ;  /* 0x0000020004027812 */ /* 0x000fc600078ef80b */
[----:B------:R-:W1:Y:S04]  /*2f30*/  LDSM.16.M88.4 R208, [R240+0x2800] ;  /* 0x00280000f0d0783b */ /* 0x000e680000000200 */
[----:B------:R-:W1:Y:S04]  /*2f40*/  LDSM.16.M88.4 R236, [R240+0x4000] ;  /* 0x00400000f0ec783b */ /* 0x000e680000000200 */
[----:B------:R-:W-:Y:S04]  /*2f50*/  STL [R1+0x20], R16 ;  /* 0x0000201001007387 */ /* 0x000fe80000100800 */
[----:B------:R-:W1:Y:S04]  /*2f60*/  LDSM.16.M88.4 R232, [R232+0x4800] ;  /* 0x00480000e8e8783b */ /* 0x000e680000000200 */
[----:B------:R-:W1:Y:S04]  /*2f70*/  LDSM.16.M88.4 R240, [R240+0x4800] ;  /* 0x00480000f0f0783b */ /* 0x000e680000000200 */
[----:B------:R-:W1:Y:S04]  /*2f80*/  LDSM.16.M88.4 R184, [R10+0x14800] ;  /* 0x014800000ab8783b */ /* 0x000e680000000200 */
[----:B------:R-:W1:Y:S04]  /*2f90*/  LDSM.16.M88.4 R212, [R10+0x16000] ;  /* 0x016000000ad4783b */ /* 0x000e680000000200 */
[----:B------:R-:W1:Y:S04]  /*2fa0*/  LDSM.16.M88.4 R216, [R10+0x16800] ;  /* 0x016800000ad8783b */ /* 0x000e680000000200 */
[----:B------:R-:W-:Y:S04]  /*2fb0*/  STL [R1+0x54], R8 ;  /* 0x0000540801007387 */ /* 0x000fe80000100800 */
[----:B------:R5:W-:Y:S01]  /*2fc0*/  STL [R1+0x30], R5 ;  /* 0x0000300501007387 */ /* 0x000be20000100800 */
[----:B------:R-:W-:-:S03]  /*2fd0*/  IMAD.IADD R4, R10, 0x1, R3 ;  /* 0x000000010a047824 */ /* 0x000fc600078e0203 */
[----:B------:R3:W-:Y:S01]  /*2fe0*/  STL [R1+0x1c], R2 ;  /* 0x00001c0201007387 */ /* 0x0007e20000100800 */
[----:B-----5:R-:W-:Y:S01]  /*2ff0*/  LOP3.LUT R5, R6, R7, RZ, 0xfc, !PT ;  /* 0x0000000706057212 */ /* 0x020fe200078efcff */
[----:B---3--:R-:W-:-:S04]  /*3000*/  IMAD.IADD R2, R3, 0x1, R252 ;  /* 0x0000000103027824 */ /* 0x008fc800078e02fc */
[----:B------:R3:W-:Y:S01]  /*3010*/  STL [R1+0x58], R5 ;  /* 0x0000580501007387 */ /* 0x0007e20000100800 */
[----:B------:R-:W-:-:S03]  /*3020*/  IMAD.IADD R3, R0, 0x1, R4 ;  /* 0x0000000100037824 */ /* 0x000fc600078e0204 */
[----:B------:R1:W-:Y:S01]  /*3030*/  STL [R1+0xc], R4 ;  /* 0x00000c0401007387 */ /* 0x0003e20000100800 */
[C---:B---3--:R-:W-:Y:S02]  /*3040*/  IMAD.IADD R5, R0.reuse, 0x1, R252 ;  /* 0x0000000100057824 */ /* 0x048fe400078e02fc */
[----:B------:R-:W-:-:S03]  /*3050*/  IMAD.IADD R0, R0, 0x1, R2 ;  /* 0x0000000100007824 */ /* 0x000fc600078e0202 */
[----:B------:R3:W-:Y:S04]  /*3060*/  STL [R1], R5 ;  /* 0x0000000501007387 */ /* 0x0007e80000100800 */
[----:B------:R3:W-:Y:S04]  /*3070*/  STL [R1+0x14], R2 ;  /* 0x0000140201007387 */ /* 0x0007e80000100800 */
[----:B------:R3:W-:Y:S04]  /*3080*/  STL [R1+0x10], R3 ;  /* 0x0000100301007387 */ /* 0x0007e80000100800 */
[----:B------:R3:W-:Y:S01]  /*3090*/  STL [R1+0x18], R0 ;  /* 0x0000180001007387 */ /* 0x0007e20000100800 */
[----:B------:R-:W-:-:S02]  /*30a0*/  CS2R R26, SRZ ;  /* 0x00000000001a7805 */ /* 0x000fc4000001ff00 */
[----:B------:R-:W-:Y:S02]  /*30b0*/  CS2R R24, SRZ ;  /* 0x0000000000187805 */ /* 0x000fe4000001ff00 */
[----:B-12-4-:R-:W-:-:S13]  /*30c0*/  LOP3.LUT P2, RZ, R14, 0x8, RZ, 0xc0, !PT ;  /* 0x000000080eff7812 */ /* 0x016fda000784c0ff */
.L_x_543:
[----:B------:R-:W2:Y:S01]  /*30d0*/  LDL R249, [R1+0x4] ;  /* 0x0000040001f97983 */ /* 0x000ea20000100800 */
[----:B------:R-:W-:Y:S01]  /*30e0*/  UIADD3 UR48, UPT, UPT, UR48, -0x40, URZ ;  /* 0xffffffc030307890 */ /* 0x000fe2000fffe0ff */
[----:B------:R-:W-:Y:S01]  /*30f0*/  MOV R244, UR20 ;  /* 0x0000001400f47c02 */ /* 0x000fe20008000f00 */
[----:B------:R-:W-:Y:S02]  /*3100*/  UIADD3 UR47, UPT, UPT, UR47, -0x1, URZ ;  /* 0xffffffff2f2f7890 */ /* 0x000fe4000fffe0ff */
[----:B------:R-:W4:Y:S01]  /*3110*/  LDL.LU R248, [R1] ;  /* 0x0000000001f87983 */ /* 0x000f220000300800 */
[----:B------:R-:W-:Y:S01]  /*3120*/  UISETP.GE.AND UP0, UPT, UR48, UR53, UPT ;  /* 0x000000353000728c */ /* 0x000fe2000bf06270 */
[----:B------:R-:W-:Y:S03]  /*3130*/  MOV R245, UR19 ;  /* 0x0000001300f57c02 */ /* 0x000fe60008000f00 */
[----:B------:R-:W4:Y:S01]  /*3140*/  LDL R247, [R1+0x8] ;  /* 0x0000080001f77983 */ /* 0x000f220000100800 */
[----:B------:R-:W-:Y:S04]  /*3150*/  UISETP.LT.AND UP0, UPT, UR34, UR37, UP0 ;  /* 0x000000252200728c */ /* 0x000fe80008701270 */
[----:B------:R-:W4:Y:S02]  /*3160*/  LDL R246, [R1+0x14] ;  /* 0x0000140001f67983 */ /* 0x000f240000100800 */
[----:B------:R-:W-:Y:S03]  /*3170*/  PLOP3.LUT P0, PT, PT, PT, UP0, 0x80, 0x8 ;  /* 0x000000000008781c */ /* 0x000fe60003f0f008 */
[----:B---3--:R-:W3:Y:S01]  /*3180*/  LDL R3, [R1+0xc] ;  /* 0x00000c0001037983 */ /* 0x008ee20000100800 */
[----:B------:R-:W-:Y:S04]  /*3190*/  UISETP.GT.AND UP0, UPT, UR47, UR51, UPT ;  /* 0x000000332f00728c */ /* 0x000fe8000bf04270 */
[----:B------:R-:W3:Y:S05]  /*31a0*/  LDL R2, [R1+0x18] ;  /* 0x0000180001027983 */ /* 0x000eea0000100800 */
[----:B-1----:R-:W3:Y:S05]  /*31b0*/  LDL R0, [R1+0x10] ;  /* 0x0000100001007983 */ /* 0x002eea0000100800 */
        /* <DEDUP_REMOVED lines=21> */
[----:B----4-:R-:W-:Y:S05]  /*3310*/  LDSM.16.M88.4 R72, [R248] ;  /* 0x00000000f848783b */ /* 0x010fea0000000200 */
[----:B------:R-:W4:Y:S05]  /*3320*/  LDSM.16.M88.4 R76, [R247+0xc000] ;  /* 0x00c00000f74c783b */ /* 0x000f2a0000000200 */
[----:B------:R-:W4:Y:S05]  /*3330*/  LDSM.16.M88.4 R80, [R247+0xc800] ;  /* 0x00c80000f750783b */ /* 0x000f2a0000000200 */
[----:B------:R-:W-:Y:S05]  /*3340*/  LDSM.16.M88.4 R84, [R246] ;  /* 0x00000000f654783b */ /* 0x000fea0000000200 */
[----:B---3--:R-:W3:Y:S05]  /*3350*/  LDSM.16.M88.4 R88, [R3+0xc000] ;  /* 0x00c000000358783b */ /* 0x008eea0000000200 */
[----:B------:R-:W-:Y:S01]  /*3360*/  LDSM.16.M88.4 R92, [R2] ;  /* 0x00000000025c783b */ /* 0x000fe20000000200 */
        /* <DEDUP_REMOVED lines=53> */
[----:B------:R2:W4:Y:S05]  /*36c0*/  LDSM.16.M88.4 R72, [R247+0x10800] ;  /* 0x01080000f748783b */ /* 0x00052a0000000200 */
[----:B------:R-:W4:Y:S02]  /*36d0*/  LDSM.16.M88.4 R76, [R246+0x4000] ;  /* 0x00400000f64c783b */ /* 0x000f240000000200 */
[C---:B---3--:R-:W-:Y:S08]  /*36e0*/  HMMA.16816.F32.BF16 R4, R84.reuse, R88, R4 ;  /* 0x000000585404723c */ /* 0x048ff00000041804 */
[C---:B------:R-:W-:Y:S01]  /*36f0*/  HMMA.16816.F32.BF16 R8, R84.reuse, R90, R8 ;  /* 0x0000005a5408723c */ /* 0x040fe20000041808 */
[----:B------:R-:W-:Y:S07]  /*3700*/  LDSM.16.M88.4 R88, [R0+0x10000] ;  /* 0x010000000058783b */ /* 0x000fee0000000200 */
[C---:B-1----:R-:W-:Y:S01]  /*3710*/  HMMA.16816.F32.BF16 R12, R84.reuse, R68, R12 ;  /* 0x00000044540c723c */ /* 0x042fe2000004180c */
[----:B--2---:R-:W1:Y:S07]  /*3720*/  S2R R247, SR_TID.X ;  /* 0x0000000000f77919 */ /* 0x004e6e0000002100 */
[----:B------:R-:W-:Y:S01]  /*3730*/  HMMA.16816.F32.BF16 R16, R84, R70, R16 ;  /* 0x000000465410723c */ /* 0x000fe20000041810 */
[----:B------:R2:W3:Y:S05]  /*3740*/  LDSM.16.M88.4 R68, [R3+0x10800] ;  /* 0x010800000344783b */ /* 0x0004ea0000000200 */
[----:B------:R1:W3:Y:S02]  /*3750*/  LDSM.16.M88.4 R84, [R2+0x4000] ;  /* 0x004000000254783b */ /* 0x0002e40000000200 */
[C---:B------:R-:W-:Y:S08]  /*3760*/  HMMA.16816.F32.BF16 R4, R92.reuse, R96, R4 ;  /* 0x000000605c04723c */ /* 0x040ff00000041804 */
[C---:B------:R-:W-:Y:S08]  /*3770*/  HMMA.16816.F32.BF16 R8, R92.reuse, R98, R8 ;  /* 0x000000625c08723c */ /* 0x040ff00000041808 */
[C---:B----4-:R-:W-:Y:S01]  /*3780*/  HMMA.16816.F32.BF16 R12, R92.reuse, R72, R12 ;  /* 0x000000485c0c723c */ /* 0x050fe2000004180c */
[----:B--2---:R-:W2:Y:S02]  /*3790*/  LDL R3, [R1+0x30] ;  /* 0x0000300001037983 */ /* 0x004ea40000100800 */
[C---:B-1----:R-:W-:Y:S03]  /*37a0*/  SHF.L.U32 R100, R247.reuse, 0x1, RZ ;  /* 0x00000001f7647819 */ /* 0x042fe600000006ff */
[----:B------:R-:W4:Y:S01]  /*37b0*/  LDL R72, [R1+0x4c] ;  /* 0x00004c0001487983 */ /* 0x000f220000100800 */
[----:B------:R-:W-:Y:S01]  /*37c0*/  SHF.R.U32.HI R101, RZ, 0x2, R247 ;  /* 0x00000002ff657819 */ /* 0x000fe200000116f7 */
[----:B------:R-:W-:Y:S03]  /*37d0*/  HMMA.16816.F32.BF16 R16, R92, R74, R16 ;  /* 0x0000004a5c10723c */ /* 0x000fe60000041810 */
[----:B------:R-:W4:Y:S01]  /*37e0*/  LDL R73, [R1+0x50] ;  /* 0x0000500001497983 */ /* 0x000f220000100800 */
[----:B------:R-:W-:Y:S01]  /*37f0*/  IMAD.MOV.U32 R74, RZ, RZ, 0x37 ;  /* 0x00000037ff4a7424 */ /* 0x000fe200078e00ff */
[----:B------:R-:W-:Y:S02]  /*3800*/  @!P0 LOP3.LUT R2, R100, 0x6, RZ, 0xc0, !PT ;  /* 0x0000000664028812 */ /* 0x000fe400078ec0ff */
[----:B------:R-:W-:Y:S02]  /*3810*/  MOV R75, 0x3f ;  /* 0x0000003f004b7802 */ /* 0x000fe40000000f00 */
[--C-:B------:R-:W-:Y:S01]  /*3820*/  @!P0 LOP3.LUT R2, R2, 0xe0, R101.reuse, 0xf8, !PT ;  /* 0x000000e002028812 */ /* 0x100fe200078ef865 */
[C---:B------:R-:W-:Y:S05]  /*3830*/  HMMA.16816.F32.BF16 R4, R76.reuse, R80, R4 ;  /* 0x000000504c04723c */ /* 0x040fea0000041804 */
[C---:B------:R-:W-:Y:S01]  /*3840*/  SHF.L.U32 R110, R247.reuse, 0x5, RZ ;  /* 0x00000005f76e7819 */ /* 0x040fe200000006ff */
[----:B------:R-:W-:Y:S02]  /*3850*/  IMAD.SHL.U32 R247, R247, 0x10, RZ ;  /* 0x00000010f7f77824 */ /* 0x000fe400078e00ff */
[C---:B------:R-:W-:Y:S03]  /*3860*/  HMMA.16816.F32.BF16 R8, R76.reuse, R82, R8 ;  /* 0x000000524c08723c */ /* 0x040fe60000041808 */
[----:B------:R-:W-:Y:S05]  /*3870*/  LOP3.LUT R247, R247, 0x1c0, RZ, 0xc0, !PT ;  /* 0x000001c0f7f77812 */ /* 0x000fea00078ec0ff */
[C---:B---3--:R-:W-:Y:S08]  /*3880*/  HMMA.16816.F32.BF16 R12, R76.reuse, R68, R12 ;  /* 0x000000444c0c723c */ /* 0x048ff0000004180c */
[----:B------:R-:W-:Y:S01]  /*3890*/  HMMA.16816.F32.BF16 R16, R76, R70, R16 ;  /* 0x000000464c10723c */ /* 0x000fe20000041810 */
[----:B------:R1:W3:Y:S01]  /*38a0*/  LDSM.16.M88.4 R68, [R0+0x10800] ;  /* 0x010800000044783b */ /* 0x0002e20000000200 */
[----:B------:R-:W-:Y:S06]  /*38b0*/  MOV R76, 0x20 ;  /* 0x00000020004c7802 */ /* 0x000fec0000000f00 */
[C---:B------:R-:W-:Y:S08]  /*38c0*/  HMMA.16816.F32.BF16 R4, R84.reuse, R88, R4 ;  /* 0x000000585404723c */ /* 0x040ff00000041804 */
[C---:B------:R-:W-:Y:S01]  /*38d0*/  HMMA.16816.F32.BF16 R8, R84.reuse, R90, R8 ;  /* 0x0000005a5408723c */ /* 0x040fe20000041808 */
[----:B-1----:R-:W-:Y:S10]  /*38e0*/  MOV R0, UR40 ;  /* 0x0000002800007c02 */ /* 0x002ff40008000f00 */
[----:B------:R-:W-:Y:S01]  /*38f0*/  FMUL.FTZ R4, R4, UR10 ;  /* 0x0000000a04047c20 */ /* 0x000fe20008410000 */
[----:B------:R-:W-:Y:S01]  /*3900*/  FMUL.FTZ R5, R5, UR10 ;  /* 0x0000000a05057c20 */ /* 0x000fe20008410000 */
[----:B------:R-:W-:Y:S01]  /*3910*/  @!P0 LEA R0, R0, R2, 0x6 ;  /* 0x0000000200008211 */ /* 0x000fe200078e30ff */
[----:B------:R-:W-:Y:S01]  /*3920*/  FMUL.FTZ R6, R6, UR10 ;  /* 0x0000000a06067c20 */ /* 0x000fe20008410000 */
[----:B------:R-:W1:Y:S01]  /*3930*/  MUFU.TANH R91, R4 ;  /* 0x00000004005b7308 */ /* 0x000e620000002400 */
[----:B------:R-:W-:Y:S01]  /*3940*/  FMUL.FTZ R7, R7, UR10 ;  /* 0x0000000a07077c20 */ /* 0x000fe20008410000 */
[----:B------:R-:W-:Y:S02]  /*3950*/  @!P0 IADD3 R2, PT, PT, R0, 0x1, RZ ;  /* 0x0000000100028810 */ /* 0x000fe40007ffe0ff */
[----:B------:R-:W-:Y:S01]  /*3960*/  FMUL.FTZ R8, R8, UR10 ;  /* 0x0000000a08087c20 */ /* 0x000fe20008410000 */
[----:B------:R-:W-:Y:S01]  /*3970*/  FMUL.FTZ R9, R9, UR10 ;  /* 0x0000000a09097c20 */ /* 0x000fe20008410000 */
[----:B------:R-:W-:Y:S01]  /*3980*/  FMUL.FTZ R11, R11, UR10 ;  /* 0x0000000a0b0b7c20 */ /* 0x000fe20008410000 */
[----:B------:R-:W-:Y:S03]  /*3990*/  FMUL.FTZ R10, R10, UR10 ;  /* 0x0000000a0a0a7c20 */ /* 0x000fe60008410000 */
[----:B------:R-:W1:Y:S01]  /*39a0*/  MUFU.TANH R89, R5 ;  /* 0x0000000500597308 */ /* 0x000e620000002400 */
[C---:B---3--:R-:W-:Y:S01]  /*39b0*/  HMMA.16816.F32.BF16 R12, R84.reuse, R68, R12 ;  /* 0x00000044540c723c */ /* 0x048fe2000004180c */
[----:B------:R-:W3:Y:S05]  /*39c0*/  LDL R69, [R1+0x54] ;  /* 0x0000540001457983 */ /* 0x000eea0000100800 */
[----:B------:R-:W3:Y:S03]  /*39d0*/  LDL R68, [R1+0x58] ;  /* 0x0000580001447983 */ /* 0x000ee60000100800 */
[----:B------:R1:W1:Y:S01]  /*39e0*/  MUFU.TANH R98, R6 ;  /* 0x0000000600627308 */ /* 0x0002620000002400 */
[----:B------:R-:W-:Y:S03]  /*39f0*/  HMMA.16816.F32.BF16 R16, R84, R70, R16 ;  /* 0x000000465410723c */ /* 0x000fe60000041810 */
[----:B------:R-:W-:Y:S02]  /*3a00*/  LOP3.LUT R70, R110, 0xc00, RZ, 0xc0, !PT ;  /* 0x00000c006e467812 */ /* 0x000fe400078ec0ff */
[----:B------:R-:W-:Y:S04]  /*3a10*/  LOP3.LUT R71, R100, 0x38, RZ, 0xc0, !PT ;  /* 0x0000003864477812 */ /* 0x000fe800078ec0ff */
[----:B------:R1:W-:Y:S01]  /*3a20*/  MUFU.TANH R92, R8 ;  /* 0x00000008005c7308 */ /* 0x0003e20000002400 */
[----:B------:R-:W-:Y:S01]  /*3a30*/  LOP3.LUT R70, R70, 0x6, R100, 0xf8, !PT ;  /* 0x0000000646467812 */ /* 0x000fe200078ef864 */
[----:B------:R-:W3:Y:S01]  /*3a40*/  S2R R110, SR_TID.X ;  /* 0x00000000006e7919 */ /* 0x000ee20000002100 */
[----:B------:R-:W-:Y:S01]  /*3a50*/  LOP3.LUT R71, R71, 0x20, R101, 0x78, !PT ;  /* 0x0000002047477812 */ /* 0x000fe200078e7865 */
[----:B------:R-:W-:Y:S01]  /*3a60*/  FMUL.FTZ R14, R14, UR10 ;  /* 0x0000000a0e0e7c20 */ /* 0x000fe20008410000 */
[----:B------:R-:W3:Y:S01]  /*3a70*/  LDL R100, [R1+0x20] ;  /* 0x0000200001647983 */ /* 0x000ee20000100800 */
        /* <DEDUP_REMOVED lines=23> */
[----:B------:R4:W3:Y:S01]  /*3bf0*/  MUFU.TANH R86, R16 ;  /* 0x0000001000567308 */ /* 0x0008e20000002400 */
        /* <DEDUP_REMOVED lines=10> */
[C---:B----4-:R-:W-:Y:S01]  /*3ca0*/  FMUL.FTZ R2, R72.reuse, 1.4426950216293334961 ;  /* 0x3fb8aa3b48027820 */ /* 0x050fe20000410000 */
        /* <DEDUP_REMOVED lines=26> */
[--C-:B----4-:R-:W-:Y:S01]  /*3e50*/  FFMA.FTZ R15, R11, UR9, -R2.reuse ;  /* 0x000000090b0f7c23 */ /* 0x110fe20008010802 */
[CC--:B------:R-:W-:Y:S02]  /*3e60*/  @!P0 ISETP.GE.AND P4, PT, R6.reuse, R5.reuse, PT ;  /* 0x000000050600820c */ /* 0x0c0fe40003f86270 */
[----:B------:R-:W-:Y:S05]  /*3e70*/  @!P0 ISETP.GE.AND P6, PT, R6, R4, PT ;  /* 0x000000040600820c */ /* 0x000fea0003fc6270 */
[----:B------:R-:W4:Y:S01]  /*3e80*/  MUFU.EX2 R106, R15 ;  /* 0x0000000f006a7308 */ /* 0x000f220000000800 */
        /* <DEDUP_REMOVED lines=27> */
[--C-:B----4-:R-:W-:Y:S09]  /*4040*/  FFMA.FTZ R6, R12, UR9, -R2.reuse ;  /* 0x000000090c067c23 */ /* 0x110ff20008010802 */
[----:B------:R-:W4:Y:S01]  /*4050*/  MUFU.EX2 R250, R8 ;  /* 0x0000000800fa7308 */ /* 0x000f220000000800 */
[----:B---3--:R-:W-:Y:S09]  /*4060*/  LEA R252, R68, UR4, 0x1 ;  /* 0x0000000444fc7c11 */ /* 0x008ff2000f8e08ff */
        /* <DEDUP_REMOVED lines=9> */
[----:B---3--:R-:W-:Y:S01]  /*4100*/  MOV R6, R94 ;  /* 0x0000005e00067202 */ /* 0x008fe20000000f00 */
        /* <DEDUP_REMOVED lines=17> */
[----:B---3--:R-:W-:Y:S01]  /*4220*/  F2FP.BF16.F32.PACK_AB R6, R106, R107 ;  /* 0x0000006b6a06723e */ /* 0x008fe200000010ff */
[----:B------:R-:W-:Y:S01]  /*4230*/  STL [R1], R110 ;  /* 0x0000006e01007387 */ /* 0x000fe20000100800 */
[C---:B------:R-:W-:Y:S02]  /*4240*/  IADD3 R81, PT, PT, R0.reuse, 0x20, RZ ;  /* 0x0000002000517810 */ /* 0x040fe40007ffe0ff */
[----:B------:R-:W-:Y:S02]  /*4250*/  @P2 IADD3 R81, PT, PT, R0, -0x20, RZ ;  /* 0xffffffe000512810 */ /* 0x000fe40007ffe0ff */
[----:B------:R4:W-:Y:S02]  /*4260*/  STS [R82+0x14400], R6 ;  /* 0x0144000652007388 */ /* 0x0009e40000000800 */
[----:B------:R-:W-:Y:S02]  /*4270*/  IADD3 R84, PT, PT, R69, R81, RZ ;  /* 0x0000005145547210 */ /* 0x000fe40007ffe0ff */
[----:B----4-:R-:W-:Y:S02]  /*4280*/  F2FP.BF16.F32.PACK_AB R6, R249, R250 ;  /* 0x000000faf906723e */ /* 0x010fe400000010ff */
        /* <DEDUP_REMOVED lines=221> */
[----:B------:R1:W5:Y:S01]  /*5060*/  LDL.LU R100, [R1+0x60] ;  /* 0x0000600001647983 */ /* 0x0003620000300800 */
[----:B------:R-:W2:Y:S06]  /*5070*/  S2R R248, SR_TID.X ;  /* 0x0000000000f87919 */ /* 0x000eac0000002100 */
[C---:B------:R-:W-:Y:S01]  /*5080*/  HMMA.16816.F32.BF16 R32, R4.reuse, R10, R32 ;  /* 0x0000000a0420723c */ /* 0x040fe20000041820 */
[----:B------:R-:W1:Y:S07]  /*5090*/  LDSM.16.MT88.4 R8, [R0+0xa800] ;  /* 0x00a800000008783b */ /* 0x000e6e0000004200 */
        /* <DEDUP_REMOVED lines=22> */
[----:B------:R-:W2:Y:S01]  /*5200*/  LDSM.16.MT88.4 R84, [R3+0x15800] ;  /* 0x015800000354783b */ /* 0x000ea20000004200 */
[----:B------:R-:W-:Y:S06]  /*5210*/  BAR.SYNC.DEFER_BLOCKING 0x0 ;  /* 0x0000000000007b1d */ /* 0x000fec0000010000 */
        /* <DEDUP_REMOVED lines=60> */
.L_x_541:
        /* <DEDUP_REMOVED lines=358> */
.L_x_542:
        /* <DEDUP_REMOVED lines=186> */
.L_x_544:
        /* <DEDUP_REMOVED lines=12> */
.L_x_545:
[----:B------:R-:W2:Y:S01]  /*78a0*/  LDCU.64 UR8, c[0x0][0x5c8] ;  /* 0x0000b900ff0877ac */ /* 0x000ea20008000a00 */
[----:B------:R-:W-:-:S04]  /*78b0*/  UIADD3 UR14, UPT, UPT, UR44, UR45, URZ ;  /* 0x0000002d2c0e7290 */ /* 0x000fc8000fffe0ff */
[----:B--2---:R-:W-:Y:S02]  /*78c0*/  UIMAD.WIDE.U32 UR22, UR14, UR8, URZ ;  /* 0x000000080e1672a5 */ /* 0x004fe4000f8e00ff */
[----:B------:R-:W-:-:S04]  /*78d0*/  UIMAD UR14, UR14, UR9, URZ ;  /* 0x000000090e0e72a4 */ /* 0x000fc8000f8e02ff */
[----:B------:R-:W-:-:S06]  /*78e0*/  UIADD3 UR14, UPT, UPT, UR23, UR14, URZ ;  /* 0x0000000e170e7290 */ /* 0x000fcc000fffe0ff */
[----:B-1----:R-:W-:-:S07]  /*78f0*/  MOV R23, UR14 ;  /* 0x0000000e00177c02 */ /* 0x002fce0008000f00 */
.L_x_546:
        /* <DEDUP_REMOVED lines=8> */
[----:B------:R-:W2:Y:S01]  /*7980*/  S2R R57, SR_TID.X ;  /* 0x0000000000397919 */ /* 0x000ea20000002100 */
[--C-:B------:R-:W-:Y:S01]  /*7990*/  LOP3.LUT R0, R0, 0x1e00, R251.reuse, 0xf8, !PT ;  /* 0x00001e0000007812 */ /* 0x100fe200078ef8fb */
[----:B------:R-:W-:Y:S01]  /*79a0*/  USHF.R.S32.HI UR17, URZ, 0x1f, UR16 ;  /* 0x0000001fff117899 */ /* 0x000fe20008011410 */
[----:B------:R-:W-:Y:S01]  /*79b0*/  BSSY.RECONVERGENT B0, `(.L_x_547) ;  /* 0x000002b000007945 */ /* 0x000fe20003800200 */
[----:B------:R-:W-:Y:S01]  /*79c0*/  IMAD.U32 R2, RZ, RZ, UR44 ;  /* 0x0000002cff027e24 */ /* 0x000fe2000f8e00ff */
[----:B------:R-:W-:Y:S01]  /*79d0*/  LEA R0, R0, UR4, 0x1 ;  /* 0x0000000400007c11 */ /* 0x000fe2000f8e08ff */
[----:B------:R-:W-:Y:S01]  /*79e0*/  UIMAD UR14, UR17, UR10, URZ ;  /* 0x0000000a110e72a4 */ /* 0x000fe2000f8e02ff */
[----:B------:R-:W3:Y:S01]  /*79f0*/  LDC.64 R58, c[0x0][0x5e0] ;  /* 0x00017800ff3a7b82 */ /* 0x000ee20000000a00 */
[----:B------:R-:W-:Y:S01]  /*7a00*/  UIADD3 UR37, UPT, UPT, -UR15, UR37, URZ ;  /* 0x000000250f257290 */ /* 0x000fe2000fffe1ff */
[----:B------:R-:W-:Y:S01]  /*7a10*/  LOP3.LUT R4, R2, 0x38, R251, 0xf8, !PT ;  /* 0x0000003802047812 */ /* 0x000fe200078ef8fb */
[----:B------:R-:W-:Y:S01]  /*7a20*/  UIMAD UR14, UR16, UR11, UR14 ;  /* 0x0000000b100e72a4 */ /* 0x000fe2000f8e020e */
[----:B------:R-:W-:-:S02]  /*7a30*/  IMAD.U32 R3, RZ, RZ, UR45 ;  /* 0x0000002dff037e24 */ /* 0x000fc4000f8e00ff */
[----:B------:R-:W-:Y:S01]  /*7a40*/  IADD3 R2, P0, PT, R4, UR20, RZ ;  /* 0x0000001404027c10 */ /* 0x000fe2000ff1e0ff */
[----:B------:R-:W-:Y:S01]  /*7a50*/  IMAD.U32 R56, RZ, RZ, UR8 ;  /* 0x00000008ff387e24 */ /* 0x000fe2000f8e00ff */
[----:B------:R-:W-:Y:S01]  /*7a60*/  ISETP.GE.AND P1, PT, R71, UR37, PT ;  /* 0x0000002547007c0c */ /* 0x000fe2000bf26270 */
[----:B------:R4:W3:Y:S01]  /*7a70*/  LDS.128 R28, [R0+0xd000] ;  /* 0x00d00000001c7984 */ /* 0x0008e20000000c00 */
[----:B------:R-:W-:Y:S01]  /*7a80*/  IMAD.U32 R4, RZ, RZ, UR14 ;  /* 0x0000000eff047e24 */ /* 0x000fe2000f8e00ff */
[----:B------:R-:W-:Y:S02]  /*7a90*/  ISETP.GE.AND P2, PT, R5, UR37, PT ;  /* 0x0000002505007c0c */ /* 0x000fe4000bf46270 */
[----:B------:R4:W3:Y:S02]  /*7aa0*/  LDS.128 R24, [R0+0xf000] ;  /* 0x00f0000000187984 */ /* 0x0008e40000000c00 */
[----:B------:R-:W-:Y:S02]  /*7ab0*/  IADD3.X R3, PT, PT, R3, UR18, R4, P0, !PT ;  /* 0x0000001203037c10 */ /* 0x000fe400087fe404 */
[----:B------:R4:W3:Y:S01]  /*7ac0*/  LDS.128 R40, [R0+0x12000] ;  /* 0x0120000000287984 */ /* 0x0008e20000000c00 */
[----:B------:R-:W-:Y:S01]  /*7ad0*/  IADD3 R21, P0, PT, R71, 0x20, RZ ;  /* 0x0000002047157810 */ /* 0x000fe20007f1e0ff */
[----:B-1----:R-:W-:-:S02]  /*7ae0*/  IMAD.WIDE.U32 R4, R6, UR25, R2 ;  /* 0x0000001906047c25 */ /* 0x002fc4000f8e0002 */
[----:B------:R4:W1:Y:S02]  /*7af0*/  LDS.128 R52, [R0+0x13000] ;  /* 0x0130000000347984 */ /* 0x0008640000000c00 */
[----:B------:R-:W-:Y:S02]  /*7b00*/  IMAD.X R22, RZ, RZ, RZ, P0 ;  /* 0x000000ffff167224 */ /* 0x000fe400000e06ff */
[----:B------:R4:W1:Y:S01]  /*7b10*/  LDS.128 R36, [R0+0x14000] ;  /* 0x0140000000247984 */ /* 0x0008620000000c00 */
[----:B--2---:R-:W-:Y:S02]  /*7b20*/  IMAD.SHL.U32 R57, R57, 0x8, RZ ;  /* 0x0000000839397824 */ /* 0x004fe400078e00ff */
[----:B------:R-:W-:Y:S01]  /*7b30*/  IMAD R20, R7, UR25, R5 ;  /* 0x0000001907147c24 */ /* 0x000fe2000f8e0205 */
[----:B------:R4:W2:Y:S02]  /*7b40*/  LDS.128 R48, [R0+0x15000] ;  /* 0x0150000000307984 */ /* 0x0008a40000000c00 */
[----:B------:R-:W-:-:S02]  /*7b50*/  LOP3.LUT R57, R57, 0x38, RZ, 0xc0, !PT ;  /* 0x0000003839397812 */ /* 0x000fc400078ec0ff */
[----:B------:R4:W1:Y:S04]  /*7b60*/  LDS.128 R32, [R0+0x16000] ;  /* 0x0160000000207984 */ /* 0x0008680000000c00 */
[----:B------:R4:W1:Y:S01]  /*7b70*/  LDS.128 R44, [R0+0x17000] ;  /* 0x01700000002c7984 */ /* 0x0008620000000c00 */
[----:B---3--:R-:W-:Y:S05]  /*7b80*/  @P1 BRA `(.L_x_548) ;  /* 0x0000000000341947 */ /* 0x008fea0003800000 */
[----:B------:R-:W3:Y:S01]  /*7b90*/  LDS.128 R12, [R0+0xe000] ;  /* 0x00e00000000c7984 */ /* 0x000ee20000000c00 */
[----:B------:R-:W5:Y:S01]  /*7ba0*/  LDCU.64 UR14, c[0x0][0x560] ;  /* 0x0000ac00ff0e77ac */ /* 0x000f620008000a00 */
[----:B------:R-:W-:Y:S02]  /*7bb0*/  MOV R2, R4 ;  /* 0x0000000400027202 */ /* 0x000fe40000000f00 */
[----:B------:R-:W4:Y:S01]  /*7bc0*/  LDS.128 R8, [R0+0xc000] ;  /* 0x00c0000000087984 */ /* 0x000f220000000c00 */
[----:B------:R-:W-:-:S03]  /*7bd0*/  MOV R3, R20 ;  /* 0x0000001400037202 */ /* 0x000fc60000000f00 */
[----:B------:R-:W2:Y:S01]  /*7be0*/  LDS.128 R16, [R0+0x10000] ;  /* 0x0100000000107984 */ /* 0x000ea20000000c00 */
[----:B------:R-:W-:-:S04]  /*7bf0*/  IMAD.WIDE.U32 R6, R71, UR10, R2 ;  /* 0x0000000a47067c25 */ /* 0x000fc8000f8e0002 */
[----:B------:R-:W-:Y:S01]  /*7c00*/  IMAD R3, R71, UR11, R7 ;  /* 0x0000000b47037c24 */ /* 0x000fe2000f8e0207 */
[----:B-----5:R-:W-:-:S04]  /*7c10*/  LEA R2, P0, R6, UR14, 0x1 ;  /* 0x0000000e06027c11 */ /* 0x020fc8000f8008ff */
[----:B------:R-:W-:-:S05]  /*7c20*/  LEA.HI.X R3, R6, UR15, R3, 0x1, P0 ;  /* 0x0000000f06037c11 */ /* 0x000fca00080f0c03 */
[----:B---3--:R3:W-:Y:S04]  /*7c30*/  STG.E.128 desc[UR38][R2.64+0x80], R12 ;  /* 0x0000800c02007986 */ /* 0x0087e8000c101d26 */
[----:B----4-:R3:W-:Y:S04]  /*7c40*/  STG.E.128 desc[UR38][R2.64], R8 ;  /* 0x0000000802007986 */ /* 0x0107e8000c101d26 */
[----:B--2---:R3:W-:Y:S02]  /*7c50*/  STG.E.128 desc[UR38][R2.64+0x100], R16 ;  /* 0x0001001002007986 */ /* 0x0047e4000c101d26 */
.L_x_548:
[----:B------:R-:W-:Y:S05]  /*7c60*/  BSYNC.RECONVERGENT B0 ;  /* 0x0000000000007941 */ /* 0x000fea0003800200 */
.L_x_547:
[----:B---3--:R3:W1:Y:S01]  /*7c70*/  LDS.128 R8, [R0+0x11000] ;  /* 0x0110000000087984 */ /* 0x0086620000000c00 */
[----:B------:R-:W-:Y:S04]  /*7c80*/  BSSY.RECONVERGENT B0, `(.L_x_549) ;  /* 0x000000e000007945 */ /* 0x000fe80003800200 */
[----:B------:R-:W-:Y:S05]  /*7c90*/  @P2 BRA `(.L_x_550) ;  /* 0x0000000000302947 */ /* 0x000fea0003800000 */
[----:B------:R-:W5:Y:S01]  /*7ca0*/  LDCU.64 UR14, c[0x0][0x560] ;  /* 0x0000ac00ff0e77ac */ /* 0x000f620008000a00 */
[----:B------:R-:W-:Y:S01]  /*7cb0*/  MOV R2, R4 ;  /* 0x0000000400027202 */ /* 0x000fe20000000f00 */
[----:B---34-:R-:W-:Y:S01]  /*7cc0*/  IMAD R0, R22, UR10, RZ ;  /* 0x0000000a16007c24 */ /* 0x018fe2000f8e02ff */
        /* <DEDUP_REMOVED lines=8> */
[----:B-1----:R3:W-:Y:S02]  /*7d50*/  STG.E.128 desc[UR38][R2.64+0x100], R8 ;  /* 0x0001000802007986 */ /* 0x0027e4000c101d26 */
.L_x_550:
[----:B------:R-:W-:Y:S05]  /*7d60*/  BSYNC.RECONVERGENT B0 ;  /* 0x0000000000007941 */ /* 0x000fea0003800200 */
.L_x_549:
        /* <DEDUP_REMOVED lines=9> */
[----:B----4-:R-:W-:Y:S01]  /*7e00*/  IMAD R0, R59, UR25, R5 ;  /* 0x000000193b007c24 */ /* 0x010fe2000f8e0205 */
[----:B------:R-:W-:Y:S06]  /*7e10*/  @P1 BRA `(.L_x_552) ;  /* 0x0000000000281947 */ /* 0x000fec0003800000 */
[----:B------:R-:W3:Y:S01]  /*7e20*/  LDCU.64 UR10, c[0x0][0x568] ;  /* 0x0000ad00ff0a77ac */ /* 0x000ee20008000a00 */
[----:B------:R-:W-:Y:S02]  /*7e30*/  MOV R2, R4 ;  /* 0x0000000400027202 */ /* 0x000fe40000000f00 */
[----:B------:R-:W-:-:S03]  /*7e40*/  MOV R3, R0 ;  /* 0x0000000000037202 */ /* 0x000fc60000000f00 */
[----:B------:R-:W-:-:S04]  /*7e50*/  IMAD.WIDE.U32 R6, R71, UR8, R2 ;  /* 0x0000000847067c25 */ /* 0x000fc8000f8e0002 */
[----:B------:R-:W-:Y:S01]  /*7e60*/  IMAD R3, R71, UR9, R7 ;  /* 0x0000000947037c24 */ /* 0x000fe2000f8e0207 */
[----:B---3--:R-:W-:-:S04]  /*7e70*/  LEA R2, P0, R6, UR10, 0x1 ;  /* 0x0000000a06027c11 */ /* 0x008fc8000f8008ff */
[----:B------:R-:W-:-:S05]  /*7e80*/  LEA.HI.X R3, R6, UR11, R3, 0x1, P0 ;  /* 0x0000000b06037c11 */ /* 0x000fca00080f0c03 */
[----:B------:R3:W-:Y:S04]  /*7e90*/  STG.E.128 desc[UR38][R2.64], R40 ;  /* 0x0000002802007986 */ /* 0x0007e8000c101d26 */
[----:B-1----:R3:W-:Y:S04]  /*7ea0*/  STG.E.128 desc[UR38][R2.64+0x80], R36 ;  /* 0x0000802402007986 */ /* 0x0027e8000c101d26 */
[----:B------:R3:W-:Y:S02]  /*7eb0*/  STG.E.128 desc[UR38][R2.64+0x100], R32 ;  /* 0x0001002002007986 */ /* 0x0007e4000c101d26 */
.L_x_552:
[----:B------:R-:W-:Y:S05]  /*7ec0*/  BSYNC.RECONVERGENT B0 ;  /* 0x0000000000007941 */ /* 0x000fea0003800200 */
.L_x_551:
[----:B------:R-:W-:Y:S05]  /*7ed0*/  @P2 BRA `(.L_x_540) ;  /* 0x0000000000302947 */ /* 0x000fea0003800000 */
[----:B------:R-:W4:Y:S01]  /*7ee0*/  LDCU.64 UR10, c[0x0][0x568] ;  /* 0x0000ad00ff0a77ac */ /* 0x000f220008000a00 */
[----:B---3--:R-:W-:Y:S01]  /*7ef0*/  MOV R2, R4 ;  /* 0x0000000400027202 */ /* 0x008fe20000000f00 */
[----:B------:R-:W-:Y:S01]  /*7f00*/  IMAD R6, R22, UR8, RZ ;  /* 0x0000000816067c24 */ /* 0x000fe2000f8e02ff */
[----:B------:R-:W-:-:S03]  /*7f10*/  MOV R3, R0 ;  /* 0x0000000000037202 */ /* 0x000fc60000000f00 */
[C---:B------:R-:W-:Y:S02]  /*7f20*/  IMAD R0, R21.reuse, UR9, R6 ;  /* 0x0000000915007c24 */ /* 0x040fe4000f8e0206 */
[----:B------:R-:W-:-:S05]  /*7f30*/  IMAD.WIDE.U32 R4, R21, UR8, R2 ;  /* 0x0000000815047c25 */ /* 0x000fca000f8e0002 */
[----:B------:R-:W-:Y:S02]  /*7f40*/  IADD3 R0, PT, PT, R0, R5, RZ ;  /* 0x0000000500007210 */ /* 0x000fe40007ffe0ff */
[----:B----4-:R-:W-:-:S04]  /*7f50*/  LEA R2, P0, R4, UR10, 0x1 ;  /* 0x0000000a04027c11 */ /* 0x010fc8000f8008ff */
[----:B------:R-:W-:-:S05]  /*7f60*/  LEA.HI.X R3, R4, UR11, R0, 0x1, P0 ;  /* 0x0000000b04037c11 */ /* 0x000fca00080f0c00 */
[----:B-1----:R4:W-:Y:S04]  /*7f70*/  STG.E.128 desc[UR38][R2.64], R52 ;  /* 0x0000003402007986 */ /* 0x0029e8000c101d26 */
[----:B--2---:R4:W-:Y:S04]  /*7f80*/  STG.E.128 desc[UR38][R2.64+0x80], R48 ;  /* 0x0000803002007986 */ /* 0x0049e8000c101d26 */
[----:B------:R4:W-:Y:S02]  /*7f90*/  STG.E.128 desc[UR38][R2.64+0x100], R44 ;  /* 0x0001002c02007986 */ /* 0x0009e4000c101d26 */
.L_x_540:
[----:B------:R-:W-:Y:S05]  /*7fa0*/  BSYNC.RECONVERGENT B1 ;  /* 0x0000000000017941 */ /* 0x000fea0003800200 */
.L_x_518:
        /* <DEDUP_REMOVED lines=11> */
.L_x_554:
        /* <DEDUP_REMOVED lines=10> */
.L_x_1090:


//--------------------- .text._ZN5flash44flash_bwd_dq_dk_dv_loop_seqk_parallel_kernelI23Flash_bwd_kernel_traitsILi192ELi64ELi64ELi8ELi4ELi2ELi2ELb1ELb1EN7cutlass10bfloat16_tE19Flash_kernel_traitsILi192ELi64ELi64ELi8ES3_EELb1ELb1ELb0ELb1ELb0ELb0ELb0EEEvNS_16Flash_bwd_paramsE --------------------------
	.section	.text._ZN5flash44flash_bwd_dq_dk_dv_loop_seqk_parallel_kernelI23Flash_bwd_kernel_traitsILi192ELi64ELi64ELi8ELi4ELi2ELi2ELb1ELb1EN7cutlass10bfloat16_tE19Flash_kernel_traitsILi192ELi64ELi64ELi8ES3_EELb1ELb1ELb0ELb1ELb0ELb0ELb0EEEvNS_16Flash_bwd_paramsE,"ax",@progbits
	.align	128
        .global         _ZN5flash44flash_bwd_dq_dk_dv_loop_seqk_parallel_kernelI23Flash_bwd_kernel_traitsILi192ELi64ELi64ELi8ELi4ELi2ELi2ELb1ELb1EN7cutlass10bfloat16_tE19Flash_kernel_traitsILi192ELi64ELi64ELi8ES3_EELb1ELb1ELb0ELb1ELb0ELb0ELb0EEEvNS_16Flash_bwd_paramsE
        .type           _ZN5flash44flash_bwd_dq_dk_dv_loop_seqk_parallel_kernelI23Flash_bwd_kernel_traitsILi192ELi64ELi64ELi8ELi4ELi2ELi2ELb1ELb1EN7cutlass10bfloat16_tE19Flash_kernel_traitsILi192ELi64ELi64ELi8ES3_EELb1ELb1ELb0ELb1ELb0ELb0ELb0EEEvNS_16Flash_bwd_paramsE,@function
        .size           _ZN5flash44flash_bwd_dq_dk_dv_loop_seqk_parallel_kernelI23Flash_bwd_kernel_traitsILi192ELi64ELi64ELi8ELi4ELi2ELi2ELb1ELb1EN7cutlass10bfloat16_tE19Flash_kernel_traitsILi192ELi64ELi64ELi8ES3_EELb1ELb1ELb0ELb1ELb0ELb0ELb0EEEvNS_16Flash_bwd_paramsE,(.L_x_1091 - _ZN5flash44flash_bwd_dq_dk_dv_loop_seqk_parallel_kernelI23Flash_bwd_kernel_traitsILi192ELi64ELi64ELi8ELi4ELi2ELi2ELb1ELb1EN7cutlass10bfloat16_tE19Flash_kernel_traitsILi192ELi64ELi64ELi8ES3_EELb1ELb1ELb0ELb1ELb0ELb0ELb0EEEvNS_16Flash_bwd_paramsE)
        .other          _ZN5flash44flash_bwd_dq_dk_dv_loop_seqk_parallel_kernelI23Flash_bwd_kernel_traitsILi192ELi64ELi64ELi8ELi4ELi2ELi2ELb1ELb1EN7cutlass10bfloat16_tE19Flash_kernel_traitsILi192ELi64ELi64ELi8ES3_EELb1ELb1ELb0ELb1ELb0ELb0ELb0EEEvNS_16Flash_bwd_paramsE,@"STO_CUDA_ENTRY STV_DEFAULT"
_ZN5flash44flash_bwd_dq_dk_dv_loop_seqk_parallel_kernelI23Flash_bwd_kernel_traitsILi192ELi64ELi64ELi8ELi4ELi2ELi2ELb1ELb1EN7cutlass10bfloat16_tE19Flash_kernel_traitsILi192ELi64ELi64ELi8ES3_EELb1ELb1ELb0ELb1ELb0ELb0ELb0EEEvNS_16Flash_bwd_paramsE:
.text._ZN5flash44flash_bwd_dq_dk_dv_loop_seqk_parallel_kernelI23Flash_bwd_kernel_traitsILi192ELi64ELi64ELi8ELi4ELi2ELi2ELb1ELb1EN7cutlass10bfloat16_tE19Flash_kernel_traitsILi192ELi64ELi64ELi8ES3_EELb1ELb1ELb0ELb1ELb0ELb0ELb0EEEvNS_16Flash_bwd_paramsE:
        /* <DEDUP_REMOVED lines=49> */
.L_x_619:
        /* <DEDUP_REMOVED lines=52> */
.L_x_555:
        /* <DEDUP_REMOVED lines=34> */
.L_x_557:
[----:B------:R-:W1:Y:S01]  /*0870*/  LDCU.64 UR16, c[0x0][0x3b8] ;  /* 0x00007700ff1077ac */ /* 0x000e620008000a00 */
[----:B------:R-:W-:-:S04]  /*0880*/  UIADD3 UR8, UPT, UPT, UR42, UR44, URZ ;  /* 0x0000002c2a087290 */ /* 0x000fc8000fffe0ff */
[----:B-1----:R-:W-:Y:S02]  /*0890*/  UIMAD.WIDE.U32 UR54, UR8, UR16, URZ ;  /* 0x00000010083672a5 */ /* 0x002fe4000f8e00ff */
[----:B------:R-:W-:-:S04]  /*08a0*/  UIMAD UR8, UR8, UR17, URZ ;  /* 0x00000011080872a4 */ /* 0x000fc8000f8e02ff */
[----:B------:R-:W-:-:S06]  /*08b0*/  UIADD3 UR8, UPT, UPT, UR55, UR8, URZ ;  /* 0x0000000837087290 */ /* 0x000fcc000fffe0ff */
[----:B------:R-:W-:Y:S02]  /*08c0*/  MOV R20, UR8 ;  /* 0x0000000800147c02 */ /* 0x000fe40008000f00 */
.L_x_558:
        /* <DEDUP_REMOVED lines=43> */
.L_x_559:
[----:B------:R-:W1:Y:S01]  /*0b80*/  LDCU.64 UR14, c[0x0][0x3c0] ;  /* 0x00007800ff0e77ac */ /* 0x000e620008000a00 */
[----:B------:R-:W-:-:S04]  /*0b90*/  UIADD3 UR8, UPT, UPT, UR42, UR44, URZ ;  /* 0x0000002c2a087290 */ /* 0x000fc8000fffe0ff */
[----:B-1----:R-:W-:Y:S02]  /*0ba0*/  UIMAD.WIDE.U32 UR56, UR8, UR14, URZ ;  /* 0x0000000e083872a5 */ /* 0x002fe4000f8e00ff */
[----:B------:R-:W-:-:S04]  /*0bb0*/  UIMAD UR8, UR8, UR15, URZ ;  /* 0x0000000f080872a4 */ /* 0x000fc8000f8e02ff */
[----:B------:R-:W-:-:S06]  /*0bc0*/  UIADD3 UR8, UPT, UPT, UR57, UR8, URZ ;  /* 0x0000000839087290 */ /* 0x000fcc000fffe0ff */
[----:B------:R-:W-:-:S07]  /*0bd0*/  MOV R18, UR8 ;  /* 0x0000000800127c02 */ /* 0x000fce0008000f00 */
.L_x_560:
        /* <DEDUP_REMOVED lines=28> */
.L_x_561:
[----:B------:R-:W-:Y:S02]  /*0da0*/  IMAD R0, R5, UR21, RZ ;  /* 0x0000001505007c24 */ /* 0x000fe4000f8e02ff */
[----:B------:R-:W-:-:S05]  /*0db0*/  IMAD.WIDE.U32 R2, R4, UR21, RZ ;  /* 0x0000001504027c25 */ /* 0x000fca000f8e00ff */
[----:B------:R-:W-:Y:S02]  /*0dc0*/  IADD3 R7, PT, PT, R3, R0, RZ ;  /* 0x0000000003077210 */ /* 0x000fe40007ffe0ff */
[----:B------:R-:W-:-:S07]  /*0dd0*/  MOV R6, R2 ;  /* 0x0000000200067202 */ /* 0x000fce0000000f00 */
.L_x_562:
        /* <DEDUP_REMOVED lines=20> */
.L_x_563:
[----:B------:R-:W1:Y:S01]  /*0f20*/  LDCU UR55, c[0x0][0x434] ;  /* 0x00008680ff3777ac */ /* 0x000e620008000800 */
[----:B------:R-:W-:-:S04]  /*0f30*/  UIMAD UR8, UR29, UR48, UR28 ;  /* 0x000000301d0872a4 */ /* 0x000fc8000f8e021c */
[----:B-1----:R-:W-:-:S12]  /*0f40*/  UIMAD UR55, UR8, UR55, URZ ;  /* 0x00000037083772a4 */ /* 0x002fd8000f8e02ff */
.L_x_564:
        /* <DEDUP_REMOVED lines=10> */
.L_x_565:
[----:B------:R-:W1:Y:S01]  /*0ff0*/  LDCU UR53, c[0x0][0x444] ;  /* 0x00008880ff3577ac */ /* 0x000e620008000800 */
[----:B------:R-:W-:-:S04]  /*1000*/  UIMAD UR8, UR29, UR48, UR28 ;  /* 0x000000301d0872a4 */ /* 0x000fc8000f8e021c */
[----:B-1----:R-:W-:-:S12]  /*1010*/  UIMAD UR53, UR8, UR53, URZ ;  /* 0x00000035083572a4 */ /* 0x002fd8000f8e02ff */
.L_x_566:
        /* <DEDUP_REMOVED lines=35> */
[----:B------:R-:W-:-:S04]  /*1250*/  IMAD.WIDE.U32 R2, R0, UR52, R2 ;  /* 0x0000003400027c25 */ /* 0x000fc8000f8e0002 */
        /* <DEDUP_REMOVED lines=15> */
[----:B------:R-:W3:Y:S01]  /*1350*/  LDCU.64 UR18, c[0x0][0x550] ;  /* 0x0000aa00ff1277ac */ /* 0x000ee20008000a00 */
[----:B------:R-:W-:Y:S02]  /*1360*/  IMAD R10, R17, R25, R26 ;  /* 0x00000019110a7224 */ /* 0x000fe400078e021a */
[----:B------:R-:W-:Y:S01]  /*1370*/  IADD3.X R3, PT, PT, R3, UR20, R0, P0, !PT ;  /* 0x0000001403037c10 */ /* 0x000fe200087fe400 */
[----:B----4-:R-:W-:Y:S01]  /*1380*/  IMAD.U32 R0, RZ, RZ, UR22 ;  /* 0x00000016ff007e24 */ /* 0x010fe2000f8e00ff */
[----:B------:R-:W4:Y:S01]  /*1390*/  LDCU.64 UR20, c[0x0][0x380] ;  /* 0x00007000ff1477ac */ /* 0x000f220008000a00 */
        /* <DEDUP_REMOVED lines=11> */
[----:B---3--:R-:W-:Y:S01]  /*1450*/  LEA R30, P2, R4, UR18, 0x1 ;  /* 0x00000012041e7c11 */ /* 0x008fe2000f8408ff */
        /* <DEDUP_REMOVED lines=13> */
[C---:B----4-:R-:W-:Y:S01]  /*1530*/  LEA R28, P1, R2.reuse, UR20, 0x1 ;  /* 0x00000014021c7c11 */ /* 0x050fe2000f8208ff */
[----:B------:R-:W-:Y:S01]  /*1540*/  UMOV UR10, UR60 ;  /* 0x0000003c000a7c82 */ /* 0x000fe20008000000 */
[----:B------:R-:W-:Y:S01]  /*1550*/  LEA.HI.X R33, R5, UR11, R4, 0x2, P0 ;  /* 0x0000000b05217c11 */ /* 0x000fe200080f1404 */
[----:B------:R-:W-:Y:S01]  /*1560*/  UMOV UR11, UR61 ;  /* 0x0000003d000b7c82 */ /* 0x000fe20008000000 */
[----:B------:R-:W-:Y:S01]  /*1570*/  LEA.HI.X R27, R2, UR21, R0, 0x1, P1 ;  /* 0x00000015021b7c11 */ /* 0x000fe200088f0c00 */
[----:B------:R3:W-:Y:S01]  /*1580*/  STL [R1+0x34], R28 ;  /* 0x0000341c01007387 */ /* 0x0007e20000100800 */
[----:B------:R-:W-:Y:S01]  /*1590*/  IADD3 R13, P0, PT, R21, 0x20, RZ ;  /* 0x00000020150d7810 */ /* 0x000fe20007f1e0ff */
[----:B--2---:R-:W-:Y:S01]  /*15a0*/  UIMAD.WIDE UR20, UR55, 0x4, UR58 ;  /* 0x00000004371478a5 */ /* 0x004fe2000f8e023a */
[----:B------:R-:W-:Y:S01]  /*15b0*/  LOP3.LUT R12, R8, 0x80, RZ, 0xfc, !PT ;  /* 0x00000080080c7812 */ /* 0x000fe200078efcff */
[----:B------:R3:W-:Y:S02]  /*15c0*/  STL.64 [R1+0x28], R32 ;  /* 0x0000282001007387 */ /* 0x0007e40000100a00 */
[----:B------:R-:W-:-:S02]  /*15d0*/  IMAD.X R16, RZ, RZ, RZ, P0 ;  /* 0x000000ffff107224 */ /* 0x000fc400000e06ff */
[----:B------:R3:W-:Y:S01]  /*15e0*/  STL [R1+0x30], R27 ;  /* 0x0000301b01007387 */ /* 0x0007e20000100800 */
[----:B------:R-:W-:Y:S05]  /*15f0*/  BRA.U UP0, `(.L_x_567) ;  /* 0x0000000900147547 */ /* 0x000fea000b800000 */
        /* <DEDUP_REMOVED lines=13> */
.L_x_568:
[----:B------:R-:W1:Y:S01]  /*16d0*/  LDCU.64 UR10, c[0x0][0x5c0] ;  /* 0x0000b800ff0a77ac */ /* 0x000e620008000a00 */
[----:B------:R-:W-:-:S04]  /*16e0*/  UIADD3 UR8, UPT, UPT, UR42, UR44, URZ ;  /* 0x0000002c2a087290 */ /* 0x000fc8000fffe0ff */
[----:B-1----:R-:W-:Y:S02]  /*16f0*/  UIMAD.WIDE.U32 UR18, UR8, UR10, URZ ;  /* 0x0000000a081272a5 */ /* 0x002fe4000f8e00ff */
[----:B------:R-:W-:-:S04]  /*1700*/  UIMAD UR8, UR8, UR11, URZ ;  /* 0x0000000b080872a4 */ /* 0x000fc8000f8e02ff */
[----:B------:R-:W-:-:S06]  /*1710*/  UIADD3 UR8, UPT, UPT, UR19, UR8, URZ ;  /* 0x0000000813087290 */ /* 0x000fcc000fffe0ff */
[----:B------:R-:W-:Y:S02]  /*1720*/  MOV R0, UR8 ;  /* 0x0000000800007c02 */ /* 0x000fe40008000f00 */
.L_x_569:
        /* <DEDUP_REMOVED lines=13> */
.L_x_570:
[----:B------:R-:W1:Y:S01]  /*1800*/  LDCU.64 UR8, c[0x0][0x5c8] ;  /* 0x0000b900ff0877ac */ /* 0x000e620008000a00 */
[----:B------:R-:W-:-:S04]  /*1810*/  UIADD3 UR42, UPT, UPT, UR42, UR44, URZ ;  /* 0x0000002c2a2a7290 */ /* 0x000fc8000fffe0ff */
[----:B-1----:R-:W-:Y:S02]  /*1820*/  UIMAD.WIDE.U32 UR16, UR42, UR8, URZ ;  /* 0x000000082a1072a5 */ /* 0x002fe4000f8e00ff */
[----:B------:R-:W-:-:S04]  /*1830*/  UIMAD UR42, UR42, UR9, URZ ;  /* 0x000000092a2a72a4 */ /* 0x000fc8000f8e02ff */
[----:B------:R-:W-:-:S06]  /*1840*/  UIADD3 UR42, UPT, UPT, UR17, UR42, URZ ;  /* 0x0000002a112a7290 */ /* 0x000fcc000fffe0ff */
[----:B------:R-:W-:-:S07]  /*1850*/  MOV R10, UR42 ;  /* 0x0000002a000a7c02 */ /* 0x000fce0008000f00 */
.L_x_571:
        /* <DEDUP_REMOVED lines=30> */
.L_x_573:
[----:B------:R-:W-:Y:S05]  /*1a40*/  BSYNC.RECONVERGENT B0 ;  /* 0x0000000000007941 */ /* 0x000fea0003800200 */
.L_x_572:
[----:B------:R-:W-:Y:S04]  /*1a50*/  BSSY.RECONVERGENT B0, `(.L_x_574) ;  /* 0x0000011000007945 */ /* 0x000fe80003800200 */
[----:B------:R-:W-:Y:S05]  /*1a60*/  @P4 BRA `(.L_x_575) ;  /* 0x00000000003c4947 */ /* 0x000fea0003800000 */
[----:B------:R-:W2:Y:S01]  /*1a70*/  LDCU UR17, c[0x0][0x440] ;  /* 0x00008800ff1177ac */ /* 0x000ea20008000800 */
[----:B-1----:R-:W-:Y:S02]  /*1a80*/  IMAD R2, R16, UR10, RZ ;  /* 0x0000000a10027c24 */ /* 0x002fe4000f8e02ff */
        /* <DEDUP_REMOVED lines=13> */
.L_x_575:
[----:B------:R-:W-:Y:S05]  /*1b60*/  BSYNC.RECONVERGENT B0 ;  /* 0x0000000000007941 */ /* 0x000fea0003800200 */
.L_x_574:
[----:B------:R-:W4:Y:S01]  /*1b70*/  LDCU.64 UR10, c[0x0][0x5e0] ;  /* 0x0000bc00ff0a77ac */ /* 0x000f220008000a00 */
[----:B-12---:R-:W-:Y:S01]  /*1b80*/  MOV R2, UR8 ;  /* 0x0000000800027c02 */ /* 0x006fe20008000f00 */
        /* <DEDUP_REMOVED lines=25> */
.L_x_577:
[----:B------:R-:W-:Y:S05]  /*1d20*/  BSYNC.RECONVERGENT B0 ;  /* 0x0000000000007941 */ /* 0x000fea0003800200 */
.L_x_576:
        /* <DEDUP_REMOVED lines=18> */
.L_x_567:
        /* <DEDUP_REMOVED lines=47> */
.L_x_581:
[----:B------:R2:W-:Y:S01]  /*2140*/  STS.128 [R0+0x16000], RZ ;  /* 0x016000ff00007388 */ /* 0x0005e20000000c00 */
[----:B------:R-:W-:Y:S05]  /*2150*/  BRA `(.L_x_582) ;  /* 0x00000000000c7947 */ /* 0x000fea0003800000 */
.L_x_580:
[----:B------:R1:W-:Y:S04]  /*2160*/  STS.128 [R0+0x12000], RZ ;  /* 0x012000ff00007388 */ /* 0x0003e80000000c00 */
[----:B------:R1:W-:Y:S04]  /*2170*/  STS.128 [R0+0x14000], RZ ;  /* 0x014000ff00007388 */ /* 0x0003e80000000c00 */
[----:B------:R1:W-:Y:S02]  /*2180*/  STS.128 [R0+0x16000], RZ ;  /* 0x016000ff00007388 */ /* 0x0003e40000000c00 */
.L_x_582:
[----:B------:R-:W-:Y:S05]  /*2190*/  BSYNC.RECONVERGENT B0 ;  /* 0x0000000000007941 */ /* 0x000fea0003800200 */
.L_x_579:
        /* <DEDUP_REMOVED lines=34> */
.L_x_585:
[----:B------:R4:W-:Y:S02]  /*23c0*/  STS.128 [R0+0x17000], RZ ;  /* 0x017000ff00007388 */ /* 0x0009e40000000c00 */
.L_x_584:
[----:B------:R-:W-:Y:S05]  /*23d0*/  BSYNC.RECONVERGENT B0 ;  /* 0x0000000000007941 */ /* 0x000fea0003800200 */
.L_x_583:
        /* <DEDUP_REMOVED lines=31> */
.L_x_588:
[----:B------:R4:W-:Y:S01]  /*25d0*/  STS.128 [R0+0xa000], RZ ;  /* 0x00a000ff00007388 */ /* 0x0009e20000000c00 */
[----:B------:R-:W-:Y:S05]  /*25e0*/  BRA `(.L_x_589) ;  /* 0x00000000000c7947 */ /* 0x000fea0003800000 */
.L_x_587:
[----:B------:R1:W-:Y:S04]  /*25f0*/  STS.128 [R0+0x6000], RZ ;  /* 0x006000ff00007388 */ /* 0x0003e80000000c00 */
[----:B------:R1:W-:Y:S04]  /*2600*/  STS.128 [R0+0x8000], RZ ;  /* 0x008000ff00007388 */ /* 0x0003e80000000c00 */
[----:B------:R1:W-:Y:S02]  /*2610*/  STS.128 [R0+0xa000], RZ ;  /* 0x00a000ff00007388 */ /* 0x0003e40000000c00 */
.L_x_589:
[----:B------:R-:W-:Y:S05]  /*2620*/  BSYNC.RECONVERGENT B0 ;  /* 0x0000000000007941 */ /* 0x000fea0003800200 */
.L_x_586:
        /* <DEDUP_REMOVED lines=31> */
.L_x_592:
[----:B------:R4:W-:Y:S02]  /*2820*/  STS.128 [R0+0xb000], RZ ;  /* 0x00b000ff00007388 */ /* 0x0009e40000000c00 */
.L_x_591:
[----:B------:R-:W-:Y:S05]  /*2830*/  BSYNC.RECONVERGENT B0 ;  /* 0x0000000000007941 */ /* 0x000fea0003800200 */
.L_x_590:
        /* <DEDUP_REMOVED lines=28> */
.L_x_595:
[----:B------:R4:W-:Y:S01]  /*2a00*/  STS.128 [R0+0x4000], RZ ;  /* 0x004000ff00007388 */ /* 0x0009e20000000c00 */
[----:B------:R-:W-:Y:S05]  /*2a10*/  BRA `(.L_x_596) ;  /* 0x00000000000c7947 */ /* 0x000fea0003800000 */
.L_x_594:
[----:B------:R1:W-:Y:S04]  /*2a20*/  STS.128 [R0], RZ ;  /* 0x000000ff00007388 */ /* 0x0003e80000000c00 */
[----:B------:R1:W-:Y:S04]  /*2a30*/  STS.128 [R0+0x2000], RZ ;  /* 0x002000ff00007388 */ /* 0x0003e80000000c00 */
[----:B------:R1:W-:Y:S02]  /*2a40*/  STS.128 [R0+0x4000], RZ ;  /* 0x004000ff00007388 */ /* 0x0003e40000000c00 */
.L_x_596:
[----:B------:R-:W-:Y:S05]  /*2a50*/  BSYNC.RECONVERGENT B0 ;  /* 0x0000000000007941 */ /* 0x000fea0003800200 */
.L_x_593:
        /* <DEDUP_REMOVED lines=27> */
.L_x_599:
[----:B------:R4:W-:Y:S02]  /*2c10*/  STS.128 [R0+0x5000], RZ ;  /* 0x005000ff00007388 */ /* 0x0009e40000000c00 */
.L_x_598:
[----:B------:R-:W-:Y:S05]  /*2c20*/  BSYNC.RECONVERGENT B0 ;  /* 0x0000000000007941 */ /* 0x000fea0003800200 */
.L_x_597:
[--C-:B------:R-:W-:Y:S01]  /*2c30*/  SHF.R.U32.HI R17, RZ, 0x1, R23.reuse ;  /* 0x00000001ff117819 */ /* 0x100fe20000011617 */
[----:B-1----:R-:W-:Y:S01]  /*2c40*/  IMAD.MOV.U32 R4, RZ, RZ, 0x7f800000 ;  /* 0x7f800000ff047424 */ /* 0x002fe200078e00ff */
[----:B------:R-:W-:Y:S01]  /*2c50*/  SHF.R.U32.HI R18, RZ, 0x2, R23 ;  /* 0x00000002ff127819 */ /* 0x000fe20000011617 */
[----:B------:R-:W1:Y:S01]  /*2c60*/  LDCU.64 UR8, c[0x0][0x3d0] ;  /* 0x00007a00ff0877ac */ /* 0x000e620008000a00 */
        /* <DEDUP_REMOVED lines=52> */
.L_x_602:
[----:B------:R4:W-:Y:S01]  /*2fb0*/  STS.128 [R0+0x10000], RZ ;  /* 0x010000ff00007388 */ /* 0x0009e20000000c00 */
[----:B------:R-:W-:Y:S05]  /*2fc0*/  BRA `(.L_x_603) ;  /* 0x00000000000c7947 */ /* 0x000fea0003800000 */
.L_x_601:
[----:B------:R1:W-:Y:S04]  /*2fd0*/  STS.128 [R0+0xc000], RZ ;  /* 0x00c000ff00007388 */ /* 0x0003e80000000c00 */
[----:B------:R1:W-:Y:S04]  /*2fe0*/  STS.128 [R0+0xe000], RZ ;  /* 0x00e000ff00007388 */ /* 0x0003e80000000c00 */
[----:B------:R1:W-:Y:S02]  /*2ff0*/  STS.128 [R0+0x10000], RZ ;  /* 0x010000ff00007388 */ /* 0x0003e40000000c00 */
.L_x_603:
[----:B------:R-:W-:Y:S05]  /*3000*/  BSYNC.RECONVERGENT B0 ;  /* 0x0000000000007941 */ /* 0x000fea0003800200 */
.L_x_600:
        /* <DEDUP_REMOVED lines=33> */
.L_x_606:
[----:B------:R2:W-:Y:S02]  /*3220*/  STS.128 [R0+0x11000], RZ ;  /* 0x011000ff00007388 */ /* 0x0005e40000000c00 */
.L_x_605:
[----:B------:R-:W-:Y:S05]  /*3230*/  BSYNC.RECONVERGENT B0 ;  /* 0x0000000000007941 */ /* 0x000fea0003800200 */
.L_x_604:
[----:B------:R-:W5:Y:S01]  /*3240*/  LDCU.64 UR8, c[0x0][0x538] ;  /* 0x0000a700ff0877ac */ /* 0x000f620008000a00 */
[----:B------:R-:W0:Y:S01]  /*3250*/  LDGDEPBAR ;  /* 0x00000000000079af */ /* 0x000e220000000000 */
[----:B-12---:R-:W-:Y:S01]  /*3260*/  IMAD.U32 R2, RZ, RZ, UR28 ;  /* 0x0000001cff027e24 */ /* 0x006fe2000f8e00ff */
[----:B------:R-:W1:Y:S01]  /*3270*/  LDC.64 R14, c[0x0][0x528] ;  /* 0x00014a00ff0e7b82 */ /* 0x000e620000000a00 */
[----:B------:R-:W2:Y:S01]  /*3280*/  S2R R21, SR_TID.X ;  /* 0x0000000000157919 */ /* 0x000ea20000002100 */
[----:B----4-:R-:W-:Y:S02]  /*3290*/  IMAD.U32 R0, RZ, RZ, UR40 ;  /* 0x00000028ff007e24 */ /* 0x010fe4000f8e00ff */
[C---:B------:R-:W-:Y:S01]  /*32a0*/  IMAD.SHL.U32 R11, R23.reuse, 0x10, RZ ;  /* 0x00000010170b7824 */ /* 0x040fe200078e00ff */
[C---:B------:R-:W-:Y:S01]  /*32b0*/  LOP3.LUT P3, RZ, R23.reuse, 0x4, RZ, 0xc0, !PT ;  /* 0x0000000417ff7812 */ /* 0x040fe2000786c0ff */
[----:B------:R-:W-:Y:S01]  /*32c0*/  UIMAD UR17, UR29, UR48, UR28 ;  /* 0x000000301d1172a4 */ /* 0x000fe2000f8e021c */
[----:B------:R-:W-:Y:S01]  /*32d0*/  LOP3.LUT P2, RZ, R23, 0x2, RZ, 0xc0, !PT ;  /* 0x0000000217ff7812 */ /* 0x000fe2000784c0ff */
[----:B------:R-:W-:Y:S01]  /*32e0*/  UIADD3 UR50, UPT, UPT, UR50, 0x40, -UR41 ;  /* 0x0000004032327890 */ /* 0x000fe2000fffe829 */
[----:B------:R-:W4:Y:S01]  /*32f0*/  LDCU UR14, c[0x0][0x45c] ;  /* 0x00008b80ff0e77ac */ /* 0x000f220008000800 */
[----:B-----5:R-:W-:Y:S01]  /*3300*/  ISETP.NE.U32.AND P0, PT, RZ, UR8, PT ;  /* 0x00000008ff007c0c */ /* 0x020fe2000bf05070 */
[----:B------:R-:W1:Y:S03]  /*3310*/  LDCU.U8 UR15, c[0x0][0x4f8] ;  /* 0x00009f00ff0f77ac */ /* 0x000e660008000000 */
[----:B------:R-:W-:Y:S01]  /*3320*/  ISETP.NE.AND.EX P0, PT, RZ, UR9, PT, P0 ;  /* 0x00000009ff007c0c */ /* 0x000fe2000bf05300 */
[----:B------:R-:W-:-:S04]  /*3330*/  DEPBAR.LE SB0, 0x1 ;  /* 0x000080400000791a */ /* 0x000fc80000000000 */
[----:B------:R-:W-:Y:S08]  /*3340*/  BAR.SYNC.DEFER_BLOCKING 0x0 ;  /* 0x0000000000007b1d */ /* 0x000ff00000010000 */
[----:B------:R-:W5:Y:S01]  /*3350*/  @P0 LDC.64 R4, c[0x0][0x540] ;  /* 0x00015000ff040b82 */ /* 0x000f620000000a00 */
[----:B------:R-:W-:-:S07]  /*3360*/  @P0 IMAD.MOV.U32 R3, RZ, RZ, RZ ;  /* 0x000000ffff030224 */ /* 0x000fce00078e00ff */
[----:B------:R-:W3:Y:S01]  /*3370*/  @P0 LDC R10, c[0x0][0x458] ;  /* 0x00011600ff0a0b82 */ /* 0x000ee20000000800 */
[----:B-1----:R-:W4:Y:S01]  /*3380*/  LDG.E.64 R8, desc[UR38][R14.64+0x8] ;  /* 0x000008260e087981 */ /* 0x002f22000c1e1b00 */
[----:B-----5:R-:W-:-:S04]  /*3390*/  @P0 IMAD.WIDE.U32 R2, R4, UR29, R2 ;  /* 0x0000001d04020c25 */ /* 0x020fc8000f8e0002 */
[----:B------:R-:W-:Y:S01]  /*33a0*/  @P0 IMAD R5, R5, UR29, R3 ;  /* 0x0000001d05050c24 */ /* 0x000fe2000f8e0203 */
[C---:B------:R-:W-:Y:S01]  /*33b0*/  @P0 LEA R4, P1, R2.reuse, UR8, 0x2 ;  /* 0x0000000802040c11 */ /* 0x040fe2000f8210ff */
[----:B--2---:R-:W-:Y:S01]  /*33c0*/  IMAD.SHL.U32 R20, R21, 0x20, RZ ;  /* 0x0000002015147824 */ /* 0x004fe200078e00ff */
[----:B------:R-:W2:Y:S02]  /*33d0*/  LDG.E.64 R14, desc[UR38][R14.64] ;  /* 0x000000260e0e7981 */ /* 0x000ea4000c1e1b00 */
[----:B------:R-:W-:Y:S01]  /*33e0*/  @P0 LEA.HI.X R5, R2, UR9, R5, 0x2, P1 ;  /* 0x0000000902050c11 */ /* 0x000fe200088f1405 */
[----:B------:R-:W-:Y:S01]  /*33f0*/  IMAD.SHL.U32 R2, R23, 0x40, RZ ;  /* 0x0000004017027824 */ /* 0x000fe200078e00ff */
[----:B------:R-:W-:Y:S02]  /*3400*/  LOP3.LUT R3, R25, 0x3, RZ, 0xc0, !PT ;  /* 0x0000000319037812 */ /* 0x000fe400078ec0ff */
[----:B------:R-:W-:Y:S01]  /*3410*/  SHF.R.U32.HI R13, RZ, 0x2, R21 ;  /* 0x00000002ff0d7819 */ /* 0x000fe20000011615 */
[----:B------:R1:W5:Y:S01]  /*3420*/  @P0 LDG.E R7, desc[UR38][R4.64] ;  /* 0x0000002604070981 */ /* 0x000362000c1e1900 */
[----:B------:R-:W-:Y:S01]  /*3430*/  USHF.L.U32 UR17, UR17, 0x5, URZ ;  /* 0x0000000511117899 */ /* 0x000fe200080006ff */
[----:B------:R-:W-:Y:S01]  /*3440*/  IMAD R3, R0, 0x4, R3 ;  /* 0x0000000400037824 */ /* 0x000fe200078e0203 */
[----:B------:R-:W-:Y:S01]  /*3450*/  CS2R R142, SRZ ;  /* 0x00000000008e7805 */ /* 0x000fe2000001ff00 */
[----:B------:R-:W-:Y:S01]  /*3460*/  IMAD.SHL.U32 R25, R21, 0x2, RZ ;  /* 0x0000000215197824 */ /* 0x000fe200078e00ff */
[----:B------:R-:W-:-:S02]  /*3470*/  CS2R R140, SRZ ;  /* 0x00000000008c7805 */ /* 0x000fc4000001ff00 */
[----:B------:R-:W-:Y:S01]  /*3480*/  CS2R R146, SRZ ;  /* 0x0000000000927805 */ /* 0x000fe2000001ff00 */
[----:B------:R3:W-:Y:S01]  /*3490*/  STL [R1+0x50], R3 ;  /* 0x0000500301007387 */ /* 0x0007e20000100800 */
        /* <DEDUP_REMOVED lines=17> */
[C---:B-1----:R-:W-:Y:S01]  /*35b0*/  LOP3.LUT R4, R2.reuse, 0x1c0, RZ, 0xc0, !PT ;  /* 0x000001c002047812 */ /* 0x042fe200078ec0ff */
[----:B------:R-:W-:Y:S01]  /*35c0*/  IMAD.SHL.U32 R5, R23, 0x20, RZ ;  /* 0x0000002017057824 */ /* 0x000fe200078e00ff */
[----:B------:R-:W-:Y:S02]  /*35d0*/  LOP3.LUT R2, R2, 0x200, RZ, 0xc0, !PT ;  /* 0x0000020002027812 */ /* 0x000fe400078ec0ff */
[----:B------:R-:W-:Y:S02]  /*35e0*/  CS2R R106, SRZ ;  /* 0x00000000006a7805 */ /* 0x000fe4000001ff00 */
[----:B------:R-:W-:Y:S02]  /*35f0*/  LOP3.LUT R0, R4, 0x38, R24, 0xf8, !PT ;  /* 0x0000003804007812 */ /* 0x000fe400078ef818 */
[----:B------:R-:W-:Y:S02]  /*3600*/  CS2R R104, SRZ ;  /* 0x0000000000687805 */ /* 0x000fe4000001ff00 */
[----:B------:R-:W-:-:S02]  /*3610*/  LOP3.LUT R6, R5, 0x200, RZ, 0xc0, !PT ;  /* 0x0000020005067812 */ /* 0x000fc400078ec0ff */
[----:B------:R-:W-:Y:S02]  /*3620*/  CS2R R102, SRZ ;  /* 0x0000000000667805 */ /* 0x000fe4000001ff00 */
[----:B------:R-:W-:Y:S02]  /*3630*/  LOP3.LUT R5, R2, 0xc00, R5, 0xf8, !PT ;  /* 0x00000c0002057812 */ /* 0x000fe400078ef805 */
[----:B------:R-:W-:Y:S02]  /*3640*/  CS2R R100, SRZ ;  /* 0x0000000000647805 */ /* 0x000fe4000001ff00 */
[----:B------:R-:W-:Y:S02]  /*3650*/  LOP3.LUT R2, R0, 0x8, R17, 0x78, !PT ;  /* 0x0000000800027812 */ /* 0x000fe400078e7811 */
[----:B------:R-:W-:Y:S02]  /*3660*/  CS2R R62, SRZ ;  /* 0x00000000003e7805 */ /* 0x000fe4000001ff00 */
[----:B------:R-:W-:-:S02]  /*3670*/  LOP3.LUT R4, R6, 0x3800, R11, 0xf8, !PT ;  /* 0x0000380006047812 */ /* 0x000fc400078ef80b */
[----:B------:R-:W-:Y:S02]  /*3680*/  CS2R R60, SRZ ;  /* 0x00000000003c7805 */ /* 0x000fe4000001ff00 */
[----:B------:R-:W-:Y:S01]  /*3690*/  LOP3.LUT R252, R5, R2, RZ, 0xfc, !PT ;  /* 0x0000000205fc7212 */ /* 0x000fe200078efcff */
[----:B------:R-:W-:Y:S01]  /*36a0*/  IMAD.SHL.U32 R6, R23, 0x2, RZ ;  /* 0x0000000217067824 */ /* 0x000fe200078e00ff */
[----:B---3--:R-:W-:Y:S01]  /*36b0*/  LOP3.LUT R3, R0, 0x8, R23, 0x78, !PT ;  /* 0x0000000800037812 */ /* 0x008fe200078e7817 */
[----:B------:R1:W5:Y:S01]  /*36c0*/  @P0 MUFU.RCP R5, R10 ;  /* 0x0000000a00050308 */ /* 0x0003620000001000 */
        /* <DEDUP_REMOVED lines=10> */
[----:B------:R-:W-:-:S02]  /*3770*/  LEA R19, R0, UR6, 0x1 ;  /* 0x0000000600137c11 */ /* 0x000fc4000f8e08ff */
[----:B------:R-:W-:Y:S02]  /*3780*/  CS2R R54, SRZ ;  /* 0x0000000000367805 */ /* 0x000fe4000001ff00 */
[----:B------:R-:W-:Y:S02]  /*3790*/  LOP3.LUT R12, R4, 0x1c0, RZ, 0xc0, !PT ;  /* 0x000001c0040c7812 */ /* 0x000fe400078ec0ff */
[----:B------:R-:W-:Y:S02]  /*37a0*/  CS2R R52, SRZ ;  /* 0x0000000000347805 */ /* 0x000fe4000001ff00 */
[----:B------:R-:W-:Y:S02]  /*37b0*/  LOP3.LUT R3, R3, 0x6, R25, 0xf8, !PT ;  /* 0x0000000603037812 */ /* 0x000fe400078ef819 */
[----:B------:R-:W-:Y:S02]  /*37c0*/  CS2R R46, SRZ ;  /* 0x00000000002e7805 */ /* 0x000fe4000001ff00 */
[----:B------:R-:W-:Y:S01]  /*37d0*/  LOP3.LUT R2, R2, 0x20, R13, 0x78, !PT ;  /* 0x0000002002027812 */ /* 0x000fe200078e780d */
[----:B------:R-:W-:Y:S01]  /*37e0*/  VIADD R4, R19, 0x12000 ;  /* 0x0001200013047836 */ /* 0x000fe20000000000 */
[----:B------:R-:W-:Y:S01]  /*37f0*/  USHF.R.S32.HI UR16, URZ, 0x1f, UR17 ;  /* 0x0000001fff107899 */ /* 0x000fe20008011411 */
[----:B------:R-:W-:Y:S01]  /*3800*/  IMAD.MOV.U32 R0, RZ, RZ, RZ ;  /* 0x000000ffff007224 */ /* 0x000fe200078e00ff */
[----:B------:R-:W-:Y:S01]  /*3810*/  LOP3.LUT R3, R3, R2, R12, 0xfe, !PT ;  /* 0x0000000203037212 */ /* 0x000fe200078efe0c */
[----:B------:R-:W-:Y:S01]  /*3820*/  VIADD R2, R6, UR34 ;  /* 0x0000002206027c36 */ /* 0x000fe20008000000 */
[----:B------:R-:W-:Y:S01]  /*3830*/  LEA R252, R252, UR6, 0x1 ;  /* 0x00000006fcfc7c11 */ /* 0x000fe2000f8e08ff */
[----:B------:R-:W-:Y:S01]  /*3840*/  VIADD R232, R19, 0x12040 ;  /* 0x0001204013e87836 */ /* 0x000fe20000000000 */
[----:B------:R-:W3:Y:S01]  /*3850*/  LDSM.16.M88.4 R148, [R19+0x12000] ;  /* 0x012000001394783b */ /* 0x000ee20000000200 */
[----:B------:R-:W-:Y:S01]  /*3860*/  @P3 VIADD R232, R4, 0xffffffc0 ;  /* 0xffffffc004e83836 */ /* 0x000fe20000000000 */
[----:B------:R-:W-:Y:S01]  /*3870*/  CS2R R44, SRZ ;  /* 0x00000000002c7805 */ /* 0x000fe2000001ff00 */
[C---:B------:R-:W-:Y:S01]  /*3880*/  VIADD R4, R2.reuse, 0x8 ;  /* 0x0000000802047836 */ /* 0x040fe20000000000 */
[----:B------:R-:W2:Y:S01]  /*3890*/  LDSM.16.M88.4 R152, [R19+0x12800] ;  /* 0x012800001398783b */ /* 0x000ea20000000200 */
[C---:B------:R-:W-:Y:S01]  /*38a0*/  VIADD R3, R2.reuse, 0x9 ;  /* 0x0000000902037836 */ /* 0x040fe20000000000 */
[----:B------:R-:W-:Y:S01]  /*38b0*/  CS2R R50, SRZ ;  /* 0x0000000000327805 */ /* 0x000fe2000001ff00 */
[C---:B-1----:R-:W-:Y:S01]  /*38c0*/  VIADD R10, R2.reuse, 0x11 ;  /* 0x00000011020a7836 */ /* 0x042fe20000000000 */
[----:B------:R-:W-:Y:S01]  /*38d0*/  I2FP.F32.S32 R13, R2 ;  /* 0x00000002000d7245 */ /* 0x000fe20000201400 */
[----:B------:R-:W-:Y:S01]  /*38e0*/  VIADD R12, R2, 0x18 ;  /* 0x00000018020c7836 */ /* 0x000fe20000000000 */
[----:B------:R-:W-:Y:S01]  /*38f0*/  I2FP.F32.S32 R6, R3 ;  /* 0x0000000300067245 */ /* 0x000fe20000201400 */
[----:B------:R-:W-:Y:S01]  /*3900*/  STL [R1+0xc], R19 ;  /* 0x00000c1301007387 */ /* 0x000fe20000100800 */
[----:B------:R-:W-:-:S02]  /*3910*/  CS2R R48, SRZ ;  /* 0x0000000000307805 */ /* 0x000fc4000001ff00 */
[----:B------:R-:W-:Y:S02]  /*3920*/  CS2R R42, SRZ ;  /* 0x00000000002a7805 */ /* 0x000fe4000001ff00 */
[----:B------:R-:W-:Y:S01]  /*3930*/  I2FP.F32.S32 R3, R12 ;  /* 0x0000000c00037245 */ /* 0x000fe20000201400 */
[----:B------:R-:W1:Y:S01]  /*3940*/  LDSM.16.M88.4 R164, [R232] ;  /* 0x00000000e8a4783b */ /* 0x000e620000000200 */
        /* <DEDUP_REMOVED lines=8> */
[----:B------:R-:W-:Y:S01]  /*39d0*/  CS2R R32, SRZ ;  /* 0x0000000000207805 */ /* 0x000fe2000001ff00 */
[----:B------:R-:W1:Y:S02]  /*39e0*/  LDCU UR8, c[0x0][0x440] ;  /* 0x00008800ff0877ac */ /* 0x000e640008000800 */
[----:B------:R-:W1:Y:S01]  /*39f0*/  LDSM.16.M88.4 R200, [R232+0x2800] ;  /* 0x00280000e8c8783b */ /* 0x000e620000000200 */
[----:B------:R-:W1:Y:S03]  /*3a00*/  LDCU UR9, c[0x0][0x3e0] ;  /* 0x00007c00ff0977ac */ /* 0x000e660008000800 */
[----:B------:R-:W1:Y:S04]  /*3a10*/  LDSM.16.M88.4 R228, [R232+0x4000] ;  /* 0x00400000e8e4783b */ /* 0x000e680000000200 */
[----:B------:R-:W1:Y:S04]  /*3a20*/  LDSM.16.M88.4 R180, [R19+0x14000] ;  /* 0x0140000013b4783b */ /* 0x000e680000000200 */
[----:B------:R-:W1:Y:S04]  /*3a30*/  LDSM.16.M88.4 R184, [R19+0x14800] ;  /* 0x0148000013b8783b */ /* 0x000e680000000200 */
[----:B------:R-:W1:Y:S04]  /*3a40*/  LDSM.16.M88.4 R212, [R19+0x16000] ;  /* 0x0160000013d4783b */ /* 0x000e680000000200 */
[----:B------:R-:W1:Y:S01]  /*3a50*/  LDSM.16.M88.4 R216, [R19+0x16800] ;  /* 0x0168000013d8783b */ /* 0x000e620000000200 */
[----:B-----5:R-:W-:Y:S01]  /*3a60*/  @P0 FMUL.FTZ R0, R7, R5 ;  /* 0x0000000507000220 */ /* 0x020fe20000410000 */
[----:B------:R-:W-:-:S02]  /*3a70*/  VIADD R5, R2, 0x1 ;  /* 0x0000000102057836 */ /* 0x000fc40000000000 */
[----:B------:R-:W-:Y:S01]  /*3a80*/  VIADD R7, R2, 0x10 ;  /* 0x0000001002077836 */ /* 0x000fe20000000000 */
[----:B----4-:R-:W-:Y:S02]  /*3a90*/  IADD3 R16, P1, P0, R8, UR17, R26 ;  /* 0x0000001108107c10 */ /* 0x010fe4000f83e01a */
[----:B------:R-:W-:Y:S01]  /*3aa0*/  I2FP.F32.S32 R11, R5 ;  /* 0x00000005000b7245 */ /* 0x000fe20000201400 */
[----:B------:R-:W-:Y:S01]  /*3ab0*/  VIADD R2, R2, 0x19 ;  /* 0x0000001902027836 */ /* 0x000fe20000000000 */
[----:B------:R-:W-:Y:S02]  /*3ac0*/  I2FP.F32.S32 R8, R4 ;  /* 0x0000000400087245 */ /* 0x000fe40000201400 */
[----:B------:R-:W-:Y:S01]  /*3ad0*/  I2FP.F32.S32 R5, R7 ;  /* 0x0000000700057245 */ /* 0x000fe20000201400 */
[----:B------:R-:W-:Y:S01]  /*3ae0*/  FMUL.FTZ R11, R11, R0 ;  /* 0x000000000b0b7220 */ /* 0x000fe20000410000 */
[----:B------:R-:W-:Y:S01]  /*3af0*/  I2FP.F32.S32 R4, R10 ;  /* 0x0000000a00047245 */ /* 0x000fe20000201400 */
[----:B------:R-:W-:Y:S01]  /*3b00*/  FMUL.FTZ R10, R8, R0 ;  /* 0x00000000080a7220 */ /* 0x000fe20000410000 */
[----:B------:R-:W-:Y:S01]  /*3b10*/  I2FP.F32.S32 R2, R2 ;  /* 0x0000000200027245 */ /* 0x000fe20000201400 */
[-C--:B------:R-:W-:Y:S01]  /*3b20*/  FMUL.FTZ R7, R6, R0.reuse ;  /* 0x0000000006077220 */ /* 0x080fe20000410000 */
[-C--:B------:R-:W-:Y:S01]  /*3b30*/  FMUL.FTZ R6, R5, R0.reuse ;  /* 0x0000000005067220 */ /* 0x080fe20000410000 */
[-C--:B------:R-:W-:Y:S01]  /*3b40*/  FMUL.FTZ R5, R4, R0.reuse ;  /* 0x0000000004057220 */ /* 0x080fe20000410000 */
[----:B------:R-:W-:Y:S01]  /*3b50*/  STL [R1+0x78], R11 ;  /* 0x0000780b01007387 */ /* 0x000fe20000100800 */
[-C--:B------:R-:W-:Y:S01]  /*3b60*/  FMUL.FTZ R4, R3, R0.reuse ;  /* 0x0000000003047220 */ /* 0x080fe20000410000 */
[-C--:B------:R-:W-:Y:S01]  /*3b70*/  FMUL.FTZ R3, R13, R0.reuse ;  /* 0x000000000d037220 */ /* 0x080fe20000410000 */
[----:B------:R-:W-:Y:S01]  /*3b80*/  FMUL.FTZ R0, R2, R0 ;  /* 0x0000000002007220 */ /* 0x000fe20000410000 */
[----:B------:R4:W-:Y:S01]  /*3b90*/  STL [R1+0x74], R10 ;  /* 0x0000740a01007387 */ /* 0x0009e20000100800 */
[----:B------:R-:W-:-:S03]  /*3ba0*/  IADD3.X R2, PT, PT, R9, UR16, RZ, P1, P0 ;  /* 0x0000001009027c10 */ /* 0x000fc60008fe04ff */
[----:B------:R-:W-:Y:S01]  /*3bb0*/  STL [R1+0x70], R7 ;  /* 0x0000700701007387 */ /* 0x000fe20000100800 */
[----:B------:R-:W-:Y:S01]  /*3bc0*/  IMAD.MOV.U32 R8, RZ, RZ, 0x20 ;  /* 0x00000020ff087424 */ /* 0x000fe200078e00ff */
[----:B------:R-:W5:Y:S02]  /*3bd0*/  LDCU UR16, c[0x0][0x590] ;  /* 0x0000b200ff1077ac */ /* 0x000f640008000800 */
[----:B------:R-:W-:Y:S04]  /*3be0*/  STL [R1+0x6c], R6 ;  /* 0x00006c0601007387 */ /* 0x000fe80000100800 */
[----:B------:R-:W-:Y:S04]  /*3bf0*/  STL [R1+0x68], R5 ;  /* 0x0000680501007387 */ /* 0x000fe80000100800 */
[----:B------:R3:W-:Y:S04]  /*3c00*/  STL [R1+0x64], R4 ;  /* 0x0000640401007387 */ /* 0x0007e80000100800 */
[----:B------:R-:W-:Y:S04]  /*3c10*/  STL [R1+0x60], R3 ;  /* 0x0000600301007387 */ /* 0x000fe80000100800 */
[----:B------:R1:W-:Y:S01]  /*3c20*/  STL [R1+0x54], R0 ;  /* 0x0000540001007387 */ /* 0x0003e20000100800 */
[----:B----4-:R-:W-:-:S03]  /*3c30*/  SHF.R.U32.HI R10, RZ, 0x3, R21 ;  /* 0x00000003ff0a7819 */ /* 0x010fc60000011615 */
[----:B------:R4:W-:Y:S01]  /*3c40*/  STL [R1+0x80], R2 ;  /* 0x0000800201007387 */ /* 0x0009e20000100800 */
[C---:B------:R-:W-:Y:S01]  /*3c50*/  IMAD.SHL.U32 R11, R21.reuse, 0x8, RZ ;  /* 0x00000008150b7824 */ /* 0x040fe200078e00ff */
[C---:B------:R-:W-:Y:S01]  /*3c60*/  LOP3.LUT P0, RZ, R21.reuse, 0x2, RZ, 0xc0, !PT ;  /* 0x0000000215ff7812 */ /* 0x040fe2000780c0ff */
[----:B---3--:R-:W-:Y:S02]  /*3c70*/  IMAD.SHL.U32 R4, R21, 0x40, RZ ;  /* 0x0000004015047824 */ /* 0x008fe400078e00ff */
[----:B-1----:R-:W-:Y:S01]  /*3c80*/  IMAD.U32 R0, RZ, RZ, UR37 ;  /* 0x00000025ff007e24 */ /* 0x002fe2000f8e00ff */
[----:B----4-:R-:W-:-:S04]  /*3c90*/  LOP3.LUT R2, R25, 0x20, RZ, 0xc0, !PT ;  /* 0x0000002019027812 */ /* 0x010fc800078ec0ff */
[----:B------:R-:W-:Y:S02]  /*3ca0*/  IADD3 R7, PT, PT, R0, UR41, R22 ;  /* 0x0000002900077c10 */ /* 0x000fe4000fffe016 */
[----:B------:R-:W-:Y:S02]  /*3cb0*/  LOP3.LUT R2, R2, 0x18, R10, 0xf8, !PT ;  /* 0x0000001802027812 */ /* 0x000fe400078ef80a */
[----:B------:R-:W-:Y:S02]  /*3cc0*/  SEL R0, R8, 0xffffffe0, !P2 ;  /* 0xffffffe008007807 */ /* 0x000fe40005000000 */
[----:B------:R-:W-:Y:S01]  /*3cd0*/  LOP3.LUT R2, R2, 0x1c0, R4, 0xf8, !PT ;  /* 0x000001c002027812 */ /* 0x000fe200078ef804 */
[----:B------:R-:W-:Y:S02]  /*3ce0*/  VIADD R8, R7, -UR43 ;  /* 0x8000002b07087c36 */ /* 0x000fe40008000000 */
[----:B------:R-:W-:Y:S01]  /*3cf0*/  IMAD.MOV.U32 R6, RZ, RZ, 0x20 ;  /* 0x00000020ff067424 */ /* 0x000fe200078e00ff */
[----:B------:R-:W-:-:S02]  /*3d00*/  LOP3.LUT R2, R2, 0x38, R11, 0x78, !PT ;  /* 0x0000003802027812 */ /* 0x000fc400078e780b */
[----:B------:R1:W-:Y:S01]  /*3d10*/  STL [R1+0x40], R8 ;  /* 0x0000400801007387 */ /* 0x0003e20000100800 */
[----:B------:R-:W-:Y:S02]  /*3d20*/  LOP3.LUT R7, R4, 0x1c0, RZ, 0xc0, !PT ;  /* 0x000001c004077812 */ /* 0x000fe400078ec0ff */
[----:B------:R-:W-:Y:S02]  /*3d30*/  LOP3.LUT R2, R2, 0x200, R4, 0xf8, !PT ;  /* 0x0000020002027812 */ /* 0x000fe400078ef804 */
[----:B------:R-:W-:Y:S01]  /*3d40*/  SHF.R.U32.HI R10, RZ, 0x1, R21 ;  /* 0x00000001ff0a7819 */ /* 0x000fe20000011615 */
[----:B------:R-:W-:Y:S01]  /*3d50*/  IMAD.MOV.U32 R9, RZ, RZ, 0x10 ;  /* 0x00000010ff097424 */ /* 0x000fe200078e00ff */
[----:B------:R-:W-:Y:S01]  /*3d60*/  LOP3.LUT P1, RZ, R21, 0x4, RZ, 0xc0, !PT ;  /* 0x0000000415ff7812 */ /* 0x000fe2000782c0ff */
[----:B------:R3:W-:Y:S01]  /*3d70*/  STL [R1+0x24], R2 ;  /* 0x0000240201007387 */ /* 0x0007e20000100800 */
[----:B------:R-:W-:-:S05]  /*3d80*/  IMAD.MOV.U32 R5, RZ, RZ, 0x40 ;  /* 0x00000040ff057424 */ /* 0x000fca00078e00ff */
[----:B------:R-:W-:Y:S02]  /*3d90*/  SEL R5, R5, 0xffffffc0, !P1 ;  /* 0xffffffc005057807 */ /* 0x000fe40004800000 */
[----:B-1----:R-:W-:Y:S02]  /*3da0*/  LOP3.LUT R8, R4, 0x200, RZ, 0xc0, !PT ;  /* 0x0000020004087812 */ /* 0x002fe400078ec0ff */
[----:B------:R-:W-:-:S05]  /*3db0*/  SEL R4, R6, 0xffffffe0, !P0 ;  /* 0xffffffe006047807 */ /* 0x000fca0004000000 */
[----:B------:R1:W-:Y:S01]  /*3dc0*/  STL [R1+0x1c], R4 ;  /* 0x00001c0401007387 */ /* 0x0003e20000100800 */
[----:B---3--:R-:W-:Y:S01]  /*3dd0*/  SEL R2, R9, 0xfffffff0, !P1 ;  /* 0xfffffff009027807 */ /* 0x008fe20004800000 */
[----:B------:R-:W-:Y:S01]  /*3de0*/  IMAD.IADD R5, R19, 0x1, R0 ;  /* 0x0000000113057824 */ /* 0x000fe200078e0200 */
[----:B------:R-:W-:Y:S01]  /*3df0*/  LOP3.LUT R2, R7, 0x38, R11, 0xf8, !PT ;  /* 0x0000003807027812 */ /* 0x000fe200078ef80b */
[----:B------:R-:W-:Y:S02]  /*3e00*/  IMAD.MOV.U32 R3, RZ, RZ, 0x40 ;  /* 0x00000040ff037424 */ /* 0x000fe400078e00ff */
[----:B------:R-:W-:Y:S01]  /*3e10*/  IMAD.IADD R240, R0, 0x1, R232 ;  /* 0x0000000100f07824 */ /* 0x000fe200078e02e8 */
[----:B------:R-:W-:Y:S01]  /*3e20*/  STL [R1+0x10], R5 ;  /* 0x0000100501007387 */ /* 0x000fe20000100800 */
[----:B------:R-:W-:-:S03]  /*3e30*/  LOP3.LUT R6, R2, 0x8, R10, 0x78, !PT ;  /* 0x0000000802067812 */ /* 0x000fc600078e780a */
[----:B------:R-:W3:Y:S01]  /*3e40*/  LDSM.16.M88.4 R156, [R5+0x12000] ;  /* 0x01200000059c783b */ /* 0x000ee20000000200 */
[----:B------:R-:W-:-:S03]  /*3e50*/  SEL R3, R3, 0xffffffc0, !P3 ;  /* 0xffffffc003037807 */ /* 0x000fc60005800000 */
[----:B------:R-:W4:Y:S04]  /*3e60*/  LDSM.16.M88.4 R160, [R5+0x12800] ;  /* 0x0128000005a0783b */ /* 0x000f280000000200 */
[----:B------:R-:W2:Y:S04]  /*3e70*/  LDSM.16.M88.4 R188, [R5+0x14000] ;  /* 0x0140000005bc783b */ /* 0x000ea80000000200 */
[----:B------:R-:W2:Y:S01]  /*3e80*/  LDSM.16.M88.4 R192, [R5+0x14800] ;  /* 0x0148000005c0783b */ /* 0x000ea20000000200 */
[----:B-1----:R-:W-:-:S03]  /*3e90*/  LOP3.LUT R4, R10, 0x10, RZ, 0xc0, !PT ;  /* 0x000000100a047812 */ /* 0x002fc600078ec0ff */
[----:B------:R-:W1:Y:S01]  /*3ea0*/  LDSM.16.M88.4 R220, [R5+0x16000] ;  /* 0x0160000005dc783b */ /* 0x000e620000000200 */
[----:B------:R-:W-:-:S03]  /*3eb0*/  LOP3.LUT R4, R4, 0x8, R21, 0xf8, !PT ;  /* 0x0000000804047812 */ /* 0x000fc600078ef815 */
[----:B------:R5:W1:Y:S01]  /*3ec0*/  LDSM.16.M88.4 R224, [R5+0x16800] ;  /* 0x0168000005e0783b */ /* 0x000a620000000200 */
[----:B------:R-:W-:-:S03]  /*3ed0*/  LOP3.LUT R4, R4, R2, RZ, 0x3c, !PT ;  /* 0x0000000204047212 */ /* 0x000fc600078e3cff */
[----:B------:R-:W1:Y:S01]  /*3ee0*/  LDSM.16.M88.4 R172, [R240] ;  /* 0x00000000f0ac783b */ /* 0x000e620000000200 */
[----:B------:R-:W-:-:S03]  /*3ef0*/  LOP3.LUT R4, R4, 0x200, R20, 0xf8, !PT ;  /* 0x0000020004047812 */ /* 0x000fc600078ef814 */
        /* <DEDUP_REMOVED lines=8> */
[----:B------:R-:W-:-:S03]  /*3f80*/  IMAD.IADD R5, R0, 0x1, R252 ;  /* 0x0000000100057824 */ /* 0x000fc600078e02fc */
[----:B------:R5:W-:Y:S04]  /*3f90*/  STL [R1+0x20], R4 ;  /* 0x0000200401007387 */ /* 0x000be80000100800 */
[----:B------:R3:W-:Y:S01]  /*3fa0*/  STL [R1+0x7c], R2 ;  /* 0x00007c0201007387 */ /* 0x0007e20000100800 */
[----:B-----5:R-:W-:Y:S02]  /*3fb0*/  IMAD.IADD R4, R19, 0x1, R3 ;  /* 0x0000000113047824 */ /* 0x020fe400078e0203 */
[----:B---3--:R-:W-:Y:S02]  /*3fc0*/  IMAD.IADD R2, R3, 0x1, R252 ;  /* 0x0000000103027824 */ /* 0x008fe400078e02fc */
[C---:B------:R-:W-:Y:S01]  /*3fd0*/  IMAD.IADD R3, R0.reuse, 0x1, R4 ;  /* 0x0000000100037824 */ /* 0x040fe200078e0204 */
[----:B------:R-:W-:Y:S01]  /*3fe0*/  STL [R1+0x14], R4 ;  /* 0x0000140401007387 */ /* 0x000fe20000100800 */
[----:B------:R-:W-:-:S03]  /*3ff0*/  IMAD.IADD R0, R0, 0x1, R2 ;  /* 0x0000000100007824 */ /* 0x000fc600078e0202 */
[----:B------:R-:W-:Y:S04]  /*4000*/  STL [R1+0x4], R5 ;  /* 0x0000040501007387 */ /* 0x000fe80000100800 */
[----:B------:R-:W-:Y:S04]  /*4010*/  STL [R1], R2 ;  /* 0x0000000201007387 */ /* 0x000fe80000100800 */
[----:B------:R3:W-:Y:S04]  /*4020*/  STL [R1+0x18], R3 ;  /* 0x0000180301007387 */ /* 0x0007e80000100800 */
[----:B------:R1:W-:Y:S01]  /*4030*/  STL [R1+0x8], R0 ;  /* 0x0000080001007387 */ /* 0x0003e20000100800 */
[----:B--2---:R-:W-:-:S02]  /*4040*/  R2UR UR58, R14 ;  /* 0x000000000e3a72ca */ /* 0x004fc400000e0000 */
[----:B------:R-:W-:Y:S01]  /*4050*/  R2UR UR59, R15 ;  /* 0x000000000f3b72ca */ /* 0x000fe200000e0000 */
[----:B---3--:R-:W-:-:S05]  /*4060*/  IMAD.WIDE.U32 R2, R16, -0x2daee0ad, RZ ;  /* 0xd2511f5310027825 */ /* 0x008fca00078e00ff */
[----:B------:R2:W-:Y:S01]  /*4070*/  STL.64 [R1+0x58], R2 ;  /* 0x0000580201007387 */ /* 0x0005e20000100a00 */
[----:B------:R-:W-:Y:S02]  /*4080*/  LOP3.LUT P2, RZ, R21, 0x8, RZ, 0xc0, !PT ;  /* 0x0000000815ff7812 */ /* 0x000fe4000784c0ff */
[----:B------:R-:W-:Y:S02]  /*4090*/  CS2R R26, SRZ ;  /* 0x00000000001a7805 */ /* 0x000fe4000001ff00 */
[----:B------:R-:W-:Y:S02]  /*40a0*/  CS2R R24, SRZ ;  /* 0x0000000000187805 */ /* 0x000fe4000001ff00 */
[----:B------:R-:W-:Y:S02]  /*40b0*/  CS2R R22, SRZ ;  /* 0x0000000000167805 */ /* 0x000fe4000001ff00 */
[----:B------:R-:W-:Y:S01]  /*40c0*/  CS2R R20, SRZ ;  /* 0x0000000000147805 */ /* 0x000fe2000001ff00 */
[----:B------:R-:W-:-:S02]  /*40d0*/  USHF.L.U32 UR16, UR16, 0x6, URZ ;  /* 0x0000000610107899 */ /* 0x000fc400080006ff */
[----:B------:R-:W-:Y:S02]  /*40e0*/  UIADD3 UR57, UPT, UPT, UR58, -0x61c88647, URZ ;  /* 0x9e3779b93a397890 */ /* 0x000fe4000fffe0ff */
[----:B------:R-:W-:Y:S02]  /*40f0*/  UIADD3 UR56, UPT, UPT, UR59, -0x4498517b, URZ ;  /* 0xbb67ae853b387890 */ /* 0x000fe4000fffe0ff */
[----:B------:R-:W-:Y:S02]  /*4100*/  UIADD3 UR55, UPT, UPT, UR58, 0x3c6ef372, URZ ;  /* 0x3c6ef3723a377890 */ /* 0x000fe4000fffe0ff */
[----:B------:R-:W-:Y:S02]  /*4110*/  UIADD3 UR54, UPT, UPT, UR59, 0x76cf5d0a, URZ ;  /* 0x76cf5d0a3b367890 */ /* 0x000fe4000fffe0ff */
[----:B------:R-:W-:Y:S02]  /*4120*/  UIADD3 UR53, UPT, UPT, UR58, -0x255992d5, URZ ;  /* 0xdaa66d2b3a357890 */ /* 0x000fe4000fffe0ff */
[----:B------:R-:W-:-:S02]  /*4130*/  UIADD3 UR52, UPT, UPT, UR59, 0x32370b8f, URZ ;  /* 0x32370b8f3b347890 */ /* 0x000fc4000fffe0ff */
[----:B------:R-:W-:Y:S02]  /*4140*/  UIADD3 UR51, UPT, UPT, UR58, 0x78dde6e4, URZ ;  /* 0x78dde6e43a337890 */ /* 0x000fe4000fffe0ff */
[----:B------:R-:W-:Y:S02]  /*4150*/  UIADD3 UR48, UPT, UPT, UR59, -0x126145ec, URZ ;  /* 0xed9eba143b307890 */ /* 0x000fe4000fffe0ff */
[----:B------:R-:W-:Y:S02]  /*4160*/  UIADD3 UR43, UPT, UPT, UR58, 0x1715609d, URZ ;  /* 0x1715609d3a2b7890 */ /* 0x000fe4000fffe0ff */
[----:B------:R-:W-:Y:S02]  /*4170*/  UIADD3 UR34, UPT, UPT, UR59, -0x56f99767, URZ ;  /* 0xa90668993b227890 */ /* 0x000fe4000fffe0ff */
[----:B------:R-:W-:Y:S02]  /*4180*/  UIADD3 UR29, UPT, UPT, UR58, -0x4ab325aa, URZ ;  /* 0xb54cda563a1d7890 */ /* 0x000fe4000fffe0ff */
[----:B-12-4-:R-:W-:-:S12]  /*4190*/  UIADD3 UR23, UPT, UPT, UR59, 0x646e171e, URZ ;  /* 0x646e171e3b177890 */ /* 0x016fd8000fffe0ff */
.L_x_609:
[----:B------:R-:W2:Y:S01]  /*41a0*/  LDL R249, [R1+0xc] ;  /* 0x00000c0001f97983 */ /* 0x000ea20000100800 */
[----:B------:R-:W-:Y:S01]  /*41b0*/  UIADD3 UR37, UPT, UPT, UR37, -0x40, URZ ;  /* 0xffffffc025257890 */ /* 0x000fe2000fffe0ff */
[----:B------:R-:W-:Y:S01]  /*41c0*/  IMAD.U32 R244, RZ, RZ, UR10 ;  /* 0x0000000afff47e24 */ /* 0x000fe2000f8e00ff */
[----:B------:R-:W-:Y:S02]  /*41d0*/  USHF.L.U32 UR17, UR45, 0x6, URZ ;  /* 0x000000062d117899 */ /* 0x000fe400080006ff */
[----:B------:R-:W3:Y:S01]  /*41e0*/  LDL.LU R2, [R1+0x4] ;  /* 0x0000040001027983 */ /* 0x000ee20000300800 */
[----:B------:R-:W-:Y:S01]  /*41f0*/  UISETP.GE.AND UP0, UPT, UR37, UR50, UPT ;  /* 0x000000322500728c */ /* 0x000fe2000bf06270 */
[----:B------:R-:W-:Y:S01]  /*4200*/  IMAD.U32 R245, RZ, RZ, UR11 ;  /* 0x0000000bfff57e24 */ /* 0x000fe2000f8e00ff */
[----:B------:R-:W-:Y:S02]  /*4210*/  UIADD3 UR17, UPT, UPT, UR17, 0x40, URZ ;  /* 0x0000004011117890 */ /* 0x000fe4000fffe0ff */
[----:B------:R-:W4:Y:S01]  /*4220*/  LDL R247, [R1+0x10] ;  /* 0x0000100001f77983 */ /* 0x000f220000100800 */
        /* <DEDUP_REMOVED lines=70> */
[----:B------:R1:W-:Y:S05]  /*4690*/  LDSM.16.M88.4 R92, [R2+0x4000] ;  /* 0x00400000025c783b */ /* 0x0003ea0000000200 */
[----:B------:R-:W5:Y:S02]  /*46a0*/  LDSM.16.M88.4 R68, [R249+0x10800] ;  /* 0x01080000f944783b */ /* 0x000f640000000200 */
[C---:B---3--:R-:W-:Y:S08]  /*46b0*/  HMMA.16816.F32.BF16 R4, R76.reuse, R80, R4 ;  /* 0x000000504c04723c */ /* 0x048ff00000041804 */
[C---:B------:R-:W-:Y:S01]  /*46c0*/  HMMA.16816.F32.BF16 R8, R76.reuse, R82, R8 ;  /* 0x000000524c08723c */ /* 0x040fe20000041808 */
[----:B------:R-:W-:Y:S07]  /*46d0*/  LDSM.16.M88.4 R80, [R3+0x10000] ;  /* 0x010000000350783b */ /* 0x000fee0000000200 */
[C---:B--2---:R-:W-:Y:S01]  /*46e0*/  HMMA.16816.F32.BF16 R12, R76.reuse, R72, R12 ;  /* 0x000000484c0c723c */ /* 0x044fe2000004180c */
[----:B-1----:R-:W2:Y:S05]  /*46f0*/  LDL.LU R2, [R1+0x50] ;  /* 0x0000500001027983 */ /* 0x002eaa0000300800 */
[----:B------:R-:W3:Y:S02]  /*4700*/  LDL.64 R250, [R1+0x58] ;  /* 0x0000580001fa7983 */ /* 0x000ee40000100a00 */
[----:B------:R-:W-:Y:S03]  /*4710*/  HMMA.16816.F32.BF16 R16, R76, R74, R16 ;  /* 0x0000004a4c10723c */ /* 0x000fe60000041810 */
[----:B------:R-:W1:Y:S05]  /*4720*/  LDSM.16.M88.4 R72, [R247+0x10800] ;  /* 0x01080000f748783b */ /* 0x000e6a0000000200 */
[----:B------:R5:W1:Y:S01]  /*4730*/  LDSM.16.M88.4 R76, [R246+0x4000] ;  /* 0x00400000f64c783b */ /* 0x000a620000000200 */
[C---:B----4-:R-:W-:Y:S04]  /*4740*/  HMMA.16816.F32.BF16 R4, R84.reuse, R88, R4 ;  /* 0x000000585404723c */ /* 0x050fe80000041804 */
[----:B------:R-:W4:Y:S05]  /*4750*/  LDL R88, [R1+0x80] ;  /* 0x0000800001587983 */ /* 0x000f2a0000100800 */
[----:B------:R-:W4:Y:S01]  /*4760*/  LDL R89, [R1+0x40] ;  /* 0x0000400001597983 */ /* 0x000f220000100800 */
[C---:B------:R-:W-:Y:S08]  /*4770*/  HMMA.16816.F32.BF16 R8, R84.reuse, R90, R8 ;  /* 0x0000005a5408723c */ /* 0x040ff00000041808 */
[C---:B-----5:R-:W-:Y:S01]  /*4780*/  HMMA.16816.F32.BF16 R12, R84.reuse, R68, R12 ;  /* 0x00000044540c723c */ /* 0x060fe2000004180c */
[----:B------:R-:W5:Y:S07]  /*4790*/  S2R R246, SR_TID.X ;  /* 0x0000000000f67919 */ /* 0x000f6e0000002100 */
[----:B------:R-:W-:Y:S01]  /*47a0*/  HMMA.16816.F32.BF16 R16, R84, R70, R16 ;  /* 0x000000465410723c */ /* 0x000fe20000041810 */
[----:B------:R-:W5:Y:S05]  /*47b0*/  LDSM.16.M88.4 R68, [R3+0x10800] ;  /* 0x010800000344783b */ /* 0x000f6a0000000200 */
[----:B------:R-:W-:Y:S02]  /*47c0*/  LDSM.16.M88.4 R84, [R248+0x10000] ;  /* 0x01000000f854783b */ /* 0x000fe40000000200 */
[C---:B------:R-:W-:Y:S01]  /*47d0*/  HMMA.16816.F32.BF16 R4, R92.reuse, R96, R4 ;  /* 0x000000605c04723c */ /* 0x040fe20000041804 */
[----:B------:R-:W-:Y:S07]  /*47e0*/  IMAD.MOV.U32 R97, RZ, RZ, 0x3f ;  /* 0x0000003fff617424 */ /* 0x000fee00078e00ff */
[C---:B------:R-:W-:Y:S08]  /*47f0*/  HMMA.16816.F32.BF16 R8, R92.reuse, R98, R8 ;  /* 0x000000625c08723c */ /* 0x040ff00000041808 */
[C---:B-1----:R-:W-:Y:S03]  /*4800*/  HMMA.16816.F32.BF16 R12, R92.reuse, R72, R12 ;  /* 0x000000485c0c723c */ /* 0x042fe6000004180c */
[C---:B-----5:R-:W-:Y:S01]  /*4810*/  IMAD.SHL.U32 R247, R246.reuse, 0x2, RZ ;  /* 0x00000002f6f77824 */ /* 0x060fe200078e00ff */
[----:B------:R-:W-:Y:S04]  /*4820*/  SHF.R.U32.HI R98, RZ, 0x2, R246 ;  /* 0x00000002ff627819 */ /* 0x000fe800000116f6 */
[----:B------:R-:W-:Y:S01]  /*4830*/  HMMA.16816.F32.BF16 R16, R92, R74, R16 ;  /* 0x0000004a5c10723c */ /* 0x000fe20000041810 */
[----:B------:R1:W5:Y:S01]  /*4840*/  LDSM.16.M88.4 R72, [R0+0x4000] ;  /* 0x004000000048783b */ /* 0x0003620000000200 */
[----:B------:R-:W-:Y:S06]  /*4850*/  IMAD.MOV.U32 R92, RZ, RZ, 0x37 ;  /* 0x00000037ff5c7424 */ /* 0x000fec00078e00ff */
[C---:B------:R-:W-:Y:S08]  /*4860*/  HMMA.16816.F32.BF16 R4, R76.reuse, R80, R4 ;  /* 0x000000504c04723c */ /* 0x040ff00000041804 */
[C---:B------:R-:W-:Y:S08]  /*4870*/  HMMA.16816.F32.BF16 R8, R76.reuse, R82, R8 ;  /* 0x000000524c08723c */ /* 0x040ff00000041808 */
[C---:B------:R-:W-:Y:S01]  /*4880*/  HMMA.16816.F32.BF16 R12, R76.reuse, R68, R12 ;  /* 0x000000444c0c723c */ /* 0x040fe2000004180c */
[----:B-1----:R-:W1:Y:S07]  /*4890*/  S2R R0, SR_TID.X ;  /* 0x0000000000007919 */ /* 0x002e6e0000002100 */
[----:B------:R-:W-:Y:S01]  /*48a0*/  HMMA.16816.F32.BF16 R16, R76, R70, R16 ;  /* 0x000000464c10723c */ /* 0x000fe20000041810 */
[----:B------:R1:W1:Y:S07]  /*48b0*/  LDSM.16.M88.4 R68, [R248+0x10800] ;  /* 0x01080000f844783b */ /* 0x00026e0000000200 */
[C---:B-----5:R-:W-:Y:S08]  /*48c0*/  HMMA.16816.F32.BF16 R4, R72.reuse, R84, R4 ;  /* 0x000000544804723c */ /* 0x060ff00000041804 */
[C---:B------:R-:W-:Y:S03]  /*48d0*/  HMMA.16816.F32.BF16 R8, R72.reuse, R86, R8 ;  /* 0x000000564808723c */ /* 0x040fe60000041808 */
[C---:B-1----:R-:W-:Y:S01]  /*48e0*/  IMAD.SHL.U32 R248, R246.reuse, 0x20, RZ ;  /* 0x00000020f6f87824 */ /* 0x042fe200078e00ff */
[----:B------:R-:W-:Y:S01]  /*48f0*/  SHF.R.U32.HI R3, RZ, 0x7, R0 ;  /* 0x00000007ff037819 */ /* 0x000fe20000011600 */
[----:B------:R-:W-:Y:S02]  /*4900*/  IMAD.U32 R0, RZ, RZ, UR45 ;  /* 0x0000002dff007e24 */ /* 0x000fe4000f8e00ff */
[----:B------:R-:W-:Y:S02]  /*4910*/  IMAD.SHL.U32 R246, R246, 0x10, RZ ;  /* 0x00000010f6f67824 */ /* 0x000fe400078e00ff */
[----:B------:R-:W-:Y:S03]  /*4920*/  IMAD R0, R0, 0x2, R3 ;  /* 0x0000000200007824 */ /* 0x000fe600078e0203 */
[----:B------:R-:W-:Y:S01]  /*4930*/  LOP3.LUT R246, R246, 0x1c0, RZ, 0xc0, !PT ;  /* 0x000001c0f6f67812 */ /* 0x000fe200078ec0ff */
[C---:B------:R-:W-:Y:S08]  /*4940*/  HMMA.16816.F32.BF16 R12, R72.reuse, R68, R12 ;  /* 0x00000044480c723c */ /* 0x040ff0000004180c */
[----:B------:R-:W-:Y:S03]  /*4950*/  HMMA.16816.F32.BF16 R16, R72, R70, R16 ;  /* 0x000000464810723c */ /* 0x000fe60000041810 */
[----:B--2---:R-:W-:Y:S01]  /*4960*/  VIADD R2, R2, 0xfffffffc ;  /* 0xfffffffc02027836 */ /* 0x004fe20000000000 */
[----:B---3--:R-:W-:Y:S04]  /*4970*/  LOP3.LUT R0, R0, UR59, R251, 0x96, !PT ;  /* 0x0000003b00007c12 */ /* 0x008fe8000f8e96fb */
[----:B------:R1:W-:Y:S05]  /*4980*/  STL [R1+0x50], R2 ;  /* 0x0000500201007387 */ /* 0x0003ea0000100800 */
[----:B------:R-:W2:Y:S01]  /*4990*/  LDL R96, [R1+0x44] ;  /* 0x0000440001607983 */ /* 0x000ea20000100800 */
[----:B------:R-:W-:Y:S04]  /*49a0*/  IMAD.WIDE.U32 R82, R0, -0x326172a9, RZ ;  /* 0xcd9e8d5700527825 */ /* 0x000fe800078e00ff */
[----:B------:R-:W3:Y:S01]  /*49b0*/  LDL R95, [R1+0x4c] ;  /* 0x00004c00015f7983 */ /* 0x000ee20000100800 */
[----:B------:R-:W-:Y:S04]  /*49c0*/  IMAD.U32 R0, RZ, RZ, UR45 ;  /* 0x0000002dff007e24 */ /* 0x000fe8000f8e00ff */
[----:B------:R-:W5:Y:S05]  /*49d0*/  LDL R94, [R1+0x48] ;  /* 0x00004800015e7983 */ /* 0x000f6a0000100800 */
[----:B------:R-:W5:Y:S01]  /*49e0*/  LDL R93, [R1+0x60] ;  /* 0x00006000015d7983 */ /* 0x000f620000100800 */
[C---:B----4-:R-:W-:Y:S02]  /*49f0*/  @!P0 VIADDMNMX R76, R89.reuse, -R92, UR41, PT ;  /* 0x00000029594c8e46 */ /* 0x050fe4000b80095c */
[----:B------:R-:W-:Y:S02]  /*4a00*/  @!P0 VIADDMNMX R77, R89, -R97, UR41, PT ;  /* 0x00000029594d8e46 */ /* 0x000fe4000b800961 */
[----:B------:R-:W4:Y:S01]  /*4a10*/  LDL R92, [R1+0x78] ;  /* 0x00007800015c7983 */ /* 0x000f220000100800 */
[----:B-1----:R-:W-:Y:S05]  /*4a20*/  IMAD.WIDE.U32 R2, R2, -0x326172a9, RZ ;  /* 0xcd9e8d5702027825 */ /* 0x002fea00078e00ff */
[----:B------:R-:W-:Y:S02]  /*4a30*/  LOP3.LUT R3, R88, UR58, R3, 0x96, !PT ;  /* 0x0000003a58037c12 */ /* 0x000fe4000f8e9603 */
[----:B------:R-:W-:Y:S02]  /*4a40*/  LOP3.LUT R80, R2, UR57, R83, 0x96, !PT ;  /* 0x0000003902507c12 */ /* 0x000fe4000f8e9653 */
[----:B------:R-:W-:Y:S01]  /*4a50*/  @!P0 LOP3.LUT R2, R247, 0x6, RZ, 0xc0, !PT ;  /* 0x00000006f7028812 */ /* 0x000fe200078ec0ff */
[----:B------:R-:W-:Y:S03]  /*4a60*/  IMAD.WIDE.U32 R90, R3, -0x2daee0ad, RZ ;  /* 0xd2511f53035a7825 */ /* 0x000fe600078e00ff */
[----:B------:R-:W-:Y:S01]  /*4a70*/  @!P0 LOP3.LUT R2, R2, 0xe0, R98, 0xf8, !PT ;  /* 0x000000e002028812 */ /* 0x000fe200078ef862 */
[----:B------:R-:W-:Y:S01]  /*4a80*/  IMAD.WIDE.U32 R80, R80, -0x2daee0ad, RZ ;  /* 0xd2511f5350507825 */ /* 0x000fe200078e00ff */
[----:B------:R-:W-:Y:S02]  /*4a90*/  LOP3.LUT R3, R250, UR56, R91, 0x96, !PT ;  /* 0x00000038fa037c12 */ /* 0x000fe4000f8e965b */
[----:B------:R-:W4:Y:S01]  /*4aa0*/  LDL R91, [R1+0x74] ;  /* 0x00007400015b7983 */ /* 0x000f220000100800 */
[----:B------:R-:W-:Y:S02]  /*4ab0*/  @!P0 IMAD R0, R0, 0x40, R2 ;  /* 0x0000004000008824 */ /* 0x000fe400078e0202 */
[----:B------:R-:W-:Y:S01]  /*4ac0*/  IMAD.WIDE.U32 R78, R3, -0x326172a9, RZ ;  /* 0xcd9e8d57034e7825 */ /* 0x000fe200078e00ff */
[----:B------:R-:W-:Y:S01]  /*4ad0*/  LOP3.LUT R3, R90, UR54, R81, 0x96, !PT ;  /* 0x000000365a037c12 */ /* 0x000fe2000f8e9651 */
[----:B------:R-:W1:Y:S02]  /*4ae0*/  S2R R250, SR_TID.X ;  /* 0x0000000000fa7919 */ /* 0x000e640000002100 */
[----:B------:R-:W-:Y:S01]  /*4af0*/  @!P0 VIADD R2, R0, 0x1 ;  /* 0x0000000100028836 */ /* 0x000fe20000000000 */
[----:B------:R-:W-:Y:S01]  /*4b00*/  LOP3.LUT R88, R82, UR55, R79, 0x96, !PT ;  /* 0x0000003752587c12 */ /* 0x000fe2000f8e964f */
[----:B------:R-:W4:Y:S01]  /*4b10*/  LDL R90, [R1+0x70] ;  /* 0x00007000015a7983 */ /* 0x000f220000100800 */
[----:B------:R-:W-:Y:S02]  /*4b20*/  IMAD.WIDE.U32 R84, R3, -0x326172a9, RZ ;  /* 0xcd9e8d5703547825 */ /* 0x000fe400078e00ff */
[C---:B------:R-:W-:Y:S02]  /*4b30*/  @!P0 ISETP.GE.AND P6, PT, R2.reuse, R77, PT ;  /* 0x0000004d0200820c */ /* 0x040fe40003fc6270 */
[----:B------:R-:W-:Y:S01]  /*4b40*/  @!P0 ISETP.GE.AND P4, PT, R2, R76, PT ;  /* 0x0000004c0200820c */ /* 0x000fe20003f86270 */
[----:B------:R-:W-:Y:S01]  /*4b50*/  IMAD.WIDE.U32 R88, R88, -0x2daee0ad, RZ ;  /* 0xd2511f5358587825 */ /* 0x000fe200078e00ff */
[----:B------:R-:W-:Y:S03]  /*4b60*/  LOP3.LUT R85, R78, UR53, R85, 0x96, !PT ;  /* 0x000000354e557c12 */ /* 0x000fe6000f8e9655 */
[----:B------:R-:W-:Y:S01]  /*4b70*/  @!P0 VIADD R78, R0, 0x8 ;  /* 0x00000008004e8836 */ /* 0x000fe20000000000 */
[----:B------:R-:W-:Y:S01]  /*4b80*/  LOP3.LUT R89, R80, UR52, R89, 0x96, !PT ;  /* 0x0000003450597c12 */ /* 0x000fe2000f8e9659 */
[----:B------:R-:W-:Y:S04]  /*4b90*/  @!P0 VIADD R68, R0, 0x18 ;  /* 0x0000001800448836 */ /* 0x000fe80000000000 */
[----:B------:R-:W-:Y:S05]  /*4ba0*/  IMAD.WIDE.U32 R86, R89, -0x326172a9, RZ ;  /* 0xcd9e8d5759567825 */ /* 0x000fea00078e00ff */
[----:B------:R-:W-:Y:S02]  /*4bb0*/  LOP3.LUT R84, R84, UR51, R87, 0x96, !PT ;  /* 0x0000003354547c12 */ /* 0x000fe4000f8e9657 */
[----:B-1----:R-:W-:Y:S02]  /*4bc0*/  SHF.R.U32.HI R251, RZ, 0x1, R250 ;  /* 0x00000001fffb7819 */ /* 0x002fe400000116fa */
[C---:B--2---:R-:W-:Y:S01]  /*4bd0*/  LEA R82, P3, R96.reuse, R244, 0x2 ;  /* 0x000000f460527211 */ /* 0x044fe200078610ff */
[----:B------:R-:W-:Y:S03]  /*4be0*/  IMAD.MOV.U32 R244, RZ, RZ, 0x10 ;  /* 0x00000010fff47424 */ /* 0x000fe600078e00ff */
[----:B------:R-:W-:Y:S01]  /*4bf0*/  LEA.HI.X R83, R96, R245, RZ, 0x2, P3 ;  /* 0x000000f560537211 */ /* 0x000fe200018f14ff */
[C---:B---3--:R-:W-:Y:S01]  /*4c00*/  FMUL.FTZ R3, R95.reuse, 1.4426950216293334961 ;  /* 0x3fb8aa3b5f037820 */ /* 0x048fe20000410000 */
[----:B------:R-:W-:Y:S01]  /*4c10*/  FSETP.NEU.FTZ.AND P3, PT, R95, -INF , PT ;  /* 0xff8000005f00780b */ /* 0x000fe20003f7d000 */
[----:B------:R-:W-:Y:S02]  /*4c20*/  IMAD.MOV.U32 R245, RZ, RZ, 0x40 ;  /* 0x00000040fff57424 */ /* 0x000fe400078e00ff */
[C---:B-----5:R-:W-:Y:S01]  /*4c30*/  FMUL.FTZ R2, R94.reuse, 1.4426950216293334961 ;  /* 0x3fb8aa3b5e027820 */ /* 0x060fe20000410000 */
[----:B------:R-:W-:Y:S02]  /*4c40*/  FSETP.NEU.FTZ.AND P5, PT, R94, -INF , PT ;  /* 0xff8000005e00780b */ /* 0x000fe40003fbd000 */
[----:B------:R-:W-:Y:S01]  /*4c50*/  FSEL R3, R3, RZ, P3 ;  /* 0x000000ff03037208 */ /* 0x000fe20001800000 */
[C---:B------:R-:W-:Y:S01]  /*4c60*/  FADD.FTZ R81, R93.reuse, R4 ;  /* 0x000000045d517221 */ /* 0x040fe20000010000 */
[-C--:B------:R-:W-:Y:S01]  /*4c70*/  @!P0 ISETP.GE.AND P3, PT, R0, R77.reuse, PT ;  /* 0x0000004d0000820c */ /* 0x080fe20003f66270 */
[----:B------:R-:W-:Y:S01]  /*4c80*/  FADD.FTZ R79, R93, R6 ;  /* 0x000000065d4f7221 */ /* 0x000fe20000010000 */
[----:B------:R-:W-:Y:S01]  /*4c90*/  FSEL R2, R2, RZ, P5 ;  /* 0x000000ff02027208 */ /* 0x000fe20002800000 */
[----:B----4-:R-:W-:Y:S01]  /*4ca0*/  FADD.FTZ R80, R92, R5 ;  /* 0x000000055c507221 */ /* 0x010fe20000010000 */
[----:B------:R-:W-:Y:S01]  /*4cb0*/  @!P0 FSEL R81, R81, -INF , !P3 ;  /* 0xff80000051518808 */ /* 0x000fe20005800000 */
[----:B------:R-:W2:Y:S01]  /*4cc0*/  LDL R93, [R1+0x6c] ;  /* 0x00006c00015d7983 */ /* 0x000ea20000100800 */
[-C--:B------:R-:W-:Y:S01]  /*4cd0*/  @!P0 ISETP.GE.AND P5, PT, R78, R77.reuse, PT ;  /* 0x0000004d4e00820c */ /* 0x080fe20003fa6270 */
[----:B------:R-:W-:Y:S01]  /*4ce0*/  @!P0 VIADD R5, R0, 0x9 ;  /* 0x0000000900058836 */ /* 0x000fe20000000000 */
[-C--:B------:R-:W-:Y:S01]  /*4cf0*/  @!P0 ISETP.GE.AND P3, PT, R78, R76.reuse, PT ;  /* 0x0000004c4e00820c */ /* 0x080fe20003f66270 */
[----:B------:R-:W-:Y:S01]  /*4d00*/  FADD.FTZ R78, R92, R7 ;  /* 0x000000075c4e7221 */ /* 0x000fe20000010000 */
[----:B------:R-:W-:Y:S01]  /*4d10*/  @!P0 FSEL R80, R80, -INF , !P6 ;  /* 0xff80000050508808 */ /* 0x000fe20007000000 */
[----:B------:R-:W3:Y:S01]  /*4d20*/  LDL R92, [R1+0x68] ;  /* 0x00006800015c7983 */ /* 0x000ee20000100800 */
[CC--:B------:R-:W-:Y:S01]  /*4d30*/  @!P0 ISETP.GE.AND P6, PT, R0.reuse, R76.reuse, PT ;  /* 0x0000004c0000820c */ /* 0x0c0fe20003fc6270 */
[----:B------:R-:W-:Y:S01]  /*4d40*/  @!P0 VIADD R4, R0, 0x10 ;  /* 0x0000001000048836 */ /* 0x000fe20000000000 */
[----:B------:R-:W-:Y:S01]  /*4d50*/  @!P0 FSEL R78, R78, -INF , !P4 ;  /* 0xff8000004e4e8808 */ /* 0x000fe20006000000 */
[C---:B------:R-:W-:Y:S01]  /*4d60*/  @!P0 VIADD R6, R0.reuse, 0x11 ;  /* 0x0000001100068836 */ /* 0x040fe20000000000 */
[----:B------:R-:W-:Y:S01]  /*4d70*/  @!P0 FSEL R79, R79, -INF , !P6 ;  /* 0xff8000004f4f8808 */ /* 0x000fe20007000000 */
[----:B------:R-:W-:Y:S01]  /*4d80*/  @!P0 VIADD R0, R0, 0x19 ;  /* 0x0000001900008836 */ /* 0x000fe20000000000 */
[-C--:B------:R-:W-:Y:S01]  /*4d90*/  @!P0 ISETP.GE.AND P6, PT, R5, R77.reuse, PT ;  /* 0x0000004d0500820c */ /* 0x080fe20003fc6270 */
[--C-:B------:R-:W-:Y:S01]  /*4da0*/  FFMA.FTZ R81, R81, UR14, -R3.reuse ;  /* 0x0000000e51517c23 */ /* 0x100fe20008010803 */
[-C--:B------:R-:W-:Y:S01]  /*4db0*/  @!P0 ISETP.GE.AND P4, PT, R5, R76.reuse, PT ;  /* 0x0000004c0500820c */ /* 0x080fe20003f86270 */
[----:B------:R-:W-:Y:S01]  /*4dc0*/  FFMA.FTZ R80, R80, UR14, -R3 ;  /* 0x0000000e50507c23 */ /* 0x000fe20008010803 */
[--C-:B------:R-:W-:Y:S01]  /*4dd0*/  FFMA.FTZ R78, R78, UR14, -R2.reuse ;  /* 0x0000000e4e4e7c23 */ /* 0x100fe20008010802 */
[----:B------:R-:W1:Y:S01]  /*4de0*/  MUFU.EX2 R95, R81 ;  /* 0x00000051005f7308 */ /* 0x000e620000000800 */
[----:B------:R-:W-:Y:S01]  /*4df0*/  FFMA.FTZ R79, R79, UR14, -R2 ;  /* 0x0000000e4f4f7c23 */ /* 0x000fe20008010802 */
[C---:B------:R-:W-:Y:S01]  /*4e00*/  FADD.FTZ R8, R91.reuse, R8 ;  /* 0x000000085b087221 */ /* 0x040fe20000010000 */
[----:B------:R-:W-:Y:S07]  /*4e10*/  FADD.FTZ R10, R91, R10 ;  /* 0x0000000a5b0a7221 */ /* 0x000fee0000010000 */
[----:B------:R-:W4:Y:S01]  /*4e20*/  MUFU.EX2 R94, R80 ;  /* 0x00000050005e7308 */ /* 0x000f220000000800 */
[----:B------:R-:W5:Y:S01]  /*4e30*/  LDL R91, [R1+0x64] ;  /* 0x00006400015b7983 */ /* 0x000f620000100800 */
[----:B------:R-:W-:Y:S02]  /*4e40*/  SEL R244, R244, 0xfffffff0, !P1 ;  /* 0xfffffff0f4f47807 */ /* 0x000fe40004800000 */
[----:B------:R-:W-:Y:S06]  /*4e50*/  @!P0 FSEL R8, R8, -INF , !P5 ;  /* 0xff80000008088808 */ /* 0x000fec0006800000 */
[----:B------:R-:W4:Y:S01]  /*4e60*/  MUFU.EX2 R96, R78 ;  /* 0x0000004e00607308 */ /* 0x000f220000000800 */
[-C--:B------:R-:W-:Y:S01]  /*4e70*/  @!P0 ISETP.GE.AND P5, PT, R4, R77.reuse, PT ;  /* 0x0000004d0400820c */ /* 0x080fe20003fa6270 */
[C---:B------:R-:W-:Y:S01]  /*4e80*/  FADD.FTZ R9, R90.reuse, R9 ;  /* 0x000000095a097221 */ /* 0x040fe20000010000 */
[----:B------:R-:W-:Y:S01]  /*4e90*/  FADD.FTZ R11, R90, R11 ;  /* 0x0000000b5a0b7221 */ /* 0x000fe20000010000 */
[----:B------:R-:W-:Y:S01]  /*4ea0*/  @!P0 FSEL R10, R10, -INF , !P3 ;  /* 0xff8000000a0a8808 */ /* 0x000fe20005800000 */
[----:B------:R-:W4:Y:S01]  /*4eb0*/  LDL R90, [R1+0x54] ;  /* 0x00005400015a7983 */ /* 0x000f220000100800 */
[-C--:B------:R-:W-:Y:S01]  /*4ec0*/  @!P0 ISETP.GE.AND P3, PT, R6, R77.reuse, PT ;  /* 0x0000004d0600820c */ /* 0x080fe20003f66270 */
[----:B------:R-:W-:Y:S01]  /*4ed0*/  FFMA.FTZ R8, R8, UR14, -R3 ;  /* 0x0000000e08087c23 */ /* 0x000fe20008010803 */
[----:B------:R-:W-:Y:S01]  /*4ee0*/  @!P0 FSEL R9, R9, -INF , !P6 ;  /* 0xff80000009098808 */ /* 0x000fe20007000000 */
[--C-:B------:R-:W-:Y:S01]  /*4ef0*/  FFMA.FTZ R10, R10, UR14, -R2.reuse ;  /* 0x0000000e0a0a7c23 */ /* 0x100fe20008010802 */
[-C--:B------:R-:W-:Y:S01]  /*4f00*/  @!P0 ISETP.GE.AND P6, PT, R4, R76.reuse, PT ;  /* 0x0000004c0400820c */ /* 0x080fe20003fc6270 */
[----:B------:R-:W-:Y:S01]  /*4f10*/  IMAD.WIDE.U32 R4, R85, -0x2daee0ad, RZ ;  /* 0xd2511f5355047825 */ /* 0x000fe200078e00ff */
[----:B------:R-:W-:Y:S01]  /*4f20*/  @!P0 FSEL R11, R11, -INF , !P4 ;  /* 0xff8000000b0b8808 */ /* 0x000fe20006000000 */
[----:B------:R-:W-:Y:S01]  /*4f30*/  MUFU.EX2 R97, R79 ;  /* 0x0000004f00617308 */ /* 0x000fe20000000800 */
[-C--:B------:R-:W-:Y:S01]  /*4f40*/  @!P0 ISETP.GE.AND P4, PT, R6, R76.reuse, PT ;  /* 0x0000004c0600820c */ /* 0x080fe20003f86270 */
[----:B------:R-:W-:Y:S01]  /*4f50*/  IMAD.WIDE.U32 R84, R84, -0x2daee0ad, RZ ;  /* 0xd2511f5354547825 */ /* 0x000fe200078e00ff */
[----:B------:R-:W-:Y:S03]  /*4f60*/  LOP3.LUT R5, R88, UR48, R5, 0x96, !PT ;  /* 0x0000003058057c12 */ /* 0x000fe6000f8e9605 */
[----:B------:R-:W-:Y:S01]  /*4f70*/  FFMA.FTZ R9, R9, UR14, -R3 ;  /* 0x0000000e09097c23 */ /* 0x000fe20008010803 */
[----:B------:R-:W-:Y:S01]  /*4f80*/  FFMA.FTZ R11, R11, UR14, -R2 ;  /* 0x0000000e0b0b7c23 */ /* 0x000fe20008010802 */
[----:B------:R-:W-:Y:S01]  /*4f90*/  LOP3.LUT R6, R4, UR34, R85, 0x96, !PT ;  /* 0x0000002204067c12 */ /* 0x000fe2000f8e9655 */
[----:B------:R-:W-:Y:S01]  /*4fa0*/  IMAD.WIDE.U32 R4, R5, -0x326172a9, RZ ;  /* 0xcd9e8d5705047825 */ /* 0x000fe200078e00ff */
[----:B------:R-:W-:Y:S02]  /*4fb0*/  MUFU.EX2 R89, R9 ;  /* 0x0000000900597308 */ /* 0x000fe40000000800 */
[----:B------:R-:W-:Y:S01]  /*4fc0*/  SEL R245, R245, 0xffffffc0, !P1 ;  /* 0xffffffc0f5f57807 */ /* 0x000fe20004800000 */
[----:B------:R-:W-:Y:S01]  /*4fd0*/  IMAD.WIDE.U32 R6, R6, -0x326172a9, RZ ;  /* 0xcd9e8d5706067825 */ /* 0x000fe200078e00ff */
[----:B------:R-:W-:Y:S04]  /*4fe0*/  LOP3.LUT R5, R86, UR43, R5, 0x96, !PT ;  /* 0x0000002b56057c12 */ /* 0x000fe8000f8e9605 */
[----:B------:R-:W-:Y:S01]  /*4ff0*/  LOP3.LUT R7, R4, UR29, R7, 0x96, !PT ;  /* 0x0000001d04077c12 */ /* 0x000fe2000f8e9607 */
[----:B------:R-:W-:Y:S01]  /*5000*/  IMAD.WIDE.U32 R4, R5, -0x2daee0ad, RZ ;  /* 0xd2511f5305047825 */ /* 0x000fe200078e00ff */
[C---:B------:R-:W-:Y:S02]  /*5010*/  PRMT R69, R6.reuse, 0x7771, RZ ;  /* 0x0000777106457816 */ /* 0x040fe400000000ff */
[C---:B------:R-:W-:Y:S02]  /*5020*/  PRMT R71, R6.reuse, 0x7772, RZ ;  /* 0x0000777206477816 */ /* 0x040fe400000000ff */
[----:B------:R-:W-:Y:S02]  /*5030*/  PRMT R70, R6, 0x7773, RZ ;  /* 0x0000777306467816 */ /* 0x000fe400000000ff */
[C---:B------:R-:W-:Y:S02]  /*5040*/  PRMT R73, R4.reuse, 0x7770, RZ ;  /* 0x0000777004497816 */ /* 0x040fe400000000ff */
[C---:B------:R-:W-:Y:S02]  /*5050*/  PRMT R72, R4.reuse, 0x7771, RZ ;  /* 0x0000777104487816 */ /* 0x040fe400000000ff */
[C---:B------:R-:W-:Y:S02]  /*5060*/  PRMT R75, R4.reuse, 0x7772, RZ ;  /* 0x00007772044b7816 */ /* 0x040fe400000000ff */
[----:B------:R-:W-:Y:S02]  /*5070*/  PRMT R74, R4, 0x7773, RZ ;  /* 0x00007773044a7816 */ /* 0x000fe400000000ff */
[----:B------:R-:W-:Y:S01]  /*5080*/  PRMT R4, R7, 0x7632, R4 ;  /* 0x0000763207047816 */ /* 0x000fe20000000004 */
[C---:B--2---:R-:W-:Y:S01]  /*5090*/  FADD.FTZ R12, R93.reuse, R12 ;  /* 0x0000000c5d0c7221 */ /* 0x044fe20000010000 */
[----:B------:R-:W-:Y:S02]  /*50a0*/  FADD.FTZ R14, R93, R14 ;  /* 0x0000000e5d0e7221 */ /* 0x000fe40000010000 */
[----:B------:R-:W-:Y:S02]  /*50b0*/  MUFU.EX2 R93, R10 ;  /* 0x0000000a005d7308 */ /* 0x000fe40000000800 */
[----:B------:R-:W-:Y:S01]  /*50c0*/  @!P0 FSEL R12, R12, -INF , !P5 ;  /* 0xff8000000c0c8808 */ /* 0x000fe20006800000 */
[C---:B---3--:R-:W-:Y:S01]  /*50d0*/  FADD.FTZ R13, R92.reuse, R13 ;  /* 0x0000000d5c0d7221 */ /* 0x048fe20000010000 */
[----:B------:R-:W-:Y:S01]  /*50e0*/  FADD.FTZ R15, R92, R15 ;  /* 0x0000000f5c0f7221 */ /* 0x000fe20000010000 */
[----:B------:R-:W-:Y:S05]  /*50f0*/  @!P0 FSEL R14, R14, -INF , !P6 ;  /* 0xff8000000e0e8808 */ /* 0x000fea0007000000 */
[----:B------:R-:W-:Y:S01]  /*5100*/  MUFU.EX2 R92, R11 ;  /* 0x0000000b005c7308 */ /* 0x000fe20000000800 */
[-C--:B------:R-:W-:Y:S01]  /*5110*/  @!P0 ISETP.GE.AND P5, PT, R68, R77.reuse, PT ;  /* 0x0000004d4400820c */ /* 0x080fe20003fa6270 */
[--C-:B------:R-:W-:Y:S01]  /*5120*/  FFMA.FTZ R12, R12, UR14, -R3.reuse ;  /* 0x0000000e0c0c7c23 */ /* 0x100fe20008010803 */
[----:B------:R-:W-:Y:S01]  /*5130*/  @!P0 FSEL R15, R15, -INF , !P4 ;  /* 0xff8000000f0f8808 */ /* 0x000fe20006000000 */
[--C-:B------:R-:W-:Y:S01]  /*5140*/  FFMA.FTZ R14, R14, UR14, -R2.reuse ;  /* 0x0000000e0e0e7c23 */ /* 0x100fe20008010802 */
[----:B------:R-:W-:Y:S05]  /*5150*/  @!P0 FSEL R13, R13, -INF , !P3 ;  /* 0xff8000000d0d8808 */ /* 0x000fea0005800000 */
[----:B------:R-:W-:Y:S01]  /*5160*/  MUFU.EX2 R87, R12 ;  /* 0x0000000c00577308 */ /* 0x000fe20000000800 */
[C---:B------:R-:W-:Y:S01]  /*5170*/  @!P0 ISETP.GE.AND P3, PT, R0.reuse, R77, PT ;  /* 0x0000004d0000820c */ /* 0x040fe20003f66270 */
[----:B------:R-:W-:Y:S01]  /*5180*/  FFMA.FTZ R15, R15, UR14, -R2 ;  /* 0x0000000e0f0f7c23 */ /* 0x000fe20008010802 */
[-C--:B------:R-:W-:Y:S01]  /*5190*/  @!P0 ISETP.GE.AND P4, PT, R0, R76.reuse, PT ;  /* 0x0000004c0000820c */ /* 0x080fe20003f86270 */
[----:B------:R-:W2:Y:S01]  /*51a0*/  LDL R77, [R1+0x7c] ;  /* 0x00007c00014d7983 */ /* 0x000ea20000100800 */
[----:B------:R-:W-:Y:S01]  /*51b0*/  @!P0 ISETP.GE.AND P6, PT, R68, R76, PT ;  /* 0x0000004c4400820c */ /* 0x000fe20003fc6270 */
[----:B------:R-:W-:Y:S01]  /*51c0*/  FFMA.FTZ R13, R13, UR14, -R3 ;  /* 0x0000000e0d0d7c23 */ /* 0x000fe20008010803 */
[----:B------:R-:W-:Y:S01]  /*51d0*/  LOP3.LUT R0, R84, UR23, R5, 0x96, !PT ;  /* 0x0000001754007c12 */ /* 0x000fe2000f8e9605 */
[C---:B-----5:R-:W-:Y:S01]  /*51e0*/  FADD.FTZ R16, R91.reuse, R16 ;  /* 0x000000105b107221 */ /* 0x060fe20000010000 */
[----:B------:R-:W-:Y:S01]  /*51f0*/  PRMT R68, R6, 0x7770, RZ ;  /* 0x0000777006447816 */ /* 0x000fe200000000ff */
[----:B------:R-:W-:Y:S01]  /*5200*/  FADD.FTZ R18, R91, R18 ;  /* 0x000000125b127221 */ /* 0x000fe20000010000 */
[C---:B------:R-:W-:Y:S01]  /*5210*/  LOP3.LUT R5, R7.reuse, 0xff, RZ, 0xc0, !PT ;  /* 0x000000ff07057812 */ /* 0x040fe200078ec0ff */
[----:B------:R-:W3:Y:S01]  /*5220*/  MUFU.EX2 R91, R8 ;  /* 0x00000008005b7308 */ /* 0x000ee20000000800 */
[----:B------:R-:W-:Y:S02]  /*5230*/  LOP3.LUT R6, R7, 0xffff, RZ, 0xc0, !PT ;  /* 0x0000ffff07067812 */ /* 0x000fe400078ec0ff */
[----:B------:R-:W-:Y:S07]  /*5240*/  @!P0 FSEL R16, R16, -INF , !P5 ;  /* 0xff80000010108808 */ /* 0x000fee0006800000 */
[----:B------:R-:W5:Y:S01]  /*5250*/  MUFU.EX2 R86, R13 ;  /* 0x0000000d00567308 */ /* 0x000f620000000800 */
[----:B------:R-:W-:Y:S01]  /*5260*/  ISETP.LE.U32.AND P5, PT, R5, UR15, PT ;  /* 0x0000000f05007c0c */ /* 0x000fe2000bfa3070 */
[C---:B----4-:R-:W-:Y:S01]  /*5270*/  FADD.FTZ R17, R90.reuse, R17 ;  /* 0x000000115a117221 */ /* 0x050fe20000010000 */
[----:B------:R-:W-:Y:S01]  /*5280*/  SHF.R.U32.HI R6, RZ, 0x8, R6 ;  /* 0x00000008ff067819 */ /* 0x000fe20000011606 */
[----:B------:R-:W-:Y:S01]  /*5290*/  FADD.FTZ R19, R90, R19 ;  /* 0x000000135a137221 */ /* 0x000fe20000010000 */
[----:B------:R-:W-:Y:S05]  /*52a0*/  LOP3.LUT R5, R4, 0xff, RZ, 0xc0, !PT ;  /* 0x000000ff04057812 */ /* 0x000fea00078ec0ff */
[----:B------:R-:W4:Y:S01]  /*52b0*/  MUFU.EX2 R90, R14 ;  /* 0x0000000e005a7308 */ /* 0x000f220000000800 */
[----:B------:R-:W-:Y:S01]  /*52c0*/  LOP3.LUT R4, R6, 0xffff, RZ, 0xc0, !PT ;  /* 0x0000ffff06047812 */ /* 0x000fe200078ec0ff */
[----:B------:R-:W-:Y:S01]  /*52d0*/  FFMA.FTZ R16, R16, UR14, -R3 ;  /* 0x0000000e10107c23 */ /* 0x000fe20008010803 */
[----:B------:R-:W-:Y:S07]  /*52e0*/  @!P0 FSEL R17, R17, -INF , !P3 ;  /* 0xff80000011118808 */ /* 0x000fee0005800000 */
[----:B------:R-:W4:Y:S01]  /*52f0*/  MUFU.EX2 R88, R15 ;  /* 0x0000000f00587308 */ /* 0x000f220000000800 */
[----:B------:R-:W-:Y:S02]  /*5300*/  ISETP.LE.U32.AND P3, PT, R4, UR15, PT ;  /* 0x0000000f04007c0c */ /* 0x000fe4000bf63070 */
[----:B------:R-:W-:Y:S01]  /*5310*/  SHF.R.U32.HI R7, RZ, 0x18, R7 ;  /* 0x00000018ff077819 */ /* 0x000fe20000011607 */
[----:B-1----:R-:W-:Y:S01]  /*5320*/  @!P5 FADD.FTZ R95, -R95, -RZ ;  /* 0x800000ff5f5fd221 */ /* 0x002fe20000010100 */
[----:B------:R-:W-:Y:S01]  /*5330*/  @!P0 FSEL R19, R19, -INF , !P4 ;  /* 0xff80000013138808 */ /* 0x000fe20006000000 */
[----:B------:R-:W-:Y:S01]  /*5340*/  FFMA.FTZ R3, R17, UR14, -R3 ;  /* 0x0000000e11037c23 */ /* 0x000fe20008010803 */
[----:B------:R-:W-:Y:S03]  /*5350*/  ISETP.LE.U32.AND P5, PT, R7, UR15, PT ;  /* 0x0000000f07007c0c */ /* 0x000fe6000bfa3070 */
[----:B------:R-:W1:Y:S01]  /*5360*/  MUFU.EX2 R81, R16 ;  /* 0x0000001000517308 */ /* 0x000e620000000800 */
[----:B------:R-:W-:Y:S01]  /*5370*/  ISETP.LE.U32.AND P4, PT, R68, UR15, PT ;  /* 0x0000000f44007c0c */ /* 0x000fe2000bf83070 */
[--C-:B------:R-:W-:Y:S01]  /*5380*/  FFMA.FTZ R19, R19, UR14, -R2.reuse ;  /* 0x0000000e13137c23 */ /* 0x100fe20008010802 */
[----:B------:R-:W-:Y:S07]  /*5390*/  LOP3.LUT R4, R0, 0xffff, RZ, 0xc0, !PT ;  /* 0x0000ffff00047812 */ /* 0x000fee00078ec0ff */
[----:B------:R1:W-:Y:S01]  /*53a0*/  MUFU.EX2 R80, R3 ;  /* 0x0000000300507308 */ /* 0x0003e20000000800 */
[----:B------:R-:W-:Y:S01]  /*53b0*/  @!P0 FSEL R18, R18, -INF , !P6 ;  /* 0xff80000012128808 */ /* 0x000fe20007000000 */
[----:B------:R-:W-:Y:S01]  /*53c0*/  @!P3 FADD.FTZ R94, -R94, -RZ ;  /* 0x800000ff5e5eb221 */ /* 0x000fe20000010100 */
[----:B------:R-:W-:Y:S02]  /*53d0*/  ISETP.GT.U32.AND P3, PT, R71, UR15, PT ;  /* 0x0000000f47007c0c */ /* 0x000fe4000bf64070 */
[----:B------:R-:W-:Y:S01]  /*53e0*/  ISETP.LE.U32.AND P6, PT, R5, UR15, PT ;  /* 0x0000000f05007c0c */ /* 0x000fe2000bfc3070 */
[----:B------:R-:W-:Y:S01]  /*53f0*/  FFMA.FTZ R18, R18, UR14, -R2 ;  /* 0x0000000e12127c23 */ /* 0x000fe20008010802 */
[----:B------:R-:W-:Y:S01]  /*5400*/  LOP3.LUT R5, R0, 0xff, RZ, 0xc0, !PT ;  /* 0x000000ff00057812 */ /* 0x000fe200078ec0ff */
[----:B------:R-:W-:Y:S01]  /*5410*/  @!P5 FADD.FTZ R96, -R96, -RZ ;  /* 0x800000ff6060d221 */ /* 0x000fe20000010100 */
[----:B------:R-:W-:Y:S01]  /*5420*/  SHF.R.U32.HI R4, RZ, 0x8, R4 ;  /* 0x00000008ff047819 */ /* 0x000fe20000011604 */
[----:B---3--:R-:W-:Y:S01]  /*5430*/  @!P4 FADD.FTZ R91, -R91, -RZ ;  /* 0x800000ff5b5bc221 */ /* 0x008fe20000010100 */
[----:B------:R-:W-:Y:S01]  /*5440*/  ISETP.LE.U32.AND P5, PT, R5, UR15, PT ;  /* 0x0000000f05007c0c */ /* 0x000fe2000bfa3070 */
[----:B------:R-:W3:Y:S01]  /*5450*/  MUFU.EX2 R85, R18 ;  /* 0x0000001200557308 */ /* 0x000ee20000000800 */
[----:B------:R-:W-:Y:S01]  /*5460*/  LOP3.LUT R4, R4, 0xffff, RZ, 0xc0, !PT ;  /* 0x0000ffff04047812 */ /* 0x000fe200078ec0ff */
[----:B------:R-:W2:Y:S01]  /*5470*/  LDG.E R2, desc[UR38][R82.64] ;  /* 0x0000002652027981 */ /* 0x000ea2000c1e1900 */
[----:B------:R-:W-:Y:S01]  /*5480*/  PRMT R5, R0, 0x7632, R5 ;  /* 0x0000763200057816 */ /* 0x000fe20000000005 */
[----:B------:R-:W-:Y:S01]  /*5490*/  @P3 FADD.FTZ R93, -R93, -RZ ;  /* 0x800000ff5d5d3221 */ /* 0x000fe20000010100 */
[----:B------:R-:W-:Y:S01]  /*54a0*/  ISETP.LE.U32.AND P4, PT, R4, UR15, PT ;  /* 0x0000000f04007c0c */ /* 0x000fe2000bf83070 */
[----:B------:R-:W-:Y:S01]  /*54b0*/  @!P6 FADD.FTZ R97, -R97, -RZ ;  /* 0x800000ff6161e221 */ /* 0x000fe20000010100 */
[----:B------:R-:W-:Y:S02]  /*54c0*/  LOP3.LUT R4, R5, 0xff, RZ, 0xc0, !PT ;  /* 0x000000ff05047812 */ /* 0x000fe400078ec0ff */
[----:B------:R-:W-:Y:S02]  /*54d0*/  LOP3.LUT R84, R247, 0x38, RZ, 0xc0, !PT ;  /* 0x00000038f7547812 */ /* 0x000fe400078ec0ff */
[----:B------:R-:W-:Y:S01]  /*54e0*/  ISETP.LE.U32.AND P3, PT, R4, UR15, PT ;  /* 0x0000000f04007c0c */ /* 0x000fe2000bf63070 */
[----:B------:R-:W-:Y:S01]  /*54f0*/  @!P5 FADD.FTZ R87, -R87, -RZ ;  /* 0x800000ff5757d221 */ /* 0x000fe20000010100 */
[----:B------:R-:W-:Y:S02]  /*5500*/  LOP3.LUT R76, R248, 0xc00, RZ, 0xc0, !PT ;  /* 0x00000c00f84c7812 */ /* 0x000fe400078ec0ff */
[----:B------:R-:W-:Y:S01]  /*5510*/  LOP3.LUT R84, R84, 0x20, R98, 0x78, !PT ;  /* 0x0000002054547812 */ /* 0x000fe200078e7862 */
[----:B------:R-:W3:Y:S01]  /*5520*/  S2R R248, SR_TID.X ;  /* 0x0000000000f87919 */ /* 0x000ee20000002100 */
[----:B------:R-:W-:Y:S01]  /*5530*/  LOP3.LUT R76, R76, 0x6, R247, 0xf8, !PT ;  /* 0x000000064c4c7812 */ /* 0x000fe200078ef8f7 */
[----:B-----5:R-:W-:Y:S01]  /*5540*/  @!P4 FADD.FTZ R86, -R86, -RZ ;  /* 0x800000ff5656c221 */ /* 0x020fe20000010100 */
[----:B------:R-:W-:Y:S02]  /*5550*/  SHF.R.U32.HI R0, RZ, 0x18, R0 ;  /* 0x00000018ff007819 */ /* 0x000fe40000011600 */
[----:B------:R-:W-:Y:S02]  /*5560*/  LOP3.LUT R76, R76, R84, R246, 0xfe, !PT ;  /* 0x000000544c4c7212 */ /* 0x000fe400078efef6 */
[----:B------:R-:W-:Y:S01]  /*5570*/  ISETP.GT.U32.AND P0, PT, R69, UR15, PT ;  /* 0x0000000f45007c0c */ /* 0x000fe2000bf04070 */
[----:B----4-:R-:W-:Y:S01]  /*5580*/  @!P3 FADD.FTZ R90, -R90, -RZ ;  /* 0x800000ff5a5ab221 */ /* 0x010fe20000010100 */
[----:B------:R-:W-:Y:S01]  /*5590*/  ISETP.LE.U32.AND P3, PT, R0, UR15, PT ;  /* 0x0000000f00007c0c */ /* 0x000fe2000bf63070 */
[----:B------:R-:W4:Y:S01]  /*55a0*/  MUFU.EX2 R84, R19 ;  /* 0x0000001300547308 */ /* 0x000f220000000800 */
[C---:B------:R-:W-:Y:S02]  /*55b0*/  LEA R98, R76.reuse, UR4, 0x1 ;  /* 0x000000044c627c11 */ /* 0x040fe4000f8e08ff */
[----:B------:R-:W-:Y:S02]  /*55c0*/  LEA R0, R76, UR5, 0x1 ;  /* 0x000000054c007c11 */ /* 0x000fe4000f8e08ff */
[----:B------:R-:W5:Y:S01]  /*55d0*/  LDL R76, [R1+0x1c] ;  /* 0x00001c00014c7983 */ /* 0x000f620000100800 */
[----:B------:R-:W-:Y:S02]  /*55e0*/  ISETP.GT.U32.AND P6, PT, R70, UR15, PT ;  /* 0x0000000f46007c0c */ /* 0x000fe4000bfc4070 */
[----:B------:R-:W-:Y:S01]  /*55f0*/  F2FP.RELU.BF16.F32.PACK_AB R7, R94, R95 ;  /* 0x0000005f5e07723e */ /* 0x000fe200000018ff */
[----:B------:R-:W-:Y:S02]  /*5600*/  IMAD.IADD R99, R0, 0x1, R244 ;  /* 0x0000000100637824 */ /* 0x000fe400078e02f4 */
[----:B------:R-:W-:Y:S01]  /*5610*/  @P0 FADD.FTZ R89, -R89, -RZ ;  /* 0x800000ff59590221 */ /* 0x000fe20000010100 */
[----:B------:R-:W-:Y:S01]  /*5620*/  F2FP.RELU.BF16.F32.PACK_AB R6, R96, R97 ;  /* 0x000000616006723e */ /* 0x000fe200000018ff */
[----:B------:R-:W-:Y:S01]  /*5630*/  @!P3 FADD.FTZ R88, -R88, -RZ ;  /* 0x800000ff5858b221 */ /* 0x000fe20000010100 */
[----:B------:R-:W-:Y:S01]  /*5640*/  STS [R98+0x14000], R7 ;  /* 0x0140000762007388 */ /* 0x000fe20000000800 */
[----:B------:R-:W-:Y:S01]  /*5650*/  ISETP.LE.U32.AND P0, PT, R73, UR15, PT ;  /* 0x0000000f49007c0c */ /* 0x000fe2000bf03070 */
[----:B-1----:R-:W-:Y:S01]  /*5660*/  VIADD R3, R0, 0x20 ;  /* 0x0000002000037836 */ /* 0x002fe20000000000 */
[----:B------:R-:W-:Y:S02]  /*5670*/  F2FP.RELU.BF16.F32.PACK_AB R5, R89, R91 ;  /* 0x0000005b5905723e */ /* 0x000fe400000018ff */
[----:B------:R1:W-:Y:S01]  /*5680*/  STS [R98+0x14400], R6 ;  /* 0x0144000662007388 */ /* 0x0003e20000000800 */
[----:B------:R-:W-:Y:S01]  /*5690*/  ISETP.GT.U32.AND P5, PT, R75, UR15, PT ;  /* 0x0000000f4b007c0c */ /* 0x000fe2000bfa4070 */
[----:B------:R-:W-:Y:S01]  /*56a0*/  @P6 FADD.FTZ R92, -R92, -RZ ;  /* 0x800000ff5c5c6221 */ /* 0x000fe20000010100 */
[----:B------:R-:W-:Y:S02]  /*56b0*/  ISETP.GT.U32.AND P6, PT, R72, UR15, PT ;  /* 0x0000000f48007c0c */ /* 0x000fe4000bfc4070 */
[----:B------:R1:W-:Y:S01]  /*56c0*/  STS [R99], R5 ;  /* 0x0000000563007388 */ /* 0x0003e20000000800 */
[----:B------:R-:W-:Y:S01]  /*56d0*/  ISETP.GT.U32.AND P4, PT, R74, UR15, PT ;  /* 0x0000000f4a007c0c */ /* 0x000fe2000bf84070 */
[----:B------:R-:W-:Y:S01]  /*56e0*/  @P2 VIADD R3, R0, 0xffffffe0 ;  /* 0xffffffe000032836 */ /* 0x000fe20000000000 */
[----:B------:R-:W-:Y:S01]  /*56f0*/  F2FP.RELU.BF16.F32.PACK_AB R4, R92, R93 ;  /* 0x0000005d5c04723e */ /* 0x000fe200000018ff */
[----:B---3--:R-:W-:Y:S01]  /*5700*/  IMAD.SHL.U32 R249, R248, 0x8, RZ ;  /* 0x00000008f8f97824 */ /* 0x008fe200078e00ff */
[----:B------:R-:W-:Y:S01]  /*5710*/  FSETP.GE.FTZ.AND P3, PT, R95, RZ, PT ;  /* 0x000000ff5f00720b */ /* 0x000fe20003f76000 */
[----:B------:R-:W-:Y:S01]  /*5720*/  @!P0 FADD.FTZ R81, -R81, -RZ ;  /* 0x800000ff51518221 */ /* 0x000fe20000010100 */
[----:B------:R-:W-:Y:S01]  /*5730*/  IMAD.IADD R244, R244, 0x1, R3 ;  /* 0x00000001f4f47824 */ /* 0x000fe200078e0203 */
[----:B------:R3:W-:Y:S01]  /*5740*/  STS [R99+0x400], R4 ;  /* 0x0004000463007388 */ /* 0x0007e20000000800 */
[----:B------:R-:W-:Y:S01]  /*5750*/  FSETP.GE.FTZ.AND P0, PT, R94, RZ, PT ;  /* 0x000000ff5e00720b */ /* 0x000fe20003f16000 */
[----:B------:R-:W-:Y:S01]  /*5760*/  @P5 FADD.FTZ R85, -R85, -RZ ;  /* 0x800000ff55555221 */ /* 0x000fe20000010100 */
[----:B------:R-:W-:Y:S01]  /*5770*/  FSETP.GE.FTZ.AND P5, PT, R91, RZ, PT ;  /* 0x000000ff5b00720b */ /* 0x000fe20003fb6000 */
[----:B------:R-:W-:Y:S01]  /*5780*/  @P6 FADD.FTZ R80, -R80, -RZ ;  /* 0x800000ff50506221 */ /* 0x000fe20000010100 */
[----:B------:R-:W-:Y:S02]  /*5790*/  IMAD.SHL.U32 R248, R250, 0x40, RZ ;  /* 0x00000040faf87824 */ /* 0x000fe400078e00ff */
[----:B----4-:R-:W-:Y:S01]  /*57a0*/  @P4 FADD.FTZ R84, -R84, -RZ ;  /* 0x800000ff54544221 */ /* 0x010fe20000010100 */
[----:B------:R-:W-:Y:S02]  /*57b0*/  FSETP.GE.FTZ.AND P4, PT, R89, RZ, PT ;  /* 0x000000ff5900720b */ /* 0x000fe40003f96000 */
[----:B------:R-:W-:Y:S02]  /*57c0*/  LOP3.LUT R248, R248, 0x1c0, RZ, 0xc0, !PT ;  /* 0x000001c0f8f87812 */ /* 0x000fe400078ec0ff */
[----:B------:R-:W-:Y:S02]  /*57d0*/  F2FP.RELU.BF16.F32.PACK_AB R0, R84, R85 ;  /* 0x000000555400723e */ /* 0x000fe400000018ff */
[----:B-1----:R-:W-:Y:S02]  /*57e0*/  F2FP.RELU.BF16.F32.PACK_AB R6, R86, R87 ;  /* 0x000000575606723e */ /* 0x002fe400000018ff */
[----:B------:R-:W-:Y:S01]  /*57f0*/  LOP3.LUT R248, R248, 0x38, R249, 0xf8, !PT ;  /* 0x00000038f8f87812 */ /* 0x000fe200078ef8f9 */
[----:B------:R-:W-:Y:S01]  /*5800*/  IMAD.SHL.U32 R249, R250, 0x40, RZ ;  /* 0x00000040faf97824 */ /* 0x000fe200078e00ff */
[----:B------:R-:W-:Y:S01]  /*5810*/  F2FP.RELU.BF16.F32.PACK_AB R5, R88, R90 ;  /* 0x0000005a5805723e */ /* 0x000fe200000018ff */
[----:B------:R-:W-:Y:S01]  /*5820*/  STS [R3], R6 ;  /* 0x0000000603007388 */ /* 0x000fe20000000800 */
[----:B------:R-:W-:Y:S01]  /*5830*/  LOP3.LUT R248, R248, 0x8, R251, 0x78, !PT ;  /* 0x00000008f8f87812 */ /* 0x000fe200078e78fb */
[----:B------:R-:W-:Y:S01]  /*5840*/  IMAD.SHL.U32 R250, R250, 0x20, RZ ;  /* 0x00000020fafa7824 */ /* 0x000fe200078e00ff */
[----:B------:R-:W-:Y:S02]  /*5850*/  LOP3.LUT R249, R249, 0x200, RZ, 0xc0, !PT ;  /* 0x00000200f9f97812 */ /* 0x000fe400078ec0ff */
[----:B------:R-:W-:Y:S01]  /*5860*/  STS [R3+0x400], R5 ;  /* 0x0004000503007388 */ /* 0x000fe20000000800 */
[----:B---3--:R-:W-:Y:S04]  /*5870*/  F2FP.RELU.BF16.F32.PACK_AB R4, R80, R81 ;  /* 0x000000515004723e */ /* 0x008fe800000018ff */
[----:B------:R1:W-:Y:S05]  /*5880*/  STS [R244+0x400], R0 ;  /* 0x00040000f4007388 */ /* 0x0003ea0000000800 */
[----:B------:R-:W-:Y:S05]  /*5890*/  STS [R244], R4 ;  /* 0x00000004f4007388 */ /* 0x000fea0000000800 */
[----:B-1----:R1:W3:Y:S01]  /*58a0*/  LDG.E R0, desc[UR38][R82.64+0x20] ;  /* 0x0000202652007981 */ /* 0x0022e2000c1e1900 */
[----:B--2---:R-:W-:Y:S05]  /*58b0*/  LEA R252, R77, UR4, 0x1 ;  /* 0x000000044dfc7c11 */ /* 0x004fea000f8e08ff */
[----:B------:R-:W2:Y:S01]  /*58c0*/  LDSM.16.M88.4 R16, [R252+0x6000] ;  /* 0x00600000fc10783b */ /* 0x000ea20000000200 */
[--C-:B------:R-:W-:Y:S05]  /*58d0*/  IMAD.IADD R246, R245, 0x1, R252.reuse ;  /* 0x00000001f5f67824 */ /* 0x100fea00078e02fc */
[----:B------:R-:W-:Y:S01]  /*58e0*/  LDSM.16.M88.4 R72, [R246+0x6000] ;  /* 0x00600000f648783b */ /* 0x000fe20000000200 */
[C---:B--2---:R-:W-:Y:S08]  /*58f0*/  HMMA.16816.F32.BF16 R4, R16.reuse, R148, RZ ;  /* 0x000000941004723c */ /* 0x044ff000000418ff */
[C---:B------:R-:W-:Y:S08]  /*5900*/  HMMA.16816.F32.BF16 R8, R16.reuse, R150, RZ ;  /* 0x000000961008723c */ /* 0x040ff000000418ff */
[C---:B------:R-:W-:Y:S08]  /*5910*/  HMMA.16816.F32.BF16 R12, R16.reuse, R152, RZ ;  /* 0x00000098100c723c */ /* 0x040ff000000418ff */
[----:B------:R-:W-:Y:S01]  /*5920*/  HMMA.16816.F32.BF16 R16, R16, R154, RZ ;  /* 0x0000009a1010723c */ /* 0x000fe200000418ff */
[C---:B-----5:R-:W-:Y:S02]  /*5930*/  IMAD.IADD R247, R76.reuse, 0x1, R252 ;  /* 0x000000014cf77824 */ /* 0x060fe400078e02fc */
[----:B-1----:R-:W-:Y:S03]  /*5940*/  IMAD.IADD R82, R76, 0x1, R246 ;  /* 0x000000014c527824 */ /* 0x002fe600078e02f6 */
[----:B------:R-:W1:Y:S05]  /*5950*/  LDSM.16.M88.4 R68, [R247+0x6000] ;  /* 0x00600000f744783b */ /* 0x000e6a0000000200 */
[----:B------:R-:W2:Y:S05]  /*5960*/  LDSM.16.M88.4 R76, [R82+0x6000] ;  /* 0x00600000524c783b */ /* 0x000eaa0000000200 */
[----:B------:R-:W-:Y:S05]  /*5970*/  STL [R1+0x4], R247 ;  /* 0x000004f701007387 */ /* 0x000fea0000100800 */
[----:B------:R-:W-:Y:S05]  /*5980*/  STL [R1], R246 ;  /* 0x000000f601007387 */ /* 0x000fea0000100800 */
[----:B------:R-:W-:Y:S05]  /*5990*/  STL [R1+0x8], R82 ;  /* 0x0000085201007387 */ /* 0x000fea0000100800 */
[----:B------:R-:W4:Y:S01]  /*59a0*/  LDL R83, [R1+0x20] ;  /* 0x0000200001537983 */ /* 0x000f220000100800 */
[C---:B-1----:R-:W-:Y:S08]  /*59b0*/  HMMA.16816.F32.BF16 R4, R68.reuse, R156, R4 ;  /* 0x0000009c4404723c */ /* 0x042ff00000041804 */
[C---:B------:R-:W-:Y:S08]  /*59c0*/  HMMA.16816.F32.BF16 R8, R68.reuse, R158, R8 ;  /* 0x0000009e4408723c */ /* 0x040ff00000041808 */
[C---:B------:R-:W-:Y:S08]  /*59d0*/  HMMA.16816.F32.BF16 R12, R68.reuse, R160, R12 ;  /* 0x000000a0440c723c */ /* 0x040ff0000004180c */
[----:B------:R-:W-:Y:S01]  /*59e0*/  HMMA.16816.F32.BF16 R16, R68, R162, R16 ;  /* 0x000000a24410723c */ /* 0x000fe20000041810 */
[----:B------:R-:W1:Y:S07]  /*59f0*/  LDSM.16.M88.4 R68, [R252+0x8000] ;  /* 0x00800000fc44783b */ /* 0x000e6e0000000200 */
[C---:B------:R-:W-:Y:S08]  /*5a00*/  HMMA.16816.F32.BF16 R4, R72.reuse, R164, R4 ;  /* 0x000000a44804723c */ /* 0x040ff00000041804 */
[C---:B------:R-:W-:Y:S08]  /*5a10*/  HMMA.16816.F32.BF16 R8, R72.reuse, R166, R8 ;  /* 0x000000a64808723c */ /* 0x040ff00000041808 */
[C---:B------:R-:W-:Y:S08]  /*5a20*/  HMMA.16816.F32.BF16 R12, R72.reuse, R168, R12 ;  /* 0x000000a8480c723c */ /* 0x040ff0000004180c */
[----:B------:R-:W-:Y:S01]  /*5a30*/  HMMA.16816.F32.BF16 R16, R72, R170, R16 ;  /* 0x000000aa4810723c */ /* 0x000fe20000041810 */
[----:B------:R-:W5:Y:S07]  /*5a40*/  LDSM.16.M88.4 R72, [R247+0x8000] ;  /* 0x00800000f748783b */ /* 0x000f6e0000000200 */
        /* <DEDUP_REMOVED lines=29> */
[----:B------:R5:W3:Y:S07]  /*5c20*/  LDSM.16.M88.4 R72, [R82+0xa000] ;  /* 0x00a000005248783b */ /* 0x000aee0000000200 */
[C---:B--2---:R-:W-:Y:S08]  /*5c30*/  HMMA.16816.F32.BF16 R4, R76.reuse, R220, R4 ;  /* 0x000000dc4c04723c */ /* 0x044ff00000041804 */
[C---:B------:R-:W-:Y:S08]  /*5c40*/  HMMA.16816.F32.BF16 R8, R76.reuse, R222, R8 ;  /* 0x000000de4c08723c */ /* 0x040ff00000041808 */
[C---:B------:R-:W-:Y:S01]  /*5c50*/  HMMA.16816.F32.BF16 R12, R76.reuse, R224, R12 ;  /* 0x000000e04c0c723c */ /* 0x040fe2000004180c */
[----:B-----5:R-:W2:Y:S07]  /*5c60*/  LDL R82, [R1+0x24] ;  /* 0x0000240001527983 */ /* 0x020eae0000100800 */
[----:B------:R-:W-:Y:S08]  /*5c70*/  HMMA.16816.F32.BF16 R16, R76, R226, R16 ;  /* 0x000000e24c10723c */ /* 0x000ff00000041810 */
[C---:B-1----:R-:W-:Y:S08]  /*5c80*/  HMMA.16816.F32.BF16 R4, R68.reuse, R228, R4 ;  /* 0x000000e44404723c */ /* 0x042ff00000041804 */
        /* <DEDUP_REMOVED lines=71> */
[----:B------:R-:W-:Y:S01]  /*6100*/  @P0 FADD.FTZ R0, -R0, R19 ;  /* 0x0000001300000221 */ /* 0x000fe20000010100 */
[----:B----4-:R-:W-:Y:S01]  /*6110*/  LEA R92, R83, UR5, 0x1 ;  /* 0x00000005535c7c11 */ /* 0x010fe2000f8e08ff */
[----:B------:R-:W-:Y:S02]  /*6120*/  STS [R99+-0x1c00], R4 ;  /* 0xffe4000463007388 */ /* 0x000fe40000000800 */
[----:B------:R-:W-:Y:S01]  /*6130*/  FMUL.FTZ R85, R85, R7 ;  /* 0x0000000755557220 */ /* 0x000fe20000410000 */
[----:B---3--:R-:W-:Y:S01]  /*6140*/  F2FP.BF16.F32.PACK_AB R2, R88, R90 ;  /* 0x0000005a5802723e */ /* 0x008fe200000010ff */
[----:B------:R-:W-:Y:S01]  /*6150*/  FMUL.FTZ R0, R84, R0 ;  /* 0x0000000054007220 */ /* 0x000fe20000410000 */
[----:B------:R-:W-:Y:S01]  /*6160*/  STS [R3+-0x2000], R5 ;  /* 0xffe0000503007388 */ /* 0x000fe20000000800 */
[----:B------:R-:W-:Y:S04]  /*6170*/  IMAD.IADD R92, R245, 0x1, R92 ;  /* 0x00000001f55c7824 */ /* 0x000fe800078e025c */
[----:B------:R1:W-:Y:S05]  /*6180*/  STS [R3+-0x1c00], R2 ;  /* 0xffe4000203007388 */ /* 0x0003ea0000000800 */
[----:B------:R-:W-:Y:S01]  /*6190*/  STS [R244+-0x2000], R6 ;  /* 0xffe00006f4007388 */ /* 0x000fe20000000800 */
[----:B-1----:R-:W-:Y:S02]  /*61a0*/  F2FP.BF16.F32.PACK_AB R2, R0, R85 ;  /* 0x000000550002723e */ /* 0x002fe400000010ff */
[----:B------:R-:W-:Y:S03]  /*61b0*/  LEA R3, R83, UR4, 0x1 ;  /* 0x0000000453037c11 */ /* 0x000fe6000f8e08ff */
[----:B------:R1:W-:Y:S01]  /*61c0*/  STS [R244+-0x1c00], R2 ;  /* 0xffe40002f4007388 */ /* 0x0003e20000000800 */
[----:B------:R-:W-:Y:S01]  /*61d0*/  BAR.SYNC.DEFER_BLOCKING 0x0 ;  /* 0x0000000000007b1d */ /* 0x000fe20000010000 */
[----:B-1----:R-:W-:Y:S05]  /*61e0*/  LOP3.LUT R2, R249, 0x400, R250, 0xf8, !PT ;  /* 0x00000400f9027812 */ /* 0x002fea00078ef8fa */
[----:B------:R-:W-:Y:S01]  /*61f0*/  LDSM.16.MT88.4 R4, [R3+0x14000] ;  /* 0x014000000304783b */ /* 0x000fe20000004200 */
[----:B------:R-:W-:Y:S04]  /*6200*/  LOP3.LUT R2, R2, R248, RZ, 0xfc, !PT ;  /* 0x000000f802027212 */ /* 0x000fe800078efcff */
[----:B------:R-:W-:Y:S01]  /*6210*/  LDSM.16.MT88.4 R12, [R92] ;  /* 0x000000005c0c783b */ /* 0x000fe20000004200 */
[----:B------:R-:W-:Y:S04]  /*6220*/  LEA R2, R2, UR4, 0x1 ;  /* 0x0000000402027c11 */ /* 0x000fe8000f8e08ff */
[----:B------:R-:W-:Y:S01]  /*6230*/  LDSM.16.MT88.4 R72, [R3+0x14800] ;  /* 0x014800000348783b */ /* 0x000fe20000004200 */
[----:B------:R-:W1:Y:S01]  /*6240*/  S2R R248, SR_TID.X ;  /* 0x0000000000f87919 */ /* 0x000e620000002100 */
[----:B--2---:R-:W-:Y:S03]  /*6250*/  LEA R0, R82, UR4, 0x1 ;  /* 0x0000000452007c11 */ /* 0x004fe6000f8e08ff */
[----:B------:R-:W-:Y:S05]  /*6260*/  LDSM.16.MT88.4 R80, [R92+0x800] ;  /* 0x000800005c50783b */ /* 0x000fea0000004200 */
        /* <DEDUP_REMOVED lines=70> */
[----:B------:R-:W2:Y:S03]  /*66d0*/  LDL.LU R250, [R1+0x3c] ;  /* 0x00003c0001fa7983 */ /* 0x000ea60000300800 */
[----:B------:R-:W-:Y:S05]  /*66e0*/  IMAD.X R5, RZ, RZ, ~UR16, P0 ;  /* 0x80000010ff057e24 */ /* 0x000fea00080e06ff */
[----:B------:R-:W-:Y:S04]  /*66f0*/  SHF.R.S64 R6, R6, 0x1f, R5 ;  /* 0x0000001f06067819 */ /* 0x000fe80000001005 */
[----:B--2---:R-:W-:Y:S01]  /*6700*/  IADD3 R250, P0, PT, R6, R250, RZ ;  /* 0x000000fa06fa7210 */ /* 0x004fe20007f1e0ff */
[----:B-1----:R-:W-:Y:S02]  /*6710*/  IMAD.SHL.U32 R9, R249, 0x8, RZ ;  /* 0x00000008f9097824 */ /* 0x002fe400078e00ff */
[----:B------:R-:W2:Y:S03]  /*6720*/  LDL.LU R249, [R1+0x38] ;  /* 0x0000380001f97983 */ /* 0x000ea60000300800 */
[C---:B------:R-:W-:Y:S01]  /*6730*/  LOP3.LUT R251, R9.reuse, 0x38, RZ, 0xc0, !PT ;  /* 0x0000003809fb7812 */ /* 0x040fe200078ec0ff */
[----:B------:R1:W-:Y:S01]  /*6740*/  STL [R1+0x3c], R250 ;  /* 0x00003cfa01007387 */ /* 0x0003e20000100800 */
[----:B------:R-:W-:Y:S02]  /*6750*/  LOP3.LUT R4, R9, 0x1f8, RZ, 0xc0, !PT ;  /* 0x000001f809047812 */ /* 0x000fe400078ec0ff */
[----:B------:R-:W-:Y:S02]  /*6760*/  ISETP.GE.AND P5, PT, R251, UR8, PT ;  /* 0x00000008fb007c0c */ /* 0x000fe4000bfa6270 */
[----:B------:R-:W-:Y:S04]  /*6770*/  LOP3.LUT R4, R4, 0x38, R248, 0x78, !PT ;  /* 0x0000003804047812 */ /* 0x000fe800078e78f8 */
[----:B------:R-:W-:Y:S01]  /*6780*/  LOP3.LUT R4, R4, 0x1e00, R9, 0xf8, !PT ;  /* 0x00001e0004047812 */ /* 0x000fe200078ef809 */
[----:B------:R-:W-:Y:S03]  /*6790*/  IMAD.U32 R9, RZ, RZ, UR18 ;  /* 0x00000012ff097e24 */ /* 0x000fe6000f8e00ff */
[----:B------:R-:W-:Y:S03]  /*67a0*/  LEA R4, R4, UR4, 0x1 ;  /* 0x0000000404047c11 */ /* 0x000fe6000f8e08ff */
[--C-:B------:R-:W-:Y:S01]  /*67b0*/  @!P5 IMAD.MOV.U32 R6, RZ, RZ, R250.reuse ;  /* 0x000000ffff06d224 */ /* 0x100fe200078e00fa */
[----:B--2---:R-:W-:Y:S02]  /*67c0*/  LEA.HI.X.SX32 R249, R5, R249, 0x1, P0 ;  /* 0x000000f905f97211 */ /* 0x004fe400000f0eff */
[----:B------:R-:W-:Y:S03]  /*67d0*/  LOP3.LUT R5, R251, 0x40, RZ, 0xfc, !PT ;  /* 0x00000040fb057812 */ /* 0x000fe600078efcff */
[----:B------:R1:W-:Y:S01]  /*67e0*/  STL [R1+0x38], R249 ;  /* 0x000038f901007387 */ /* 0x0003e20000100800 */
[--C-:B------:R-:W-:Y:S01]  /*67f0*/  @!P5 IMAD.MOV.U32 R7, RZ, RZ, R249.reuse ;  /* 0x000000ffff07d224 */ /* 0x100fe200078e00f9 */
[----:B------:R-:W-:Y:S02]  /*6800*/  ISETP.GE.AND P4, PT, R5, UR8, PT ;  /* 0x0000000805007c0c */ /* 0x000fe4000bf86270 */
[----:B------:R-:W-:Y:S02]  /*6810*/  LOP3.LUT R5, R251, 0x80, RZ, 0xfc, !PT ;  /* 0x00000080fb057812 */ /* 0x000fe400078efcff */
[----:B------:R-:W-:Y:S01]  /*6820*/  @!PT LDS RZ, [RZ] ;  /* 0x00000000fffff984 */ /* 0x000fe20000000800 */
[----:B------:R-:W-:Y:S01]  /*6830*/  @!PT LDS RZ, [RZ] ;  /* 0x00000000fffff984 */ /* 0x000fe20000000800 */
[----:B------:R-:W-:Y:S01]  /*6840*/  @!PT LDS RZ, [RZ] ;  /* 0x00000000fffff984 */ /* 0x000fe20000000800 */
[----:B------:R2:W-:Y:S02]  /*6850*/  @!P5 LDGSTS.E.BYPASS.LTC128B.128 [R4+0x6000], desc[UR38][R6.64] ;  /* 0x060000000604dfae */ /* 0x0005e4000b981a26 */
[----:B------:R-:W-:Y:S01]  /*6860*/  ISETP.GE.AND P3, PT, R5, UR8, PT ;  /* 0x0000000805007c0c */ /* 0x000fe2000bf66270 */
[----:B------:R-:W-:Y:S01]  /*6870*/  IMAD.U32 R5, RZ, RZ, UR22 ;  /* 0x00000016ff057e24 */ /* 0x000fe2000f8e00ff */
[----:B------:R1:W-:Y:S05]  /*6880*/  @P5 STS.128 [R4+0x6000], RZ ;  /* 0x006000ff04005388 */ /* 0x0003ea0000000c00 */
        /* <DEDUP_REMOVED lines=13> */
[----:B------:R1:W-:Y:S01]  /*6960*/  @P3 STS.128 [R4+0xa000], RZ ;  /* 0x00a000ff04003388 */ /* 0x0003e20000000c00 */
[----:B--2---:R-:W-:Y:S02]  /*6970*/  IMAD.U32 R6, RZ, RZ, UR18 ;  /* 0x00000012ff067e24 */ /* 0x004fe4000f8e00ff */
[----:B------:R-:W-:Y:S03]  /*6980*/  IMAD.U32 R7, RZ, RZ, UR18 ;  /* 0x00000012ff077e24 */ /* 0x000fe6000f8e00ff */
[-C--:B------:R-:W-:Y:S04]  /*6990*/  @!P4 LEA R6, P0, R6, R250.reuse, 0x1 ;  /* 0x000000fa0606c211 */ /* 0x080fe800078008ff */
[-CC-:B------:R-:W-:Y:S02]  /*69a0*/  @!P4 LEA.HI.X R7, R7, R249.reuse, R5.reuse, 0x1, P0 ;  /* 0x000000f90707c211 */ /* 0x180fe400000f0c05 */
[-C--:B------:R-:W-:Y:S04]  /*69b0*/  @!P5 LEA R8, P0, R8, R250.reuse, 0x1 ;  /* 0x000000fa0808d211 */ /* 0x080fe800078008ff */
[-CC-:B------:R-:W-:Y:S05]  /*69c0*/  @!P5 LEA.HI.X R9, R9, R249.reuse, R5.reuse, 0x1, P0 ;  /* 0x000000f90909d211 */ /* 0x180fea00000f0c05 */
[----:B------:R-:W-:Y:S01]  /*69d0*/  @!PT LDS RZ, [RZ] ;  /* 0x00000000fffff984 */ /* 0x000fe20000000800 */
[----:B------:R-:W-:Y:S01]  /*69e0*/  @!PT LDS RZ, [RZ] ;  /* 0x00000000fffff984 */ /* 0x000fe20000000800 */
[----:B------:R-:W-:Y:S01]  /*69f0*/  @!PT LDS RZ, [RZ] ;  /* 0x00000000fffff984 */ /* 0x000fe20000000800 */
[----:B------:R-:W-:Y:S04]  /*6a00*/  @!P5 LDGSTS.E.BYPASS.LTC128B.128 [R4+0x7000], desc[UR38][R8.64] ;  /* 0x070000000804dfae */ /* 0x000fe8000b981a26 */
        /* <DEDUP_REMOVED lines=8> */
[----:B------:R-:W-:Y:S04]  /*6a90*/  @!P3 LEA R6, P0, R6, R250, 0x1 ;  /* 0x000000fa0606b211 */ /* 0x000fe800078008ff */
[----:B------:R-:W-:Y:S05]  /*6aa0*/  @!P3 LEA.HI.X R7, R7, R249, R5, 0x1, P0 ;  /* 0x000000f90707b211 */ /* 0x000fea00000f0c05 */
[----:B------:R-:W-:Y:S01]  /*6ab0*/  @!PT LDS RZ, [RZ] ;  /* 0x00000000fffff984 */ /* 0x000fe20000000800 */
[----:B------:R-:W-:Y:S01]  /*6ac0*/  @!PT LDS RZ, [RZ] ;  /* 0x00000000fffff984 */ /* 0x000fe20000000800 */
[----:B------:R-:W-:Y:S01]  /*6ad0*/  @!PT LDS RZ, [RZ] ;  /* 0x00000000fffff984 */ /* 0x000fe20000000800 */
[----:B------:R1:W-:Y:S04]  /*6ae0*/  @!P3 LDGSTS.E.BYPASS.LTC128B.128 [R4+0xb000], desc[UR38][R6.64+0x100] ;  /* 0x0b0001000604bfae */ /* 0x0003e8000b981a26 */
[----:B------:R1:W-:Y:S04]  /*6af0*/  @P3 STS.128 [R4+0xb000], RZ ;  /* 0x00b000ff04003388 */ /* 0x0003e80000000c00 */
[----:B------:R-:W0:Y:S02]  /*6b00*/  LDGDEPBAR ;  /* 0x00000000000079af */ /* 0x000e240000000000 */
.L_x_607:
        /* <DEDUP_REMOVED lines=333> */
[----:B------:R-:W-:Y:S02]  /*7fe0*/  IADD3 R3, P0, PT, RZ, -UR36, RZ ;  /* 0x80000024ff037c10 */ /* 0x000fe4000ff1e0ff */
[----:B------:R-:W-:Y:S01]  /*7ff0*/  LOP3.LUT R0, R250, 0x1f8, RZ, 0xc0, !PT ;  /* 0x000001f8fa007812 */ /* 0x000fe200078ec0ff */
[----:B------:R-:W3:Y:S03]  /*8000*/  LDL.LU R244, [R1+0x30] ;  /* 0x0000300001f47983 */ /* 0x000ee60000300800 */
[----:B------:R-:W-:Y:S01]  /*8010*/  LOP3.LUT R0, R0, 0x38, R249, 0x78, !PT ;  /* 0x0000003800007812 */ /* 0x000fe200078e78f9 */
[----:B------:R-:W4:Y:S03]  /*8020*/  LDC R7, c[0x0][0x3b4] ;  /* 0x0000ed00ff077b82 */ /* 0x000f260000000800 */
[----:B------:R-:W-:Y:S04]  /*8030*/  LOP3.LUT R0, R0, 0x1e00, R250, 0xf8, !PT ;  /* 0x00001e0000007812 */ /* 0x000fe800078ef8fa */
[----:B------:R-:W-:Y:S01]  /*8040*/  LEA R0, R0, UR4, 0x1 ;  /* 0x0000000400007c11 */ /* 0x000fe2000f8e08ff */
[----:B-1----:R-:W-:Y:S04]  /*8050*/  IMAD.SHL.U32 R2, R6, 0x40, RZ ;  /* 0x0000004006027824 */ /* 0x002fe800078e00ff */
[----:B------:R-:W-:Y:S05]  /*8060*/  IMAD.X R2, RZ, RZ, ~R2, P0 ;  /* 0x000000ffff027224 */ /* 0x000fea00000e0e02 */
[----:B------:R-:W-:Y:S01]  /*8070*/  SHF.R.S64 R3, R3, 0x1f, R2 ;  /* 0x0000001f03037819 */ /* 0x000fe20000001002 */
[----:B----4-:R-:W-:Y:S03]  /*8080*/  IMAD.SHL.U32 R5, R7, 0x40, RZ ;  /* 0x0000004007057824 */ /* 0x010fe600078e00ff */
[----:B--2---:R-:W-:Y:S05]  /*8090*/  IADD3 R245, P0, PT, R3, R245, RZ ;  /* 0x000000f503f57210 */ /* 0x004fea0007f1e0ff */
[----:B------:R1:W-:Y:S01]  /*80a0*/  STL [R1+0x34], R245 ;  /* 0x000034f501007387 */ /* 0x0003e20000100800 */
[----:B---3--:R-:W-:Y:S01]  /*80b0*/  LEA.HI.X.SX32 R244, R2, R244, 0x1, P0 ;  /* 0x000000f402f47211 */ /* 0x008fe200000f0eff */
[--C-:B------:R-:W-:Y:S04]  /*80c0*/  @!P5 IMAD.MOV.U32 R2, RZ, RZ, R245.reuse ;  /* 0x000000ffff02d224 */ /* 0x100fe800078e00f5 */
[----:B------:R1:W-:Y:S01]  /*80d0*/  STL [R1+0x30], R244 ;  /* 0x000030f401007387 */ /* 0x0003e20000100800 */
[--C-:B------:R-:W-:Y:S05]  /*80e0*/  @!P5 IMAD.MOV.U32 R3, RZ, RZ, R244.reuse ;  /* 0x000000ffff03d224 */ /* 0x100fea00078e00f4 */
[----:B------:R-:W-:Y:S01]  /*80f0*/  @!PT LDS RZ, [RZ] ;  /* 0x00000000fffff984 */ /* 0x000fe20000000800 */
[----:B------:R-:W-:Y:S01]  /*8100*/  @!PT LDS RZ, [RZ] ;  /* 0x00000000fffff984 */ /* 0x000fe20000000800 */
[----:B------:R-:W-:Y:S01]  /*8110*/  @!PT LDS RZ, [RZ] ;  /* 0x00000000fffff984 */ /* 0x000fe20000000800 */
[----:B------:R2:W-:Y:S04]  /*8120*/  @!P5 LDGSTS.E.BYPASS.LTC128B.128 [R0], desc[UR38][R2.64] ;  /* 0x000000000200dfae */ /* 0x0005e8000b981a26 */
[----:B------:R1:W-:Y:S01]  /*8130*/  @P5 STS.128 [R0], RZ ;  /* 0x000000ff00005388 */ /* 0x0003e20000000c00 */
[C---:B--2---:R-:W-:Y:S02]  /*8140*/  LOP3.LUT R3, R251.reuse, 0x40, RZ, 0xfc, !PT ;  /* 0x00000040fb037812 */ /* 0x044fe400078efcff */
[----:B------:R-:W-:Y:S02]  /*8150*/  LOP3.LUT R2, R251, 0x80, RZ, 0xfc, !PT ;  /* 0x00000080fb027812 */ /* 0x000fe400078efcff */
[----:B------:R-:W-:Y:S02]  /*8160*/  ISETP.GE.AND P4, PT, R3, UR8, PT ;  /* 0x0000000803007c0c */ /* 0x000fe4000bf86270 */
[----:B------:R-:W-:Y:S11]  /*8170*/  ISETP.GE.AND P3, PT, R2, UR8, PT ;  /* 0x0000000802007c0c */ /* 0x000ff6000bf66270 */
[--C-:B------:R-:W-:Y:S02]  /*8180*/  @!P4 IMAD.MOV.U32 R2, RZ, RZ, R245.reuse ;  /* 0x000000ffff02c224 */ /* 0x100fe400078e00f5 */
        /* <DEDUP_REMOVED lines=13> */
[C---:B--2---:R-:W-:Y:S04]  /*8260*/  LEA R2, P0, R6.reuse, RZ, 0x6 ;  /* 0x000000ff06027211 */ /* 0x044fe800078030ff */
[----:B------:R-:W-:Y:S02]  /*8270*/  LEA.HI.X R3, R6, RZ, RZ, 0x6, P0 ;  /* 0x000000ff06037211 */ /* 0x000fe400000f34ff */
[----:B------:R-:W-:Y:S04]  /*8280*/  @!P5 IADD3 R4, P0, PT, R245, R2, RZ ;  /* 0x00000002f504d210 */ /* 0x000fe80007f1e0ff */
[----:B------:R-:W-:Y:S02]  /*8290*/  @!P5 IADD3.X R5, PT, PT, R244, R3, R5, P0, !PT ;  /* 0x00000003f405d210 */ /* 0x000fe400007fe405 */
[CC--:B------:R-:W-:Y:S03]  /*82a0*/  @!P4 LEA R2, P0, R6.reuse, R245.reuse, 0x6 ;  /* 0x000000f50602c211 */ /* 0x0c0fe600078030ff */
[----:B------:R-:W-:Y:S01]  /*82b0*/  @!PT LDS RZ, [RZ] ;  /* 0x00000000fffff984 */ /* 0x000fe20000000800 */
[----:B------:R-:W-:Y:S01]  /*82c0*/  @!PT LDS RZ, [RZ] ;  /* 0x00000000fffff984 */ /* 0x000fe20000000800 */
[----:B------:R-:W-:Y:S01]  /*82d0*/  @!PT LDS RZ, [RZ] ;  /* 0x00000000fffff984 */ /* 0x000fe20000000800 */
[----:B------:R-:W-:Y:S01]  /*82e0*/  @!P5 LDGSTS.E.BYPASS.LTC128B.128 [R0+0x1000], desc[UR38][R4.64] ;  /* 0x010000000400dfae */ /* 0x000fe2000b981a26 */
[CCC-:B------:R-:W-:Y:S03]  /*82f0*/  @!P4 LEA.HI.X R3, R6.reuse, R244.reuse, R7.reuse, 0x6, P0 ;  /* 0x000000f40603c211 */ /* 0x1c0fe600000f3407 */
[----:B------:R1:W-:Y:S04]  /*8300*/  @P5 STS.128 [R0+0x1000], RZ ;  /* 0x001000ff00005388 */ /* 0x0003e80000000c00 */
[----:B------:R-:W-:Y:S01]  /*8310*/  @!PT LDS RZ, [RZ] ;  /* 0x00000000fffff984 */ /* 0x000fe20000000800 */
[----:B------:R-:W-:Y:S01]  /*8320*/  @!PT LDS RZ, [RZ] ;  /* 0x00000000fffff984 */ /* 0x000fe20000000800 */
[----:B------:R-:W-:Y:S01]  /*8330*/  @!PT LDS RZ, [RZ] ;  /* 0x00000000fffff984 */ /* 0x000fe20000000800 */
[----:B------:R2:W-:Y:S04]  /*8340*/  @!P4 LDGSTS.E.BYPASS.LTC128B.128 [R0+0x3000], desc[UR38][R2.64+0x80] ;  /* 0x030000800200cfae */ /* 0x0005e8000b981a26 */
[----:B------:R1:W-:Y:S01]  /*8350*/  @P4 STS.128 [R0+0x3000], RZ ;  /* 0x003000ff00004388 */ /* 0x0003e20000000c00 */
[C---:B--2---:R-:W-:Y:S04]  /*8360*/  @!P3 LEA R2, P0, R6.reuse, R245, 0x6 ;  /* 0x000000f50602b211 */ /* 0x044fe800078030ff */
[----:B------:R-:W-:Y:S05]  /*8370*/  @!P3 LEA.HI.X R3, R6, R244, R7, 0x6, P0 ;  /* 0x000000f40603b211 */ /* 0x000fea00000f3407 */
[----:B------:R-:W-:Y:S01]  /*8380*/  @!PT LDS RZ, [RZ] ;  /* 0x00000000fffff984 */ /* 0x000fe20000000800 */
[----:B------:R-:W-:Y:S01]  /*8390*/  @!PT LDS RZ, [RZ] ;  /* 0x00000000fffff984 */ /* 0x000fe20000000800 */
[----:B------:R-:W-:Y:S01]  /*83a0*/  @!PT LDS RZ, [RZ] ;  /* 0x00000000fffff984 */ /* 0x000fe20000000800 */
[----:B------:R1:W-:Y:S04]  /*83b0*/  @!P3 LDGSTS.E.BYPASS.LTC128B.128 [R0+0x5000], desc[UR38][R2.64+0x100] ;  /* 0x050001000200bfae */ /* 0x0003e8000b981a26 */
[----:B------:R1:W-:Y:S04]  /*83c0*/  @P3 STS.128 [R0+0x5000], RZ ;  /* 0x005000ff00003388 */ /* 0x0003e80000000c00 */
[----:B------:R-:W0:Y:S02]  /*83d0*/  LDGDEPBAR ;  /* 0x00000000000079af */ /* 0x000e240000000000 */
.L_x_608:
[----:B-1----:R-:W2:Y:S02]  /*83e0*/  LDL.LU R0, [R1+0x40] ;  /* 0x0000400001007983 */ /* 0x002ea40000300800 */
[----:B--2---:R-:W-:Y:S05]  /*83f0*/  IADD3 R0, PT, PT, R0, -0x40, RZ ;  /* 0xffffffc000007810 */ /* 0x004fea0007ffe0ff */
[----:B------:R1:W-:Y:S01]  /*8400*/  STL [R1+0x40], R0 ;  /* 0x0000400001007387 */ /* 0x0003e20000100800 */
[----:B------:R-:W-:Y:S05]  /*8410*/  BRA.U UP1, `(.L_x_609) ;  /* 0xffffffbd01607547 */ /* 0x000fea000b83ffff */
[----:B------:R-:W2:Y:S01]  /*8420*/  S2R R80, SR_TID.X ;  /* 0x0000000000507919 */ /* 0x000ea20000002100 */
[----:B------:R-:W1:Y:S01]  /*8430*/  LDCU UR9, c[0x0][0x4fc] ;  /* 0x00009f80ff0977ac */ /* 0x000e620008000800 */
[----:B------:R-:W-:Y:S02]  /*8440*/  SHF.R.U32.HI R79, RZ, 0x3, R249 ;  /* 0x00000003ff4f7819 */ /* 0x000fe400000116f9 */
[----:B------:R-:W-:Y:S01]  /*8450*/  LOP3.LUT P0, RZ, R249, 0x10, RZ, 0xc0, !PT ;  /* 0x00000010f9ff7812 */ /* 0x000fe2000780c0ff */
[----:B------:R-:W3:Y:S01]  /*8460*/  LDCU UR8, c[0x0][0x500] ;  /* 0x0000a000ff0877ac */ /* 0x000ee20008000800 */
[----:B------:R-:W-:Y:S01]  /*8470*/  UISETP.NE.AND UP0, UPT, UR44, -0x1, UPT ;  /* 0xffffffff2c00788c */ /* 0x000fe2000bf05270 */
[----:B------:R-:W-:Y:S01]  /*8480*/  UMOV UR29, UR7 ;  /* 0x00000007001d7c82 */ /* 0x000fe20008000000 */
[----:B------:R-:W-:Y:S01]  /*8490*/  UISETP.NE.AND UP1, UPT, UR44, -0x1, UPT ;  /* 0xffffffff2c00788c */ /* 0x000fe2000bf25270 */
[----:B-1---5:R-:W-:Y:S01]  /*84a0*/  FMUL.FTZ R0, R36, UR9 ;  /* 0x0000000924007c20 */ /* 0x022fe20008410000 */
[----:B------:R-:W-:Y:S01]  /*84b0*/  FMUL.FTZ R18, R37, UR9 ;  /* 0x0000000925127c20 */ /* 0x000fe20008410000 */
[----:B------:R-:W-:Y:S01]  /*84c0*/  FMUL.FTZ R12, R45, UR9 ;  /* 0x000000092d0c7c20 */ /* 0x000fe20008410000 */
[----:B------:R-:W-:Y:S01]  /*84d0*/  SHF.L.U32 R45, R249, 0x5, RZ ;  /* 0x00000005f92d7819 */ /* 0x000fe200000006ff */
[----:B------:R-:W-:Y:S01]  /*84e0*/  FMUL.FTZ R2, R40, UR9 ;  /* 0x0000000928027c20 */ /* 0x000fe20008410000 */
[----:B------:R-:W-:Y:S01]  /*84f0*/  FMUL.FTZ R16, R41, UR9 ;  /* 0x0000000929107c20 */ /* 0x000fe20008410000 */
[----:B------:R-:W-:Y:S01]  /*8500*/  F2FP.BF16.F32.PACK_AB R18, R18, R0 ;  /* 0x000000001212723e */ /* 0x000fe200000010ff */
[----:B------:R-:W-:Y:S01]  /*8510*/  FMUL.FTZ R3, R42, UR9 ;  /* 0x000000092a037c20 */ /* 0x000fe20008410000 */
[----:B------:R-:W-:Y:S01]  /*8520*/  LOP3.LUT R45, R45, 0x400, RZ, 0xc0, !PT ;  /* 0x000004002d2d7812 */ /* 0x000fe200078ec0ff */
[----:B------:R-:W-:Y:S01]  /*8530*/  FMUL.FTZ R15, R43, UR9 ;  /* 0x000000092b0f7c20 */ /* 0x000fe20008410000 */
[----:B------:R-:W-:Y:S01]  /*8540*/  F2FP.BF16.F32.PACK_AB R16, R16, R2 ;  /* 0x000000021010723e */ /* 0x000fe200000010ff */
[----:B------:R-:W-:Y:S01]  /*8550*/  FMUL.FTZ R68, R38, UR9 ;  /* 0x0000000926447c20 */ /* 0x000fe20008410000 */
[----:B------:R-:W-:Y:S01]  /*8560*/  FMUL.FTZ R17, R39, UR9 ;  /* 0x0000000927117c20 */ /* 0x000fe20008410000 */
[----:B--2---:R-:W-:Y:S01]  /*8570*/  SHF.L.U32 R81, R80, 0x4, RZ ;  /* 0x0000000450517819 */ /* 0x004fe200000006ff */
[----:B---3--:R-:W-:Y:S01]  /*8580*/  FMUL.FTZ R100, R100, UR8 ;  /* 0x0000000864647c20 */ /* 0x008fe20008410000 */
[----:B------:R-:W-:Y:S01]  /*8590*/  SHF.L.U32 R80, R80, 0x1, RZ ;  /* 0x0000000150507819 */ /* 0x000fe200000006ff */
[----:B------:R-:W-:Y:S01]  /*85a0*/  FMUL.FTZ R43, R101, UR8 ;  /* 0x00000008652b7c20 */ /* 0x000fe20008410000 */
[----:B------:R-:W-:Y:S01]  /*85b0*/  LOP3.LUT R81, R81, 0x1c0, RZ, 0xc0, !PT ;  /* 0x000001c051517812 */ /* 0x000fe200078ec0ff */
[----:B------:R-:W-:Y:S01]  /*85c0*/  FMUL.FTZ R102, R102, UR8 ;  /* 0x0000000866667c20 */ /* 0x000fe20008410000 */
[--C-:B------:R-:W-:Y:S01]  /*85d0*/  LOP3.LUT R2, R45, 0x6, R80.reuse, 0xf8, !PT ;  /* 0x000000062d027812 */ /* 0x100fe200078ef850 */
[----:B------:R-:W-:Y:S01]  /*85e0*/  FMUL.FTZ R42, R103, UR8 ;  /* 0x00000008672a7c20 */ /* 0x000fe20008410000 */
[----:B------:R-:W-:Y:S01]  /*85f0*/  LOP3.LUT R0, R81, 0x18, R79, 0xf8, !PT ;  /* 0x0000001851007812 */ /* 0x000fe200078ef84f */
[----:B------:R-:W-:Y:S01]  /*8600*/  FMUL.FTZ R112, R112, UR8 ;  /* 0x0000000870707c20 */ /* 0x000fe20008410000 */
[----:B------:R-:W-:Y:S01]  /*8610*/  FMUL.FTZ R39, R113, UR8 ;  /* 0x0000000871277c20 */ /* 0x000fe20008410000 */
[----:B------:R-:W-:Y:S01]  /*8620*/  FMUL.FTZ R114, R114, UR8 ;  /* 0x0000000872727c20 */ /* 0x000fe20008410000 */
[----:B------:R-:W-:Y:S01]  /*8630*/  LOP3.LUT R0, R0, 0x38, R80, 0x78, !PT ;  /* 0x0000003800007812 */ /* 0x000fe200078e7850 */
[----:B------:R-:W-:Y:S01]  /*8640*/  FMUL.FTZ R38, R115, UR8 ;  /* 0x0000000873267c20 */ /* 0x000fe20008410000 */
[----:B------:R-:W-:Y:S01]  /*8650*/  F2FP.BF16.F32.PACK_AB R15, R15, R3 ;  /* 0x000000030f0f723e */ /* 0x000fe200000010ff */
        /* <DEDUP_REMOVED lines=194> */
.L_x_610:
        /* <DEDUP_REMOVED lines=12> */
.L_x_611:
[----:B------:R-:W2:Y:S01]  /*9340*/  LDCU.64 UR8, c[0x0][0x5c8] ;  /* 0x0000b900ff0877ac */ /* 0x000ea20008000a00 */
[----:B------:R-:W-:-:S04]  /*9350*/  UIADD3 UR14, UPT, UPT, UR42, UR44, URZ ;  /* 0x0000002c2a0e7290 */ /* 0x000fc8000fffe0ff */
[----:B--2---:R-:W-:Y:S02]  /*9360*/  UIMAD.WIDE.U32 UR22, UR14, UR8, URZ ;  /* 0x000000080e1672a5 */ /* 0x004fe4000f8e00ff */
[----:B------:R-:W-:-:S04]  /*9370*/  UIMAD UR14, UR14, UR9, URZ ;  /* 0x000000090e0e72a4 */ /* 0x000fc8000f8e02ff */
[----:B------:R-:W-:-:S06]  /*9380*/  UIADD3 UR14, UPT, UPT, UR23, UR14, URZ ;  /* 0x0000000e170e7290 */ /* 0x000fcc000fffe0ff */
[----:B-1----:R-:W-:-:S07]  /*9390*/  MOV R23, UR14 ;  /* 0x0000000e00177c02 */ /* 0x002fce0008000f00 */
.L_x_612:
        /* <DEDUP_REMOVED lines=57> */
.L_x_614:
[----:B------:R-:W-:Y:S05]  /*9730*/  BSYNC.RECONVERGENT B0 ;  /* 0x0000000000007941 */ /* 0x000fea0003800200 */
.L_x_613:
        /* <DEDUP_REMOVED lines=19> */
.L_x_616:
[----:B------:R-:W-:Y:S05]  /*9870*/  BSYNC.RECONVERGENT B0 ;  /* 0x0000000000007941 */ /* 0x000fea0003800200 */
.L_x_615:
        /* <DEDUP_REMOVED lines=25> */
.L_x_618:
[----:B------:R-:W-:Y:S05]  /*9a10*/  BSYNC.RECONVERGENT B0 ;  /* 0x0000000000007941 */ /* 0x000fea0003800200 */
.L_x_617:
        /* <DEDUP_REMOVED lines=17> */
.L_x_578:
[----:B------:R-:W-:Y:S05]  /*9b30*/  BSYNC.RECONVERGENT B1 ;  /* 0x0000000000017941 */ /* 0x000fea0003800200 */
.L_x_556:
        /* <DEDUP_REMOVED lines=11> */
.L_x_620:
        /* <DEDUP_REMOVED lines=9> */
.L_x_1091:


//--------------------- .text._ZN5flash44flash_bwd_dq_dk_dv_loop_seqk_parallel_kernelI23Flash_bwd_kernel_traitsILi192ELi64ELi64ELi8ELi4ELi2ELi2ELb1ELb1EN7cutlass10bfloat16_tE19Flash_kernel_traitsILi192ELi64ELi64ELi8ES3_EELb0ELb1ELb0ELb1ELb0ELb0ELb1EEEvNS_16Flash_bwd_paramsE --------------------------
	.section	.text._ZN5flash44flash_bwd_dq_dk_dv_loop_seqk_parallel_kernelI23Flash_bwd_kernel_traitsILi192ELi64ELi64ELi8ELi4ELi2ELi2ELb1ELb1EN7cutlass10bfloat16_tE19Flash_kernel_traitsILi192ELi64ELi64ELi8ES3_EELb0ELb1ELb0ELb1ELb0ELb0ELb1EEEvNS_16Flash_bwd_paramsE,"ax",@progbits
	.align	128
        .global         _ZN5flash44flash_bwd_dq_dk_dv_loop_seqk_parallel_kernelI23Flash_bwd_kernel_traitsILi192ELi64ELi64ELi8ELi4ELi2ELi2ELb1ELb1EN7cutlass10bfloat16_tE19Flash_kernel_traitsILi192ELi64ELi64ELi8ES3_EELb0ELb1ELb0ELb1ELb0ELb0ELb1EEEvNS_16Flash_bwd_paramsE
        .type           _ZN5flash44flash_bwd_dq_dk_dv_loop_seqk_parallel_kernelI23Flash_bwd_kernel_traitsILi192ELi64ELi64ELi8ELi4ELi2ELi2ELb1ELb1EN7cutlass10bfloat16_tE19Flash_kernel_traitsILi192ELi64ELi64ELi8ES3_EELb0ELb1ELb0ELb1ELb0ELb0ELb1EEEvNS_16Flash_bwd_paramsE,@function
        .size           _ZN5flash44flash_bwd_dq_dk_dv_loop_seqk_parallel_kernelI23Flash_bwd_kernel_traitsILi192ELi64ELi64ELi8ELi4ELi2ELi2ELb1ELb1EN7cutlass10bfloat16_tE19Flash_kernel_traitsILi192ELi64ELi64ELi8ES3_EELb0ELb1ELb0ELb1ELb0ELb0ELb1EEEvNS_16Flash_bwd_paramsE,(.L_x_1092 - _ZN5flash44flash_bwd_dq_dk_dv_loop_seqk_parallel_kernelI23Flash_bwd_kernel_traitsILi192ELi64ELi64ELi8ELi4ELi2ELi2ELb1ELb1EN7cutlass10bfloat16_tE19Flash_kernel_traitsILi192ELi64ELi64ELi8ES3_EELb0ELb1ELb0ELb1ELb0ELb0ELb1EEEvNS_16Flash_bwd_paramsE)
        .other          _ZN5flash44flash_bwd_dq_dk_dv_loop_seqk_parallel_kernelI23Flash_bwd_kernel_traitsILi192ELi64ELi64ELi8ELi4ELi2ELi2ELb1ELb1EN7cutlass10bfloat16_tE19Flash_kernel_traitsILi192ELi64ELi64ELi8ES3_EELb0ELb1ELb0ELb1ELb0ELb0ELb1EEEvNS_16Flash_bwd_paramsE,@"STO_CUDA_ENTRY STV_DEFAULT"
_ZN5flash44flash_bwd_dq_dk_dv_loop_seqk_parallel_kernelI23Flash_bwd_kernel_traitsILi192ELi64ELi64ELi8ELi4ELi2ELi2ELb1ELb1EN7cutlass10bfloat16_tE19Flash_kernel_traitsILi192ELi64ELi64ELi8ES3_EELb0ELb1ELb0ELb1ELb0ELb0ELb1EEEvNS_16Flash_bwd_paramsE:
.text._ZN5flash44flash_bwd_dq_dk_dv_loop_seqk_parallel_kernelI23Flash_bwd_kernel_traitsILi192ELi64ELi64ELi8ELi4ELi2ELi2ELb1ELb1EN7cutlass10bfloat16_tE19Flash_kernel_traitsILi192ELi64ELi64ELi8ES3_EELb0ELb1ELb0ELb1ELb0ELb0ELb1EEEvNS_16Flash_bwd_paramsE:
        /* <DEDUP_REMOVED lines=50> */
.L_x_685:
        /* <DEDUP_REMOVED lines=52> */
.L_x_621:
        /* <DEDUP_REMOVED lines=34> */
.L_x_623:
[----:B------:R-:W1:Y:S01]  /*0880*/  LDCU.64 UR16, c[0x0][0x3b8] ;  /* 0x00007700ff1077ac */ /* 0x000e620008000a00 */
[----:B------:R-:W-:-:S04]  /*0890*/  UIADD3 UR8, UPT, UPT, UR43, UR45, URZ ;  /* 0x0000002d2b087290 */ /* 0x000fc8000fffe0ff */
[----:B-1----:R-:W-:Y:S02]  /*08a0*/  UIMAD.WIDE.U32 UR54, UR8, UR16, URZ ;  /* 0x00000010083672a5 */ /* 0x002fe4000f8e00ff */
[----:B------:R-:W-:-:S04]  /*08b0*/  UIMAD UR8, UR8, UR17, URZ ;  /* 0x00000011080872a4 */ /* 0x000fc8000f8e02ff */
[----:B------:R-:W-:-:S06]  /*08c0*/  UIADD3 UR8, UPT, UPT, UR55, UR8, URZ ;  /* 0x0000000837087290 */ /* 0x000fcc000fffe0ff */
[----:B------:R-:W-:Y:S02]  /*08d0*/  MOV R22, UR8 ;  /* 0x0000000800167c02 */ /* 0x000fe40008000f00 */
.L_x_624:
        /* <DEDUP_REMOVED lines=43> */
.L_x_625:
[----:B------:R-:W1:Y:S01]  /*0b90*/  LDCU.64 UR14, c[0x0][0x3c0] ;  /* 0x00007800ff0e77ac */ /* 0x000e620008000a00 */
[----:B------:R-:W-:-:S04]  /*0ba0*/  UIADD3 UR8, UPT, UPT, UR43, UR45, URZ ;  /* 0x0000002d2b087290 */ /* 0x000fc8000fffe0ff */
[----:B-1----:R-:W-:Y:S02]  /*0bb0*/  UIMAD.WIDE.U32 UR56, UR8, UR14, URZ ;  /* 0x0000000e083872a5 */ /* 0x002fe4000f8e00ff */
[----:B------:R-:W-:-:S04]  /*0bc0*/  UIMAD UR8, UR8, UR15, URZ ;  /* 0x0000000f080872a4 */ /* 0x000fc8000f8e02ff */
[----:B------:R-:W-:-:S06]  /*0bd0*/  UIADD3 UR8, UPT, UPT, UR57, UR8, URZ ;  /* 0x0000000839087290 */ /* 0x000fcc000fffe0ff */
[----:B------:R-:W-:-:S07]  /*0be0*/  MOV R19, UR8 ;  /* 0x0000000800137c02 */ /* 0x000fce0008000f00 */
.L_x_626:
        /* <DEDUP_REMOVED lines=28> */
.L_x_627:
[----:B------:R-:W-:Y:S02]  /*0db0*/  IMAD R0, R5, UR21, RZ ;  /* 0x0000001505007c24 */ /* 0x000fe4000f8e02ff */
[----:B------:R-:W-:-:S05]  /*0dc0*/  IMAD.WIDE.U32 R2, R4, UR21, RZ ;  /* 0x0000001504027c25 */ /* 0x000fca000f8e00ff */
[----:B------:R-:W-:Y:S02]  /*0dd0*/  IADD3 R7, PT, PT, R3, R0, RZ ;  /* 0x0000000003077210 */ /* 0x000fe40007ffe0ff */
[----:B------:R-:W-:-:S07]  /*0de0*/  MOV R6, R2 ;  /* 0x0000000200067202 */ /* 0x000fce0000000f00 */
.L_x_628:
        /* <DEDUP_REMOVED lines=21> */
.L_x_629:
[----:B------:R-:W1:Y:S01]  /*0f40*/  LDCU UR55, c[0x0][0x434] ;  /* 0x00008680ff3777ac */ /* 0x000e620008000800 */
[----:B------:R-:W-:-:S04]  /*0f50*/  UIMAD UR8, UR30, UR22, UR29 ;  /* 0x000000161e0872a4 */ /* 0x000fc8000f8e021d */
[----:B-1----:R-:W-:-:S12]  /*0f60*/  UIMAD UR55, UR8, UR55, URZ ;  /* 0x00000037083772a4 */ /* 0x002fd8000f8e02ff */
.L_x_630:
        /* <DEDUP_REMOVED lines=10> */
.L_x_631:
[----:B------:R-:W1:Y:S01]  /*1010*/  LDCU UR53, c[0x0][0x444] ;  /* 0x00008880ff3577ac */ /* 0x000e620008000800 */
[----:B------:R-:W-:-:S04]  /*1020*/  UIMAD UR8, UR30, UR22, UR29 ;  /* 0x000000161e0872a4 */ /* 0x000fc8000f8e021d */
[----:B-1----:R-:W-:-:S12]  /*1030*/  UIMAD UR53, UR8, UR53, URZ ;  /* 0x00000035083572a4 */ /* 0x002fd8000f8e02ff */
.L_x_632:
        /* <DEDUP_REMOVED lines=107> */
.L_x_634:
[----:B------:R-:W2:Y:S01]  /*16f0*/  LDCU.64 UR10, c[0x0][0x5c0] ;  /* 0x0000b800ff0a77ac */ /* 0x000ea20008000a00 */
[----:B------:R-:W-:-:S04]  /*1700*/  UIADD3 UR8, UPT, UPT, UR43, UR45, URZ ;  /* 0x0000002d2b087290 */ /* 0x000fc8000fffe0ff */
[----:B--2---:R-:W-:Y:S02]  /*1710*/  UIMAD.WIDE.U32 UR18, UR8, UR10, URZ ;  /* 0x0000000a081272a5 */ /* 0x004fe4000f8e00ff */
[----:B------:R-:W-:-:S04]  /*1720*/  UIMAD UR8, UR8, UR11, URZ ;  /* 0x0000000b080872a4 */ /* 0x000fc8000f8e02ff */
[----:B------:R-:W-:-:S06]  /*1730*/  UIADD3 UR8, UPT, UPT, UR19, UR8, URZ ;  /* 0x0000000813087290 */ /* 0x000fcc000fffe0ff */
[----:B------:R-:W-:Y:S02]  /*1740*/  MOV R0, UR8 ;  /* 0x0000000800007c02 */ /* 0x000fe40008000f00 */
.L_x_635:
        /* <DEDUP_REMOVED lines=13> */
.L_x_636:
[----:B------:R-:W2:Y:S01]  /*1820*/  LDCU.64 UR8, c[0x0][0x5c8] ;  /* 0x0000b900ff0877ac */ /* 0x000ea20008000a00 */
[----:B------:R-:W-:-:S04]  /*1830*/  UIADD3 UR43, UPT, UPT, UR43, UR45, URZ ;  /* 0x0000002d2b2b7290 */ /* 0x000fc8000fffe0ff */
[----:B--2---:R-:W-:Y:S02]  /*1840*/  UIMAD.WIDE.U32 UR16, UR43, UR8, URZ ;  /* 0x000000082b1072a5 */ /* 0x004fe4000f8e00ff */
[----:B------:R-:W-:-:S04]  /*1850*/  UIMAD UR43, UR43, UR9, URZ ;  /* 0x000000092b2b72a4 */ /* 0x000fc8000f8e02ff */
[----:B------:R-:W-:-:S06]  /*1860*/  UIADD3 UR43, UPT, UPT, UR17, UR43, URZ ;  /* 0x0000002b112b7290 */ /* 0x000fcc000fffe0ff */
[----:B------:R-:W-:-:S07]  /*1870*/  MOV R10, UR43 ;  /* 0x0000002b000a7c02 */ /* 0x000fce0008000f00 */
.L_x_637:
        /* <DEDUP_REMOVED lines=30> */
.L_x_639:
[----:B------:R-:W-:Y:S05]  /*1a60*/  BSYNC.RECONVERGENT B0 ;  /* 0x0000000000007941 */ /* 0x000fea0003800200 */
.L_x_638:
        /* <DEDUP_REMOVED lines=17> */
.L_x_641:
[----:B------:R-:W-:Y:S05]  /*1b80*/  BSYNC.RECONVERGENT B0 ;  /* 0x0000000000007941 */ /* 0x000fea0003800200 */
.L_x_640:
        /* <DEDUP_REMOVED lines=27> */
.L_x_643:
[----:B------:R-:W-:Y:S05]  /*1d40*/  BSYNC.RECONVERGENT B0 ;  /* 0x0000000000007941 */ /* 0x000fea0003800200 */
.L_x_642:
        /* <DEDUP_REMOVED lines=18> */
.L_x_633:
        /* <DEDUP_REMOVED lines=47> */
.L_x_647:
[----:B------:R3:W-:Y:S01]  /*2160*/  STS.128 [R0+0x16000], RZ ;  /* 0x016000ff00007388 */ /* 0x0007e20000000c00 */
[----:B------:R-:W-:Y:S05]  /*2170*/  BRA `(.L_x_648) ;  /* 0x00000000000c7947 */ /* 0x000fea0003800000 */
.L_x_646:
[----:B------:R2:W-:Y:S04]  /*2180*/  STS.128 [R0+0x12000], RZ ;  /* 0x012000ff00007388 */ /* 0x0005e80000000c00 */
[----:B------:R2:W-:Y:S04]  /*2190*/  STS.128 [R0+0x14000], RZ ;  /* 0x014000ff00007388 */ /* 0x0005e80000000c00 */
[----:B------:R2:W-:Y:S02]  /*21a0*/  STS.128 [R0+0x16000], RZ ;  /* 0x016000ff00007388 */ /* 0x0005e40000000c00 */
.L_x_648:
[----:B------:R-:W-:Y:S05]  /*21b0*/  BSYNC.RECONVERGENT B0 ;  /* 0x0000000000007941 */ /* 0x000fea0003800200 */
.L_x_645:
        /* <DEDUP_REMOVED lines=34> */
.L_x_651:
[----:B------:R4:W-:Y:S02]  /*23e0*/  STS.128 [R0+0x17000], RZ ;  /* 0x017000ff00007388 */ /* 0x0009e40000000c00 */
.L_x_650:
[----:B------:R-:W-:Y:S05]  /*23f0*/  BSYNC.RECONVERGENT B0 ;  /* 0x0000000000007941 */ /* 0x000fea0003800200 */
.L_x_649:
        /* <DEDUP_REMOVED lines=31> */
.L_x_654:
[----:B------:R4:W-:Y:S01]  /*25f0*/  STS.128 [R0+0xa000], RZ ;  /* 0x00a000ff00007388 */ /* 0x0009e20000000c00 */
[----:B------:R-:W-:Y:S05]  /*2600*/  BRA `(.L_x_655) ;  /* 0x00000000000c7947 */ /* 0x000fea0003800000 */
.L_x_653:
[----:B------:R1:W-:Y:S04]  /*2610*/  STS.128 [R0+0x6000], RZ ;  /* 0x006000ff00007388 */ /* 0x0003e80000000c00 */
[----:B------:R1:W-:Y:S04]  /*2620*/  STS.128 [R0+0x8000], RZ ;  /* 0x008000ff00007388 */ /* 0x0003e80000000c00 */
[----:B------:R1:W-:Y:S02]  /*2630*/  STS.128 [R0+0xa000], RZ ;  /* 0x00a000ff00007388 */ /* 0x0003e40000000c00 */
.L_x_655:
[----:B------:R-:W-:Y:S05]  /*2640*/  BSYNC.RECONVERGENT B0 ;  /* 0x0000000000007941 */ /* 0x000fea0003800200 */
.L_x_652:
        /* <DEDUP_REMOVED lines=31> */
.L_x_658:
[----:B------:R4:W-:Y:S02]  /*2840*/  STS.128 [R0+0xb000], RZ ;  /* 0x00b000ff00007388 */ /* 0x0009e40000000c00 */
.L_x_657:
[----:B------:R-:W-:Y:S05]  /*2850*/  BSYNC.RECONVERGENT B0 ;  /* 0x0000000000007941 */ /* 0x000fea0003800200 */
.L_x_656:
        /* <DEDUP_REMOVED lines=28> */
.L_x_661:
[----:B------:R4:W-:Y:S01]  /*2a20*/  STS.128 [R0+0x4000], RZ ;  /* 0x004000ff00007388 */ /* 0x0009e20000000c00 */
[----:B------:R-:W-:Y:S05]  /*2a30*/  BRA `(.L_x_662) ;  /* 0x00000000000c7947 */ /* 0x000fea0003800000 */
.L_x_660:
[----:B------:R1:W-:Y:S04]  /*2a40*/  STS.128 [R0], RZ ;  /* 0x000000ff00007388 */ /* 0x0003e80000000c00 */
[----:B------:R1:W-:Y:S04]  /*2a50*/  STS.128 [R0+0x2000], RZ ;  /* 0x002000ff00007388 */ /* 0x0003e80000000c00 */
[----:B------:R1:W-:Y:S02]  /*2a60*/  STS.128 [R0+0x4000], RZ ;  /* 0x004000ff00007388 */ /* 0x0003e40000000c00 */
.L_x_662:
[----:B------:R-:W-:Y:S05]  /*2a70*/  BSYNC.RECONVERGENT B0 ;  /* 0x0000000000007941 */ /* 0x000fea0003800200 */
.L_x_659:
        /* <DEDUP_REMOVED lines=27> */
.L_x_665:
[----:B------:R4:W-:Y:S02]  /*2c30*/  STS.128 [R0+0x5000], RZ ;  /* 0x005000ff00007388 */ /* 0x0009e40000000c00 */
.L_x_664:
[----:B------:R-:W-:Y:S05]  /*2c40*/  BSYNC.RECONVERGENT B0 ;  /* 0x0000000000007941 */ /* 0x000fea0003800200 */
.L_x_663:
        /* <DEDUP_REMOVED lines=56> */
.L_x_668:
[----:B------:R4:W-:Y:S01]  /*2fd0*/  STS.128 [R0+0x10000], RZ ;  /* 0x010000ff00007388 */ /* 0x0009e20000000c00 */
[----:B------:R-:W-:Y:S05]  /*2fe0*/  BRA `(.L_x_669) ;  /* 0x00000000000c7947 */ /* 0x000fea0003800000 */
.L_x_667:
[----:B------:R2:W-:Y:S04]  /*2ff0*/  STS.128 [R0+0xc000], RZ ;  /* 0x00c000ff00007388 */ /* 0x0005e80000000c00 */
[----:B------:R2:W-:Y:S04]  /*3000*/  STS.128 [R0+0xe000], RZ ;  /* 0x00e000ff00007388 */ /* 0x0005e80000000c00 */
[----:B------:R2:W-:Y:S02]  /*3010*/  STS.128 [R0+0x10000], RZ ;  /* 0x010000ff00007388 */ /* 0x0005e40000000c00 */
.L_x_669:
[----:B------:R-:W-:Y:S05]  /*3020*/  BSYNC.RECONVERGENT B0 ;  /* 0x0000000000007941 */ /* 0x000fea0003800200 */
.L_x_666:
        /* <DEDUP_REMOVED lines=33> */
.L_x_672:
[----:B------:R3:W-:Y:S02]  /*3240*/  STS.128 [R0+0x11000], RZ ;  /* 0x011000ff00007388 */ /* 0x0007e40000000c00 */
.L_x_671:
[----:B------:R-:W-:Y:S05]  /*3250*/  BSYNC.RECONVERGENT B0 ;  /* 0x0000000000007941 */ /* 0x000fea0003800200 */
.L_x_670:
        /* <DEDUP_REMOVED lines=10> */
[----:B-----5:R-:W-:Y:S01]  /*3300*/  ISETP.NE.U32.AND P0, PT, RZ, UR8, PT ;  /* 0x00000008ff007c0c */ /* 0x020fe2000bf05070 */
[----:B------:R-:W4:Y:S03]  /*3310*/  LDCU UR15, c[0x0][0x45c] ;  /* 0x00008b80ff0f77ac */ /* 0x000f260008000800 */
[----:B------:R-:W-:Y:S01]  /*3320*/  ISETP.NE.AND.EX P0, PT, RZ, UR9, PT, P0 ;  /* 0x00000009ff007c0c */ /* 0x000fe2000bf05300 */
[----:B------:R-:W-:-:S12]  /*3330*/  DEPBAR.LE SB0, 0x1 ;  /* 0x000080400000791a */ /* 0x000fd80000000000 */
[----:B------:R-:W5:Y:S01]  /*3340*/  @P0 LDC.64 R4, c[0x0][0x540] ;  /* 0x00015000ff040b82 */ /* 0x000f620000000a00 */
[----:B------:R-:W-:-:S07]  /*3350*/  @P0 IMAD.MOV.U32 R3, RZ, RZ, RZ ;  /* 0x000000ffff030224 */ /* 0x000fce00078e00ff */
[----:B------:R-:W1:Y:S01]  /*3360*/  @P0 LDC R8, c[0x0][0x458] ;  /* 0x00011600ff080b82 */ /* 0x000e620000000800 */
[----:B-----5:R-:W-:-:S04]  /*3370*/  @P0 IMAD.WIDE.U32 R2, R4, UR30, R2 ;  /* 0x0000001e04020c25 */ /* 0x020fc8000f8e0002 */
        /* <DEDUP_REMOVED lines=24> */
[----:B------:R2:W5:Y:S01]  /*3500*/  @P0 LDG.E R7, desc[UR38][R4.64] ;  /* 0x0000002604070981 */ /* 0x000562000c1e1900 */
        /* <DEDUP_REMOVED lines=38> */
[----:B-1----:R1:W5:Y:S01]  /*3770*/  @P0 MUFU.RCP R5, R8 ;  /* 0x0000000800050308 */ /* 0x0023620000001000 */
        /* <DEDUP_REMOVED lines=15> */
[----:B------:R-:W2:Y:S01]  /*3870*/  LDCU UR8, c[0x0][0x440] ;  /* 0x00008800ff0877ac */ /* 0x000ea20008000800 */
        /* <DEDUP_REMOVED lines=8> */
[----:B------:R-:W2:Y:S01]  /*3900*/  LDSM.16.M88.4 R148, [R13+0x12000] ;  /* 0x012000000d94783b */ /* 0x000ea20000000200 */
[C---:B------:R-:W-:Y:S01]  /*3910*/  VIADD R4, R2.reuse, 0x8 ;  /* 0x0000000802047836 */ /* 0x040fe20000000000 */
[----:B------:R-:W-:Y:S01]  /*3920*/  I2FP.F32.S32 R12, R2 ;  /* 0x00000002000c7245 */ /* 0x000fe20000201400 */
[C---:B------:R-:W-:Y:S01]  /*3930*/  VIADD R3, R2.reuse, 0x9 ;  /* 0x0000000902037836 */ /* 0x040fe20000000000 */
[----:B------:R-:W2:Y:S01]  /*3940*/  LDSM.16.M88.4 R164, [R232] ;  /* 0x00000000e8a4783b */ /* 0x000ea20000000200 */
[C---:B------:R-:W-:Y:S01]  /*3950*/  VIADD R9, R2.reuse, 0x11 ;  /* 0x0000001102097836 */ /* 0x040fe20000000000 */
[----:B-1----:R-:W-:Y:S01]  /*3960*/  I2FP.F32.S32 R8, R4 ;  /* 0x0000000400087245 */ /* 0x002fe20000201400 */
[----:B------:R-:W-:Y:S01]  /*3970*/  VIADD R11, R2, 0x18 ;  /* 0x00000018020b7836 */ /* 0x000fe20000000000 */
[----:B------:R-:W-:Y:S01]  /*3980*/  I2FP.F32.S32 R6, R3 ;  /* 0x0000000300067245 */ /* 0x000fe20000201400 */
[----:B------:R-:W1:Y:S01]  /*3990*/  LDSM.16.M88.4 R168, [R232+0x800] ;  /* 0x00080000e8a8783b */ /* 0x000e620000000200 */
[----:B------:R-:W-:Y:S01]  /*39a0*/  I2FP.F32.S32 R4, R9 ;  /* 0x0000000900047245 */ /* 0x000fe20000201400 */
[----:B------:R-:W1:Y:S01]  /*39b0*/  LDCU UR9, c[0x0][0x3e0] ;  /* 0x00007c00ff0977ac */ /* 0x000e620008000800 */
[----:B------:R-:W-:Y:S01]  /*39c0*/  I2FP.F32.S32 R3, R11 ;  /* 0x0000000b00037245 */ /* 0x000fe20000201400 */
[----:B------:R-:W1:Y:S01]  /*39d0*/  LDSM.16.M88.4 R196, [R232+0x2000] ;  /* 0x00200000e8c4783b */ /* 0x000e620000000200 */
[----:B------:R-:W-:-:S03]  /*39e0*/  USHF.L.U32 UR16, UR16, 0x6, URZ ;  /* 0x0000000610107899 */ /* 0x000fc600080006ff */
[----:B------:R-:W1:Y:S04]  /*39f0*/  LDSM.16.M88.4 R200, [R232+0x2800] ;  /* 0x00280000e8c8783b */ /* 0x000e680000000200 */
[----:B------:R-:W1:Y:S04]  /*3a00*/  LDSM.16.M88.4 R228, [R232+0x4000] ;  /* 0x00400000e8e4783b */ /* 0x000e680000000200 */
[----:B------:R-:W1:Y:S04]  /*3a10*/  LDSM.16.M88.4 R152, [R13+0x12800] ;  /* 0x012800000d98783b */ /* 0x000e680000000200 */
[----:B------:R-:W1:Y:S04]  /*3a20*/  LDSM.16.M88.4 R180, [R13+0x14000] ;  /* 0x014000000db4783b */ /* 0x000e680000000200 */
[----:B------:R-:W1:Y:S04]  /*3a30*/  LDSM.16.M88.4 R184, [R13+0x14800] ;  /* 0x014800000db8783b */ /* 0x000e680000000200 */
[----:B------:R-:W1:Y:S04]  /*3a40*/  LDSM.16.M88.4 R212, [R13+0x16000] ;  /* 0x016000000dd4783b */ /* 0x000e680000000200 */
[----:B------:R-:W1:Y:S01]  /*3a50*/  LDSM.16.M88.4 R216, [R13+0x16800] ;  /* 0x016800000dd8783b */ /* 0x000e620000000200 */
[----:B-----5:R-:W-:Y:S01]  /*3a60*/  @P0 FMUL.FTZ R0, R7, R5 ;  /* 0x0000000507000220 */ /* 0x020fe20000410000 */
        /* <DEDUP_REMOVED lines=25> */
[----:B-----5:R-:W-:-:S03]  /*3c00*/  IMAD.MOV.U32 R9, RZ, RZ, 0x10 ;  /* 0x00000010ff097424 */ /* 0x020fc600078e00ff */
[----:B------:R5:W-:Y:S01]  /*3c10*/  STL [R1+0x50], R2 ;  /* 0x0000500201007387 */ /* 0x000be20000100800 */
[----:B---3--:R-:W-:Y:S02]  /*3c20*/  SHF.R.U32.HI R8, RZ, 0x3, R16 ;  /* 0x00000003ff087819 */ /* 0x008fe40000011610 */
[----:B----4-:R-:W-:Y:S01]  /*3c30*/  IADD3 R7, PT, PT, R0, UR42, R19 ;  /* 0x0000002a00077c10 */ /* 0x010fe2000fffe013 */
[----:B--2---:R-:W-:-:S04]  /*3c40*/  IMAD.MOV.U32 R6, RZ, RZ, 0x20 ;  /* 0x00000020ff067424 */ /* 0x004fc800078e00ff */
[----:B------:R-:W-:Y:S02]  /*3c50*/  VIADD R11, R7, -UR44 ;  /* 0x8000002c070b7c36 */ /* 0x000fe40008000000 */
[----:B-1----:R-:W-:Y:S02]  /*3c60*/  IMAD.MOV.U32 R5, RZ, RZ, 0x40 ;  /* 0x00000040ff057424 */ /* 0x002fe400078e00ff */
[----:B------:R-:W-:Y:S02]  /*3c70*/  IMAD.SHL.U32 R4, R16, 0x40, RZ ;  /* 0x0000004010047824 */ /* 0x000fe400078e00ff */
[----:B------:R-:W-:-:S03]  /*3c80*/  IMAD.MOV.U32 R3, RZ, RZ, 0x40 ;  /* 0x00000040ff037424 */ /* 0x000fc600078e00ff */
[----:B------:R-:W-:Y:S01]  /*3c90*/  LOP3.LUT R7, R4, 0x1c0, RZ, 0xc0, !PT ;  /* 0x000001c004077812 */ /* 0x000fe200078ec0ff */
[----:B-----5:R-:W-:Y:S01]  /*3ca0*/  IMAD.MOV.U32 R2, RZ, RZ, 0x20 ;  /* 0x00000020ff027424 */ /* 0x020fe200078e00ff */
        /* <DEDUP_REMOVED lines=51> */
.L_x_675:
[----:B------:R-:W3:Y:S01]  /*3fe0*/  LDL R249, [R1+0xc] ;  /* 0x00000c0001f97983 */ /* 0x000ee20000100800 */
[----:B------:R-:W-:Y:S01]  /*3ff0*/  UIADD3 UR40, UPT, UPT, UR40, -0x40, URZ ;  /* 0xffffffc028287890 */ /* 0x000fe2000fffe0ff */
[----:B------:R-:W-:Y:S01]  /*4000*/  MOV R244, UR10 ;  /* 0x0000000a00f47c02 */ /* 0x000fe20008000f00 */
[----:B------:R-:W-:Y:S02]  /*4010*/  USHF.L.U32 UR17, UR46, 0x6, URZ ;  /* 0x000000062e117899 */ /* 0x000fe400080006ff */
[----:B------:R-:W4:Y:S01]  /*4020*/  LDL.LU R248, [R1+0x4] ;  /* 0x0000040001f87983 */ /* 0x000f220000300800 */
[----:B------:R-:W-:Y:S01]  /*4030*/  UISETP.GE.AND UP0, UPT, UR40, UR52, UPT ;  /* 0x000000342800728c */ /* 0x000fe2000bf06270 */
[----:B------:R-:W-:Y:S01]  /*4040*/  MOV R245, UR11 ;  /* 0x0000000b00f57c02 */ /* 0x000fe20008000f00 */
[----:B------:R-:W-:Y:S02]  /*4050*/  UIADD3 UR17, UPT, UPT, UR17, 0x40, URZ ;  /* 0x0000004011117890 */ /* 0x000fe4000fffe0ff */
[----:B------:R-:W4:Y:S01]  /*4060*/  LDL R247, [R1+0x10] ;  /* 0x0000100001f77983 */ /* 0x000f220000100800 */
[----:B------:R-:W-:Y:S02]  /*4070*/  UIADD3 UR41, UPT, UPT, UR41, -0x1, URZ ;  /* 0xffffffff29297890 */ /* 0x000fe4000fffe0ff */
[----:B------:R-:W-:Y:S02]  /*4080*/  UISETP.LT.AND UP0, UPT, UR17, UR42, UP0 ;  /* 0x0000002a1100728c */ /* 0x000fe40008701270 */
[----:B------:R-:W4:Y:S05]  /*4090*/  LDL.LU R246, [R1] ;  /* 0x0000000001f67983 */ /* 0x000f2a0000300800 */
[----:B--2---:R-:W2:Y:S01]  /*40a0*/  LDL R3, [R1+0x14] ;  /* 0x0000140001037983 */ /* 0x004ea20000100800 */
[----:B------:R-:W-:Y:S01]  /*40b0*/  PLOP3.LUT P0, PT, PT, PT, UP0, 0x80, 0x8 ;  /* 0x000000000008781c */ /* 0x000fe20003f0f008 */
[----:B------:R-:W-:Y:S03]  /*40c0*/  UISETP.GT.AND UP0, UPT, UR41, UR51, UPT ;  /* 0x000000332900728c */ /* 0x000fe6000bf04270 */
[----:B------:R-:W2:Y:S05]  /*40d0*/  LDL.LU R2, [R1+0x8] ;  /* 0x0000080001027983 */ /* 0x000eaa0000300800 */
[----:B-1----:R-:W2:Y:S05]  /*40e0*/  LDL R0, [R1+0x18] ;  /* 0x0000180001007983 */ /* 0x002eaa0000100800 */
[----:B------:R-:W0:Y:S01]  /*40f0*/  LDGDEPBAR ;  /* 0x00000000000079af */ /* 0x000e220000000000 */
[----:B------:R-:W-:Y:S04]  /*4100*/  @UP0 UIADD3 UR19, UP1, UPT, UR20, -0x100, URZ ;  /* 0xffffff0014130890 */ /* 0x000fe8000ff3e0ff */
[----:B------:R1:W-:Y:S01]  /*4110*/  STL [R1+0x9c], R109 ;  /* 0x00009c6d01007387 */ /* 0x0003e20000100800 */
[----:B------:R-:W-:Y:S02]  /*4120*/  @UP0 UIADD3.X UR17, UPT, UPT, UR21, -0x1, URZ, UP1, !UPT ;  /* 0xffffffff15110890 */ /* 0x000fe40008ffe4ff */
[----:B------:R-:W-:Y:S02]  /*4130*/  @UP0 UIADD3 UR10, UP1, UPT, UR10, -0x100, URZ ;  /* 0xffffff000a0a0890 */ /* 0x000fe4000ff3e0ff */
[----:B------:R1:W-:Y:S02]  /*4140*/  STL [R1+0x98], R108 ;  /* 0x0000986c01007387 */ /* 0x0003e40000100800 */
        /* <DEDUP_REMOVED lines=9> */
[----:B-1----:R-:W1:Y:S01]  /*41e0*/  S2R R109, SR_TID.X ;  /* 0x00000000006d7919 */ /* 0x002e620000002100 */
[----:B------:R-:W-:Y:S04]  /*41f0*/  DEPBAR.LE SB0, 0x0 ;  /* 0x000080000000791a */ /* 0x000fe80000000000 */
[----:B------:R-:W-:Y:S06]  /*4200*/  BAR.SYNC.DEFER_BLOCKING 0x0 ;  /* 0x0000000000007b1d */ /* 0x000fec0000010000 */
[----:B------:R-:W-:Y:S01]  /*4210*/  LDSM.16.M88.4 R16, [R252] ;  /* 0x00000000fc10783b */ /* 0x000fe20000000200 */
[C---:B-1----:R-:W-:Y:S04]  /*4220*/  SHF.L.U32 R108, R109.reuse, 0x5, RZ ;  /* 0x000000056d6c7819 */ /* 0x042fe800000006ff */
[----:B---3--:R-:W1:Y:S05]  /*4230*/  LDSM.16.M88.4 R8, [R249+0xc000] ;  /* 0x00c00000f908783b */ /* 0x008e6a0000000200 */
[----:B------:R-:W3:Y:S05]  /*4240*/  LDSM.16.M88.4 R68, [R249+0xc800] ;  /* 0x00c80000f944783b */ /* 0x000eea0000000200 */
[----:B----4-:R-:W-:Y:S05]  /*4250*/  LDSM.16.M88.4 R72, [R248] ;  /* 0x00000000f848783b */ /* 0x010fea0000000200 */
[----:B------:R-:W4:Y:S05]  /*4260*/  LDSM.16.M88.4 R76, [R247+0xc000] ;  /* 0x00c00000f74c783b */ /* 0x000f2a0000000200 */
[----:B------:R-:W4:Y:S05]  /*4270*/  LDSM.16.M88.4 R80, [R247+0xc800] ;  /* 0x00c80000f750783b */ /* 0x000f2a0000000200 */
        /* <DEDUP_REMOVED lines=12> */
[C---:B------:R-:W-:Y:S08]  /*4340*/  HMMA.16816.F32.BF16 R12, R72.reuse, R80, R12 ;  /* 0x00000050480c723c */ /* 0x040ff0000004180c */
        /* <DEDUP_REMOVED lines=50> */
[----:B------:R1:W3:Y:S05]  /*4670*/  LDSM.16.M88.4 R68, [R3+0x10800] ;  /* 0x010800000344783b */ /* 0x0002ea0000000200 */
[----:B------:R4:W3:Y:S02]  /*4680*/  LDSM.16.M88.4 R84, [R2+0x4000] ;  /* 0x004000000254783b */ /* 0x0008e40000000200 */
[C---:B------:R-:W-:Y:S08]  /*4690*/  HMMA.16816.F32.BF16 R4, R92.reuse, R96, R4 ;  /* 0x000000605c04723c */ /* 0x040ff00000041804 */
[C---:B------:R-:W-:Y:S08]  /*46a0*/  HMMA.16816.F32.BF16 R8, R92.reuse, R98, R8 ;  /* 0x000000625c08723c */ /* 0x040ff00000041808 */
[C---:B--2---:R-:W-:Y:S01]  /*46b0*/  HMMA.16816.F32.BF16 R12, R92.reuse, R72, R12 ;  /* 0x000000485c0c723c */ /* 0x044fe2000004180c */
[----:B-1----:R-:W2:Y:S02]  /*46c0*/  LDL R3, [R1+0x40] ;  /* 0x0000400001037983 */ /* 0x002ea40000100800 */
[C---:B------:R-:W-:Y:S02]  /*46d0*/  SHF.L.U32 R72, R109.reuse, 0x1, RZ ;  /* 0x000000016d487819 */ /* 0x040fe400000006ff */
[----:B------:R-:W-:Y:S02]  /*46e0*/  SHF.R.U32.HI R73, RZ, 0x2, R109 ;  /* 0x00000002ff497819 */ /* 0x000fe4000001166d */
[----:B----4-:R-:W-:Y:S01]  /*46f0*/  MOV R2, UR46 ;  /* 0x0000002e00027c02 */ /* 0x010fe20008000f00 */
[----:B------:R-:W-:Y:S01]  /*4700*/  HMMA.16816.F32.BF16 R16, R92, R74, R16 ;  /* 0x0000004a5c10723c */ /* 0x000fe20000041810 */
[----:B------:R-:W4:Y:S01]  /*4710*/  LDL R75, [R1+0x6c] ;  /* 0x00006c00014b7983 */ /* 0x000f220000100800 */
[----:B------:R-:W-:Y:S02]  /*4720*/  MOV R74, 0x37 ;  /* 0x00000037004a7802 */ /* 0x000fe40000000f00 */
[----:B------:R-:W-:Y:S04]  /*4730*/  SHF.L.U32 R109, R109, 0x4, RZ ;  /* 0x000000046d6d7819 */ /* 0x000fe800000006ff */
[C---:B------:R-:W-:Y:S05]  /*4740*/  HMMA.16816.F32.BF16 R4, R76.reuse, R80, R4 ;  /* 0x000000504c04723c */ /* 0x040fea0000041804 */
[----:B------:R-:W-:Y:S03]  /*4750*/  LOP3.LUT R109, R109, 0x1c0, RZ, 0xc0, !PT ;  /* 0x000001c06d6d7812 */ /* 0x000fe600078ec0ff */
[C---:B------:R-:W-:Y:S08]  /*4760*/  HMMA.16816.F32.BF16 R8, R76.reuse, R82, R8 ;  /* 0x000000524c08723c */ /* 0x040ff00000041808 */
[C---:B---3--:R-:W-:Y:S08]  /*4770*/  HMMA.16816.F32.BF16 R12, R76.reuse, R68, R12 ;  /* 0x000000444c0c723c */ /* 0x048ff0000004180c */
[----:B------:R-:W-:Y:S01]  /*4780*/  HMMA.16816.F32.BF16 R16, R76, R70, R16 ;  /* 0x000000464c10723c */ /* 0x000fe20000041810 */
[----:B------:R-:W3:Y:S01]  /*4790*/  LDL R77, [R1+0x48] ;  /* 0x00004800014d7983 */ /* 0x000ee20000100800 */
[----:B------:R-:W-:Y:S04]  /*47a0*/  MOV R79, 0x3f ;  /* 0x0000003f004f7802 */ /* 0x000fe80000000f00 */
[----:B------:R1:W1:Y:S02]  /*47b0*/  LDSM.16.M88.4 R68, [R0+0x10800] ;  /* 0x010800000044783b */ /* 0x0002640000000200 */
[C---:B------:R-:W-:Y:S03]  /*47c0*/  HMMA.16816.F32.BF16 R4, R84.reuse, R88, R4 ;  /* 0x000000585404723c */ /* 0x040fe60000041804 */
[----:B------:R-:W3:Y:S05]  /*47d0*/  LDL R78, [R1+0x4c] ;  /* 0x00004c00014e7983 */ /* 0x000eea0000100800 */
[----:B------:R-:W3:Y:S01]  /*47e0*/  LDL R76, [R1+0x54] ;  /* 0x00005400014c7983 */ /* 0x000ee20000100800 */
[C---:B------:R-:W-:Y:S10]  /*47f0*/  HMMA.16816.F32.BF16 R8, R84.reuse, R90, R8 ;  /* 0x0000005a5408723c */ /* 0x040ff40000041808 */
[----:B------:R-:W-:Y:S01]  /*4800*/  FMUL.FTZ R4, R4, UR14 ;  /* 0x0000000e04047c20 */ /* 0x000fe20008410000 */
[----:B-1----:R-:W-:Y:S01]  /*4810*/  @!P0 LOP3.LUT R0, R72, 0x6, RZ, 0xc0, !PT ;  /* 0x0000000648008812 */ /* 0x002fe200078ec0ff */
[----:B------:R-:W-:Y:S01]  /*4820*/  FMUL.FTZ R5, R5, UR14 ;  /* 0x0000000e05057c20 */ /* 0x000fe20008410000 */
[----:B------:R-:W-:Y:S01]  /*4830*/  FMUL.FTZ R7, R7, UR14 ;  /* 0x0000000e07077c20 */ /* 0x000fe20008410000 */
[----:B------:R-:W-:Y:S01]  /*4840*/  MUFU.TANH R91, R4 ;  /* 0x00000004005b7308 */ /* 0x000fe20000002400 */
[----:B------:R-:W-:Y:S01]  /*4850*/  @!P0 LOP3.LUT R0, R0, 0xe0, R73, 0xf8, !PT ;  /* 0x000000e000008812 */ /* 0x000fe200078ef849 */
[----:B------:R-:W-:Y:S03]  /*4860*/  FMUL.FTZ R6, R6, UR14 ;  /* 0x0000000e06067c20 */ /* 0x000fe60008410000 */
[----:B------:R-:W-:Y:S01]  /*4870*/  FMUL.FTZ R11, R11, UR14 ;  /* 0x0000000e0b0b7c20 */ /* 0x000fe20008410000 */
[----:B------:R-:W-:Y:S01]  /*4880*/  @!P0 LEA R0, R2, R0, 0x6 ;  /* 0x0000000002008211 */ /* 0x000fe200078e30ff */
[----:B------:R-:W-:Y:S01]  /*4890*/  FMUL.FTZ R9, R9, UR14 ;  /* 0x0000000e09097c20 */ /* 0x000fe20008410000 */
[----:B------:R-:W-:Y:S02]  /*48a0*/  FMUL.FTZ R8, R8, UR14 ;  /* 0x0000000e08087c20 */ /* 0x000fe40008410000 */
[----:B------:R-:W-:Y:S01]  /*48b0*/  MUFU.TANH R89, R5 ;  /* 0x0000000500597308 */ /* 0x000fe20000002400 */
[----:B------:R-:W-:Y:S01]  /*48c0*/  @!P0 IADD3 R2, PT, PT, R0, 0x1, RZ ;  /* 0x0000000100028810 */ /* 0x000fe20007ffe0ff */
[----:B------:R-:W-:Y:S01]  /*48d0*/  FMUL.FTZ R10, R10, UR14 ;  /* 0x0000000e0a0a7c20 */ /* 0x000fe20008410000 */
[C---:B------:R-:W-:Y:S01]  /*48e0*/  HMMA.16816.F32.BF16 R12, R84.reuse, R68, R12 ;  /* 0x00000044540c723c */ /* 0x040fe2000004180c */
[----:B------:R-:W3:Y:S06]  /*48f0*/  LDL R69, [R1+0x60] ;  /* 0x0000600001457983 */ /* 0x000eec0000100800 */
[----:B------:R-:W4:Y:S01]  /*4900*/  MUFU.TANH R96, R7 ;  /* 0x0000000700607308 */ /* 0x000f220000002400 */
[----:B------:R-:W3:Y:S01]  /*4910*/  LDL R68, [R1+0x5c] ;  /* 0x00005c0001447983 */ /* 0x000ee20000100800 */
[----:B------:R-:W-:Y:S04]  /*4920*/  HMMA.16816.F32.BF16 R16, R84, R70, R16 ;  /* 0x000000465410723c */ /* 0x000fe80000041810 */
[----:B------:R-:W3:Y:S04]  /*4930*/  LDL R70, [R1+0x64] ;  /* 0x0000640001467983 */ /* 0x000ee80000100800 */
[----:B------:R-:W-:Y:S10]  /*4940*/  MUFU.TANH R246, R11 ;  /* 0x0000000b00f67308 */ /* 0x000ff40000002400 */
[----:B------:R-:W-:Y:S01]  /*4950*/  MUFU.TANH R88, R9 ;  /* 0x0000000900587308 */ /* 0x000fe20000002400 */
[----:B------:R-:W-:Y:S01]  /*4960*/  FMUL.FTZ R12, R12, UR14 ;  /* 0x0000000e0c0c7c20 */ /* 0x000fe20008410000 */
[----:B------:R-:W-:Y:S01]  /*4970*/  FMUL.FTZ R13, R13, UR14 ;  /* 0x0000000e0d0d7c20 */ /* 0x000fe20008410000 */
[----:B------:R-:W-:Y:S01]  /*4980*/  FMUL.FTZ R14, R14, UR14 ;  /* 0x0000000e0e0e7c20 */ /* 0x000fe20008410000 */
[----:B------:R-:W-:Y:S06]  /*4990*/  FMUL.FTZ R15, R15, UR14 ;  /* 0x0000000e0f0f7c20 */ /* 0x000fec0008410000 */
[----:B------:R-:W-:Y:S01]  /*49a0*/  MUFU.TANH R92, R8 ;  /* 0x00000008005c7308 */ /* 0x000fe20000002400 */
[----:B------:R-:W-:Y:S01]  /*49b0*/  FMUL.FTZ R18, R18, UR14 ;  /* 0x0000000e12127c20 */ /* 0x000fe20008410000 */
[----:B------:R-:W-:Y:S01]  /*49c0*/  FMUL.FTZ R17, R17, UR14 ;  /* 0x0000000e11117c20 */ /* 0x000fe20008410000 */
[----:B------:R-:W-:Y:S01]  /*49d0*/  FMUL.FTZ R16, R16, UR14 ;  /* 0x0000000e10107c20 */ /* 0x000fe20008410000 */
[----:B------:R-:W-:Y:S06]  /*49e0*/  FMUL.FTZ R19, R19, UR14 ;  /* 0x0000000e13137c20 */ /* 0x000fec0008410000 */
[----:B------:R1:W-:Y:S10]  /*49f0*/  MUFU.TANH R93, R18 ;  /* 0x00000012005d7308 */ /* 0x0003f40000002400 */
[----:B------:R1:W-:Y:S10]  /*4a00*/  MUFU.TANH R84, R17 ;  /* 0x0000001100547308 */ /* 0x0003f40000002400 */
[----:B------:R1:W3:Y:S02]  /*4a10*/  MUFU.TANH R97, R6 ;  /* 0x0000000600617308 */ /* 0x0002e40000002400 */
[----:B-1----:R-:W3:Y:S08]  /*4a20*/  LDL R18, [R1+0x58] ;  /* 0x0000580001127983 */ /* 0x002ef00000100800 */
[----:B------:R-:W-:Y:S01]  /*4a30*/  MUFU.TANH R99, R10 ;  /* 0x0000000a00637308 */ /* 0x000fe20000002400 */
[----:B------:R-:W3:Y:S09]  /*4a40*/  LDL R17, [R1+0x50] ;  /* 0x0000500001117983 */ /* 0x000ef20000100800 */
[----:B------:R-:W-:Y:S01]  /*4a50*/  MUFU.TANH R85, R16 ;  /* 0x0000001000557308 */ /* 0x000fe20000002400 */
[C---:B------:R-:W-:Y:S09]  /*4a60*/  @!P0 IADD3 R6, PT, PT, R0.reuse, 0x8, RZ ;  /* 0x0000000800068810 */ /* 0x040ff20007ffe0ff */
[----:B------:R-:W1:Y:S10]  /*4a70*/  MUFU.TANH R90, R12 ;  /* 0x0000000c005a7308 */ /* 0x000e740000002400 */
[----:B------:R1:W-:Y:S10]  /*4a80*/  MUFU.TANH R86, R13 ;  /* 0x0000000d00567308 */ /* 0x0003f40000002400 */
[----:B------:R1:W3:Y:S10]  /*4a90*/  MUFU.TANH R95, R14 ;  /* 0x0000000e005f7308 */ /* 0x0002f40000002400 */
[----:B------:R1:W3:Y:S02]  /*4aa0*/  MUFU.TANH R94, R15 ;  /* 0x0000000f005e7308 */ /* 0x0002e40000002400 */
[C---:B-1----:R-:W-:Y:S08]  /*4ab0*/  @!P0 IADD3 R13, PT, PT, R0.reuse, 0x9, RZ ;  /* 0x00000009000d8810 */ /* 0x042ff00007ffe0ff */
[----:B------:R-:W1:Y:S01]  /*4ac0*/  MUFU.TANH R87, R19 ;  /* 0x0000001300577308 */ /* 0x000e620000002400 */
[C---:B------:R-:W-:Y:S02]  /*4ad0*/  @!P0 IADD3 R14, PT, PT, R0.reuse, 0x11, RZ ;  /* 0x00000011000e8810 */ /* 0x040fe40007ffe0ff */
[----:B------:R-:W-:Y:S02]  /*4ae0*/  @!P0 IADD3 R15, PT, PT, R0, 0x19, RZ ;  /* 0x00000019000f8810 */ /* 0x000fe40007ffe0ff */
[C---:B--2---:R-:W-:Y:S02]  /*4af0*/  @!P0 VIADDMNMX R4, R3.reuse, -R74, UR42, PT ;  /* 0x0000002a03048e46 */ /* 0x044fe4000b80094a */
[----:B------:R-:W2:Y:S01]  /*4b00*/  LDL R74, [R1+0x68] ;  /* 0x00006800014a7983 */ /* 0x000ea20000100800 */
[----:B------:R-:W-:Y:S02]  /*4b10*/  @!P0 VIADDMNMX R5, R3, -R79, UR42, PT ;  /* 0x0000002a03058e46 */ /* 0x000fe4000b80094f */
[CC--:B------:R-:W-:Y:S02]  /*4b20*/  @!P0 ISETP.GE.AND P5, PT, R2.reuse, R4.reuse, PT ;  /* 0x000000040200820c */ /* 0x0c0fe40003fa6270 */
[-C--:B------:R-:W-:Y:S01]  /*4b30*/  @!P0 ISETP.GE.AND P6, PT, R2, R5.reuse, PT ;  /* 0x000000050200820c */ /* 0x080fe20003fc6270 */
[C---:B----4-:R-:W-:Y:S01]  /*4b40*/  FADD.FTZ R11, R75.reuse, R96 ;  /* 0x000000604b0b7221 */ /* 0x050fe20000010000 */
[----:B------:R-:W-:Y:S04]  /*4b50*/  FADD.FTZ R9, R75, R89 ;  /* 0x000000594b097221 */ /* 0x000fe80000010000 */
[----:B------:R-:W-:Y:S02]  /*4b60*/  @!P0 FSEL R11, R11, -INF , !P5 ;  /* 0xff8000000b0b8808 */ /* 0x000fe40006800000 */
[----:B------:R-:W-:Y:S02]  /*4b70*/  @!P0 FSEL R9, R9, -INF , !P6 ;  /* 0xff80000009098808 */ /* 0x000fe40007000000 */
[-C--:B------:R-:W-:Y:S02]  /*4b80*/  @!P0 ISETP.GE.AND P6, PT, R0, R4.reuse, PT ;  /* 0x000000040000820c */ /* 0x080fe40003fc6270 */
[-C--:B------:R-:W-:Y:S01]  /*4b90*/  @!P0 ISETP.GE.AND P5, PT, R13, R4.reuse, PT ;  /* 0x000000040d00820c */ /* 0x080fe20003fa6270 */
[C---:B---3--:R-:W-:Y:S01]  /*4ba0*/  FMUL.FTZ R2, R77.reuse, 1.4426950216293334961 ;  /* 0x3fb8aa3b4d027820 */ /* 0x048fe20000410000 */
[----:B------:R-:W-:Y:S04]  /*4bb0*/  FSETP.NEU.FTZ.AND P3, PT, R77, -INF , PT ;  /* 0xff8000004d00780b */ /* 0x000fe80003f7d000 */
[----:B------:R-:W-:Y:S02]  /*4bc0*/  FSEL R2, R2, RZ, P3 ;  /* 0x000000ff02027208 */ /* 0x000fe40001800000 */
[-C--:B------:R-:W-:Y:S01]  /*4bd0*/  @!P0 ISETP.GE.AND P3, PT, R0, R5.reuse, PT ;  /* 0x000000050000820c */ /* 0x080fe20003f66270 */
[C---:B------:R-:W-:Y:S02]  /*4be0*/  FMUL.FTZ R3, R78.reuse, 1.4426950216293334961 ;  /* 0x3fb8aa3b4e037820 */ /* 0x040fe40000410000 */
[--C-:B------:R-:W-:Y:S01]  /*4bf0*/  FFMA.FTZ R11, R11, UR15, -R2.reuse ;  /* 0x0000000f0b0b7c23 */ /* 0x100fe20008010802 */
[----:B------:R-:W-:Y:S01]  /*4c00*/  FSETP.NEU.FTZ.AND P4, PT, R78, -INF , PT ;  /* 0xff8000004e00780b */ /* 0x000fe20003f9d000 */
[C---:B------:R-:W-:Y:S02]  /*4c10*/  FADD.FTZ R8, R76.reuse, R91 ;  /* 0x0000005b4c087221 */ /* 0x040fe40000010000 */
[----:B------:R3:W-:Y:S01]  /*4c20*/  MUFU.EX2 R105, R11 ;  /* 0x0000000b00697308 */ /* 0x0007e20000000800 */
[----:B------:R-:W-:Y:S01]  /*4c30*/  FSEL R3, R3, RZ, P4 ;  /* 0x000000ff03037208 */ /* 0x000fe20002000000 */
[----:B------:R-:W-:Y:S01]  /*4c40*/  FADD.FTZ R7, R76, R97 ;  /* 0x000000614c077221 */ /* 0x000fe20000010000 */
[-C--:B------:R-:W-:Y:S02]  /*4c50*/  @!P0 ISETP.GE.AND P4, PT, R6, R5.reuse, PT ;  /* 0x000000050600820c */ /* 0x080fe40003f86270 */
[----:B------:R-:W-:Y:S01]  /*4c60*/  @!P0 FSEL R8, R8, -INF , !P3 ;  /* 0xff80000008088808 */ /* 0x000fe20005800000 */
[--C-:B------:R-:W-:Y:S01]  /*4c70*/  FFMA.FTZ R16, R9, UR15, -R3.reuse ;  /* 0x0000000f09107c23 */ /* 0x100fe20008010803 */
[-C--:B------:R-:W-:Y:S02]  /*4c80*/  @!P0 ISETP.GE.AND P3, PT, R6, R4.reuse, PT ;  /* 0x000000040600820c */ /* 0x080fe40003f66270 */
[----:B------:R-:W-:Y:S01]  /*4c90*/  @!P0 IADD3 R6, PT, PT, R0, 0x10, RZ ;  /* 0x0000001000068810 */ /* 0x000fe20007ffe0ff */
[----:B------:R-:W-:Y:S01]  /*4ca0*/  FFMA.FTZ R8, R8, UR15, -R3 ;  /* 0x0000000f08087c23 */ /* 0x000fe20008010803 */
[----:B------:R-:W-:Y:S01]  /*4cb0*/  @!P0 FSEL R7, R7, -INF , !P6 ;  /* 0xff80000007078808 */ /* 0x000fe20007000000 */
[----:B------:R4:W-:Y:S01]  /*4cc0*/  MUFU.EX2 R251, R16 ;  /* 0x0000001000fb7308 */ /* 0x0009e20000000800 */
[-C--:B------:R-:W-:Y:S01]  /*4cd0*/  @!P0 ISETP.GE.AND P6, PT, R13, R5.reuse, PT ;  /* 0x000000050d00820c */ /* 0x080fe20003fc6270 */
[----:B---3--:R-:W3:Y:S01]  /*4ce0*/  LDL R11, [R1+0x44] ;  /* 0x00004400010b7983 */ /* 0x008ee20000100800 */
[----:B------:R-:W-:Y:S01]  /*4cf0*/  @!P0 IADD3 R13, PT, PT, R0, 0x18, RZ ;  /* 0x00000018000d8810 */ /* 0x000fe20007ffe0ff */
[----:B------:R-:W-:Y:S06]  /*4d00*/  FFMA.FTZ R7, R7, UR15, -R2 ;  /* 0x0000000f07077c23 */ /* 0x000fec0008010802 */
[----:B------:R1:W1:Y:S01]  /*4d10*/  MUFU.EX2 R107, R8 ;  /* 0x00000008006b7308 */ /* 0x0002620000000800 */
[----:B------:R-:W-:Y:S09]  /*4d20*/  MOV R76, 0x20 ;  /* 0x00000020004c7802 */ /* 0x000ff20000000f00 */
[----:B------:R1:W-:Y:S01]  /*4d30*/  MUFU.EX2 R106, R7 ;  /* 0x00000007006a7308 */ /* 0x0003e20000000800 */
[----:B----4-:R-:W-:Y:S04]  /*4d40*/  LOP3.LUT R16, R108, 0xc00, RZ, 0xc0, !PT ;  /* 0x00000c006c107812 */ /* 0x010fe800078ec0ff */
[----:B------:R-:W-:Y:S01]  /*4d50*/  LOP3.LUT R16, R16, 0x6, R72, 0xf8, !PT ;  /* 0x0000000610107812 */ /* 0x000fe200078ef848 */
[C---:B------:R-:W-:Y:S01]  /*4d60*/  FADD.FTZ R9, R69.reuse, R90 ;  /* 0x0000005a45097221 */ /* 0x040fe20000010000 */
[----:B-1----:R-:W-:Y:S01]  /*4d70*/  FADD.FTZ R8, R69, R95 ;  /* 0x0000005f45087221 */ /* 0x002fe20000010000 */
[----:B------:R-:W-:Y:S01]  /*4d80*/  FADD.FTZ R7, R68, R86 ;  /* 0x0000005644077221 */ /* 0x000fe20000010000 */
[C---:B------:R-:W-:Y:S01]  /*4d90*/  FADD.FTZ R12, R70.reuse, R88 ;  /* 0x00000058460c7221 */ /* 0x040fe20000010000 */
[----:B------:R-:W-:Y:S04]  /*4da0*/  FADD.FTZ R0, R70, R246 ;  /* 0x000000f646007221 */ /* 0x000fe80000010000 */
[----:B------:R-:W-:Y:S02]  /*4db0*/  @!P0 FSEL R12, R12, -INF , !P6 ;  /* 0xff8000000c0c8808 */ /* 0x000fe40007000000 */
[-C--:B------:R-:W-:Y:S02]  /*4dc0*/  @!P0 ISETP.GE.AND P6, PT, R6, R4.reuse, PT ;  /* 0x000000040600820c */ /* 0x080fe40003fc6270 */
[----:B------:R-:W-:Y:S01]  /*4dd0*/  @!P0 FSEL R0, R0, -INF , !P5 ;  /* 0xff80000000008808 */ /* 0x000fe20006800000 */
[----:B------:R-:W-:Y:S01]  /*4de0*/  FFMA.FTZ R12, R12, UR15, -R3 ;  /* 0x0000000f0c0c7c23 */ /* 0x000fe20008010803 */
[C---:B------:R-:W-:Y:S02]  /*4df0*/  @!P0 ISETP.GE.AND P5, PT, R13.reuse, R5, PT ;  /* 0x000000050d00820c */ /* 0x040fe40003fa6270 */
[----:B------:R-:W-:Y:S01]  /*4e00*/  @!P0 FSEL R8, R8, -INF , !P6 ;  /* 0xff80000008088808 */ /* 0x000fe20007000000 */
[----:B------:R-:W-:Y:S01]  /*4e10*/  MUFU.EX2 R247, R12 ;  /* 0x0000000c00f77308 */ /* 0x000fe20000000800 */
[-C--:B------:R-:W-:Y:S03]  /*4e20*/  @!P0 ISETP.GE.AND P6, PT, R13, R4.reuse, PT ;  /* 0x000000040d00820c */ /* 0x080fe60003fc6270 */
[----:B------:R-:W-:Y:S06]  /*4e30*/  FFMA.FTZ R8, R8, UR15, -R2 ;  /* 0x0000000f08087c23 */ /* 0x000fec0008010802 */
[----:B------:R1:W-:Y:S02]  /*4e40*/  MUFU.EX2 R102, R8 ;  /* 0x0000000800667308 */ /* 0x0003e40000000800 */
[----:B-1----:R-:W-:Y:S01]  /*4e50*/  F2FP.BF16.F32.PACK_AB R8, R251, R107 ;  /* 0x0000006bfb08723e */ /* 0x002fe200000010ff */
[----:B--2---:R-:W-:Y:S05]  /*4e60*/  FADD.FTZ R10, R74, R92 ;  /* 0x0000005c4a0a7221 */ /* 0x004fea0000010000 */
[----:B------:R-:W-:Y:S02]  /*4e70*/  @!P0 FSEL R10, R10, -INF , !P4 ;  /* 0xff8000000a0a8808 */ /* 0x000fe40006000000 */
[-C--:B------:R-:W-:Y:S01]  /*4e80*/  @!P0 ISETP.GE.AND P4, PT, R6, R5.reuse, PT ;  /* 0x000000050600820c */ /* 0x080fe20003f86270 */
[----:B------:R-:W-:Y:S02]  /*4e90*/  FADD.FTZ R6, R74, R99 ;  /* 0x000000634a067221 */ /* 0x000fe40000010000 */
[--C-:B------:R-:W-:Y:S01]  /*4ea0*/  FFMA.FTZ R10, R10, UR15, -R3.reuse ;  /* 0x0000000f0a0a7c23 */ /* 0x100fe20008010803 */
[----:B------:R-:W-:Y:S02]  /*4eb0*/  @!P0 FSEL R9, R9, -INF , !P4 ;  /* 0xff80000009098808 */ /* 0x000fe40006000000 */
[----:B------:R-:W-:Y:S01]  /*4ec0*/  @!P0 FSEL R6, R6, -INF , !P3 ;  /* 0xff80000006068808 */ /* 0x000fe20005800000 */
[----:B------:R1:W-:Y:S01]  /*4ed0*/  MUFU.EX2 R250, R10 ;  /* 0x0000000a00fa7308 */ /* 0x0003e20000000800 */
[-C--:B------:R-:W-:Y:S01]  /*4ee0*/  @!P0 ISETP.GE.AND P3, PT, R14, R5.reuse, PT ;  /* 0x000000050e00820c */ /* 0x080fe20003f66270 */
[----:B------:R-:W-:Y:S01]  /*4ef0*/  FFMA.FTZ R9, R9, UR15, -R3 ;  /* 0x0000000f09097c23 */ /* 0x000fe20008010803 */
[----:B------:R-:W-:Y:S01]  /*4f00*/  @!P0 ISETP.GE.AND P4, PT, R15, R5, PT ;  /* 0x000000050f00820c */ /* 0x000fe20003f86270 */
[--C-:B------:R-:W-:Y:S01]  /*4f10*/  FFMA.FTZ R6, R6, UR15, -R2.reuse ;  /* 0x0000000f06067c23 */ /* 0x100fe20008010802 */
[----:B------:R-:W-:Y:S05]  /*4f20*/  @!P0 FSEL R7, R7, -INF , !P3 ;  /* 0xff80000007078808 */ /* 0x000fea0005800000 */
[----:B------:R2:W-:Y:S01]  /*4f30*/  MUFU.EX2 R249, R9 ;  /* 0x0000000900f97308 */ /* 0x0005e20000000800 */
[-C--:B------:R-:W-:Y:S01]  /*4f40*/  @!P0 ISETP.GE.AND P3, PT, R14, R4.reuse, PT ;  /* 0x000000040e00820c */ /* 0x080fe20003f66270 */
[----:B------:R-:W-:Y:S08]  /*4f50*/  FADD.FTZ R5, R18, R85 ;  /* 0x0000005512057221 */ /* 0x000ff00000010000 */
[----:B------:R4:W-:Y:S01]  /*4f60*/  MUFU.EX2 R104, R6 ;  /* 0x0000000600687308 */ /* 0x0009e20000000800 */
[----:B------:R-:W-:Y:S01]  /*4f70*/  FFMA.FTZ R7, R7, UR15, -R3 ;  /* 0x0000000f07077c23 */ /* 0x000fe20008010803 */
[----:B------:R-:W-:Y:S01]  /*4f80*/  @!P0 FSEL R5, R5, -INF , !P5 ;  /* 0xff80000005058808 */ /* 0x000fe20006800000 */
[----:B-1----:R-:W-:Y:S01]  /*4f90*/  FFMA.FTZ R10, R0, UR15, -R2 ;  /* 0x0000000f000a7c23 */ /* 0x002fe20008010802 */
[----:B------:R-:W-:Y:S01]  /*4fa0*/  FADD.FTZ R0, R17, R84 ;  /* 0x0000005411007221 */ /* 0x000fe20000010000 */
[----:B------:R-:W-:Y:S01]  /*4fb0*/  @!P0 ISETP.GE.AND P5, PT, R15, R4, PT ;  /* 0x000000040f00820c */ /* 0x000fe20003fa6270 */
[----:B------:R-:W-:Y:S04]  /*4fc0*/  FADD.FTZ R4, R18, R93 ;  /* 0x0000005d12047221 */ /* 0x000fe80000010000 */
[----:B------:R-:W-:Y:S01]  /*4fd0*/  MUFU.EX2 R248, R7 ;  /* 0x0000000700f87308 */ /* 0x000fe20000000800 */
[--C-:B------:R-:W-:Y:S01]  /*4fe0*/  FFMA.FTZ R5, R5, UR15, -R3.reuse ;  /* 0x0000000f05057c23 */ /* 0x100fe20008010803 */
[----:B--2---:R-:W2:Y:S01]  /*4ff0*/  LDL R9, [R1+0x70] ;  /* 0x0000700001097983 */ /* 0x004ea20000100800 */
[----:B------:R-:W-:Y:S07]  /*5000*/  @!P0 FSEL R0, R0, -INF , !P4 ;  /* 0xff80000000008808 */ /* 0x000fee0006000000 */
[----:B------:R-:W1:Y:S01]  /*5010*/  MUFU.EX2 R103, R10 ;  /* 0x0000000a00677308 */ /* 0x000e620000000800 */
[----:B------:R-:W-:Y:S01]  /*5020*/  @!P0 FSEL R4, R4, -INF , !P6 ;  /* 0xff80000004048808 */ /* 0x000fe20007000000 */
[----:B----4-:R-:W-:Y:S01]  /*5030*/  FADD.FTZ R6, R68, R94 ;  /* 0x0000005e44067221 */ /* 0x010fe20000010000 */
[----:B------:R-:W-:Y:S01]  /*5040*/  FFMA.FTZ R3, R0, UR15, -R3 ;  /* 0x0000000f00037c23 */ /* 0x000fe20008010803 */
[----:B------:R-:W-:Y:S02]  /*5050*/  FADD.FTZ R0, R17, R87 ;  /* 0x0000005711007221 */ /* 0x000fe40000010000 */
[--C-:B------:R-:W-:Y:S01]  /*5060*/  FFMA.FTZ R4, R4, UR15, -R2.reuse ;  /* 0x0000000f04047c23 */ /* 0x100fe20008010802 */
[----:B------:R-:W-:Y:S03]  /*5070*/  @!P0 FSEL R6, R6, -INF , !P3 ;  /* 0xff80000006068808 */ /* 0x000fe60005800000 */
[----:B------:R-:W-:Y:S01]  /*5080*/  MUFU.EX2 R98, R3 ;  /* 0x0000000300627308 */ /* 0x000fe20000000800 */
[----:B------:R-:W-:Y:S02]  /*5090*/  LOP3.LUT R17, R72, 0x38, RZ, 0xc0, !PT ;  /* 0x0000003848117812 */ /* 0x000fe400078ec0ff */
[----:B------:R-:W-:Y:S01]  /*50a0*/  @!P0 FSEL R0, R0, -INF , !P5 ;  /* 0xff80000000008808 */ /* 0x000fe20006800000 */
[--C-:B------:R-:W-:Y:S06]  /*50b0*/  FFMA.FTZ R6, R6, UR15, -R2.reuse ;  /* 0x0000000f06067c23 */ /* 0x100fec0008010802 */
[----:B------:R4:W-:Y:S01]  /*50c0*/  MUFU.EX2 R100, R4 ;  /* 0x0000000400647308 */ /* 0x0009e20000000800 */
[----:B------:R-:W-:Y:S01]  /*50d0*/  LOP3.LUT R17, R17, 0x20, R73, 0x78, !PT ;  /* 0x0000002011117812 */ /* 0x000fe200078e7849 */
[----:B------:R-:W-:Y:S08]  /*50e0*/  FFMA.FTZ R2, R0, UR15, -R2 ;  /* 0x0000000f00027c23 */ /* 0x000ff00008010802 */
[----:B------:R3:W3:Y:S01]  /*50f0*/  MUFU.EX2 R101, R6 ;  /* 0x0000000600657308 */ /* 0x0006e20000000800 */
[----:B------:R-:W-:Y:S02]  /*5100*/  LOP3.LUT R16, R16, R17, R109, 0xfe, !PT ;  /* 0x0000001110107212 */ /* 0x000fe400078efe6d */
[----:B-1----:R-:W-:Y:S01]  /*5110*/  F2FP.BF16.F32.PACK_AB R0, R103, R104 ;  /* 0x000000686700723e */ /* 0x002fe200000010ff */
[----:B------:R-:W1:Y:S01]  /*5120*/  S2R R109, SR_TID.X ;  /* 0x00000000006d7919 */ /* 0x000e620000002100 */
[C---:B------:R-:W-:Y:S02]  /*5130*/  LEA R81, R16.reuse, UR4, 0x1 ;  /* 0x0000000410517c11 */ /* 0x040fe4000f8e08ff */
[----:B----4-:R-:W-:Y:S03]  /*5140*/  F2FP.BF16.F32.PACK_AB R4, R105, R106 ;  /* 0x0000006a6904723e */ /* 0x010fe600000010ff */
[----:B------:R-:W-:Y:S01]  /*5150*/  STS [R81+0x14000], R8 ;  /* 0x0140000851007388 */ /* 0x000fe20000000800 */
[C---:B---3--:R-:W-:Y:S04]  /*5160*/  LEA R6, P3, R11.reuse, R244, 0x2 ;  /* 0x000000f40b067211 */ /* 0x048fe800078610ff */
[----:B------:R3:W-:Y:S01]  /*5170*/  STS [R81+0x14400], R4 ;  /* 0x0144000451007388 */ /* 0x0007e20000000800 */
[----:B------:R4:W-:Y:S01]  /*5180*/  MUFU.EX2 R244, R5 ;  /* 0x0000000500f47308 */ /* 0x0009e20000000800 */
[----:B------:R-:W-:Y:S09]  /*5190*/  LEA.HI.X R7, R11, R245, RZ, 0x2, P3 ;  /* 0x000000f50b077211 */ /* 0x000ff200018f14ff */
[----:B------:R1:W3:Y:S01]  /*51a0*/  MUFU.EX2 R245, R2 ;  /* 0x0000000200f57308 */ /* 0x0002e20000000800 */
[----:B------:R-:W-:Y:S01]  /*51b0*/  MOV R11, 0x10 ;  /* 0x00000010000b7802 */ /* 0x000fe20000000f00 */
[----:B------:R-:W2:Y:S03]  /*51c0*/  LDG.E R3, desc[UR38][R6.64] ;  /* 0x0000002606037981 */ /* 0x000ea6000c1e1900 */
[----:B------:R-:W-:Y:S02]  /*51d0*/  SEL R11, R11, 0xfffffff0, !P1 ;  /* 0xfffffff00b0b7807 */ /* 0x000fe40004800000 */
[----:B----4-:R-:W-:Y:S04]  /*51e0*/  LEA R5, R16, UR5, 0x1 ;  /* 0x0000000510057c11 */ /* 0x010fe8000f8e08ff */
[----:B------:R-:W-:Y:S02]  /*51f0*/  IADD3 R82, PT, PT, R5, R11, RZ ;  /* 0x0000000b05527210 */ /* 0x000fe40007ffe0ff */
[----:B-1----:R-:W-:Y:S02]  /*5200*/  F2FP.BF16.F32.PACK_AB R2, R247, R250 ;  /* 0x000000faf702723e */ /* 0x002fe400000010ff */
[C---:B------:R-:W-:Y:S01]  /*5210*/  IADD3 R80, PT, PT, R5.reuse, 0x20, RZ ;  /* 0x0000002005507810 */ /* 0x040fe20007ffe0ff */
[----:B------:R1:W-:Y:S01]  /*5220*/  STS [R82+0x400], R0 ;  /* 0x0004000052007388 */ /* 0x0003e20000000800 */
[----:B------:R-:W-:Y:S02]  /*5230*/  @P2 IADD3 R80, PT, PT, R5, -0x20, RZ ;  /* 0xffffffe005502810 */ /* 0x000fe40007ffe0ff */
[----:B------:R-:W-:Y:S02]  /*5240*/  F2FP.BF16.F32.PACK_AB R5, R248, R249 ;  /* 0x000000f9f805723e */ /* 0x000fe400000010ff */
[----:B------:R4:W-:Y:S01]  /*5250*/  STS [R82], R2 ;  /* 0x0000000252007388 */ /* 0x0009e20000000800 */
[----:B---3--:R-:W-:Y:S02]  /*5260*/  F2FP.BF16.F32.PACK_AB R4, R101, R102 ;  /* 0x000000666504723e */ /* 0x008fe400000010ff */
[----:B------:R-:W-:Y:S02]  /*5270*/  IADD3 R83, PT, PT, R11, R80, RZ ;  /* 0x000000500b537210 */ /* 0x000fe40007ffe0ff */
[----:B------:R-:W-:Y:S01]  /*5280*/  STS [R80], R5 ;  /* 0x0000000550007388 */ /* 0x000fe20000000800 */
[----:B------:R-:W-:Y:S04]  /*5290*/  LOP3.LUT P0, RZ, R109, 0x2, RZ, 0xc0, !PT ;  /* 0x000000026dff7812 */ /* 0x000fe8000780c0ff */
[----:B------:R-:W-:Y:S01]  /*52a0*/  STS [R80+0x400], R4 ;  /* 0x0004000450007388 */ /* 0x000fe20000000800 */
[----:B------:R-:W-:Y:S02]  /*52b0*/  SEL R76, R76, 0xffffffe0, !P0 ;  /* 0xffffffe04c4c7807 */ /* 0x000fe40004000000 */
[----:B-1----:R-:W-:Y:S02]  /*52c0*/  F2FP.BF16.F32.PACK_AB R0, R245, R100 ;  /* 0x00000064f500723e */ /* 0x002fe400000010ff */
[----:B----4-:R-:W-:Y:S03]  /*52d0*/  F2FP.BF16.F32.PACK_AB R2, R98, R244 ;  /* 0x000000f46202723e */ /* 0x010fe600000010ff */
[----:B------:R1:W-:Y:S05]  /*52e0*/  STS [R83+0x400], R0 ;  /* 0x0004000053007388 */ /* 0x0003ea0000000800 */
[----:B------:R3:W-:Y:S05]  /*52f0*/  STS [R83], R2 ;  /* 0x0000000253007388 */ /* 0x0007ea0000000800 */
[----:B-1----:R1:W4:Y:S01]  /*5300*/  LDG.E R0, desc[UR38][R6.64+0x20] ;  /* 0x0000202606007981 */ /* 0x002322000c1e1900 */
[----:B--2---:R-:W-:Y:S02]  /*5310*/  LEA R252, R9, UR4, 0x1 ;  /* 0x0000000409fc7c11 */ /* 0x004fe4000f8e08ff */
[----:B------:R-:W-:Y:S02]  /*5320*/  MOV R9, 0x40 ;  /* 0x0000004000097802 */ /* 0x000fe40000000f00 */
[CC--:B------:R-:W-:Y:S01]  /*5330*/  IADD3 R109, PT, PT, R76.reuse, R252.reuse, RZ ;  /* 0x000000fc4c6d7210 */ /* 0x0c0fe20007ffe0ff */
[----:B------:R-:W1:Y:S01]  /*5340*/  LDSM.16.M88.4 R16, [R252+0x6000] ;  /* 0x00600000fc10783b */ /* 0x000e620000000200 */
[----:B------:R-:W-:Y:S04]  /*5350*/  SEL R9, R9, 0xffffffc0, !P1 ;  /* 0xffffffc009097807 */ /* 0x000fe80004800000 */
[----:B------:R-:W2:Y:S01]  /*5360*/  LDSM.16.M88.4 R68, [R109+0x6000] ;  /* 0x006000006d44783b */ /* 0x000ea20000000200 */
[----:B------:R-:W-:Y:S04]  /*5370*/  IADD3 R108, PT, PT, R9, R252, RZ ;  /* 0x000000fc096c7210 */ /* 0x000fe80007ffe0ff */
[----:B------:R-:W-:Y:S01]  /*5380*/  STL [R1+0x4], R109 ;  /* 0x0000046d01007387 */ /* 0x000fe20000100800 */
[----:B---3--:R-:W-:Y:S04]  /*5390*/  IADD3 R2, PT, PT, R76, R108, RZ ;  /* 0x0000006c4c027210 */ /* 0x008fe80007ffe0ff */
[----:B------:R-:W3:Y:S05]  /*53a0*/  LDSM.16.M88.4 R72, [R108+0x6000] ;  /* 0x006000006c48783b */ /* 0x000eea0000000200 */
[----:B------:R-:W3:Y:S05]  /*53b0*/  LDSM.16.M88.4 R76, [R2+0x6000] ;  /* 0x00600000024c783b */ /* 0x000eea0000000200 */
[----:B------:R-:W-:Y:S05]  /*53c0*/  STL [R1], R108 ;  /* 0x0000006c01007387 */ /* 0x000fea0000100800 */
[----:B------:R-:W-:Y:S01]  /*53d0*/  STL [R1+0x8], R2 ;  /* 0x0000080201007387 */ /* 0x000fe20000100800 */
[C---:B-1----:R-:W-:Y:S08]  /*53e0*/  HMMA.16816.F32.BF16 R4, R16.reuse, R148, RZ ;  /* 0x000000941004723c */ /* 0x042ff000000418ff */
[C---:B------:R-:W-:Y:S08]  /*53f0*/  HMMA.16816.F32.BF16 R8, R16.reuse, R150, RZ ;  /* 0x000000961008723c */ /* 0x040ff000000418ff */
[C---:B------:R-:W-:Y:S08]  /*5400*/  HMMA.16816.F32.BF16 R12, R16.reuse, R152, RZ ;  /* 0x00000098100c723c */ /* 0x040ff000000418ff */
[----:B------:R-:W-:Y:S08]  /*5410*/  HMMA.16816.F32.BF16 R16, R16, R154, RZ ;  /* 0x0000009a1010723c */ /* 0x000ff000000418ff */
[C---:B--2---:R-:W-:Y:S08]  /*5420*/  HMMA.16816.F32.BF16 R4, R68.reuse, R156, R4 ;  /* 0x0000009c4404723c */ /* 0x044ff00000041804 */
        /* <DEDUP_REMOVED lines=34> */
[----:B------:R3:W1:Y:S07]  /*5650*/  LDSM.16.M88.4 R68, [R108+0xa000] ;  /* 0x00a000006c44783b */ /* 0x00066e0000000200 */
[C---:B--2---:R-:W-:Y:S08]  /*5660*/  HMMA.16816.F32.BF16 R4, R72.reuse, R212, R4 ;  /* 0x000000d44804723c */ /* 0x044ff00000041804 */
[C---:B------:R-:W-:Y:S08]  /*5670*/  HMMA.16816.F32.BF16 R8, R72.reuse, R214, R8 ;  /* 0x000000d64808723c */ /* 0x040ff00000041808 */
[C---:B------:R-:W-:Y:S01]  /*5680*/  HMMA.16816.F32.BF16 R12, R72.reuse, R216, R12 ;  /* 0x000000d8480c723c */ /* 0x040fe2000004180c */
[----:B---3--:R2:W5:Y:S07]  /*5690*/  LDL.LU R108, [R1+0x98] ;  /* 0x00009800016c7983 */ /* 0x00856e0000300800 */
[----:B------:R-:W-:Y:S01]  /*56a0*/  HMMA.16816.F32.BF16 R16, R72, R218, R16 ;  /* 0x000000da4810723c */ /* 0x000fe20000041810 */
[----:B------:R3:W2:Y:S07]  /*56b0*/  LDSM.16.M88.4 R72, [R2+0xa000] ;  /* 0x00a000000248783b */ /* 0x0006ae0000000200 */
[C---:B----4-:R-:W-:Y:S08]  /*56c0*/  HMMA.16816.F32.BF16 R4, R76.reuse, R220, R4 ;  /* 0x000000dc4c04723c */ /* 0x050ff00000041804 */
[C---:B------:R-:W-:Y:S08]  /*56d0*/  HMMA.16816.F32.BF16 R8, R76.reuse, R222, R8 ;  /* 0x000000de4c08723c */ /* 0x040ff00000041808 */
[C---:B------:R-:W-:Y:S03]  /*56e0*/  HMMA.16816.F32.BF16 R12, R76.reuse, R224, R12 ;  /* 0x000000e04c0c723c */ /* 0x040fe6000004180c */
[----:B---3--:R-:W-:Y:S04]  /*56f0*/  FFMA.FTZ R2, -R89, R89, 1 ;  /* 0x3f80000059027423 */ /* 0x008fe80000010159 */
[----:B------:R-:W-:Y:S01]  /*5700*/  FMUL.FTZ R2, R2, UR14 ;  /* 0x0000000e02027c20 */ /* 0x000fe20008410000 */
[----:B------:R-:W-:Y:S01]  /*5710*/  HMMA.16816.F32.BF16 R16, R76, R226, R16 ;  /* 0x000000e24c10723c */ /* 0x000fe20000041810 */
[----:B------:R-:W-:Y:S04]  /*5720*/  MOV R79, 0x40 ;  /* 0x00000040004f7802 */ /* 0x000fe80000000f00 */
[----:B------:R-:W-:Y:S03]  /*5730*/  SEL R79, R79, 0xffffffc0, !P1 ;  /* 0xffffffc04f4f7807 */ /* 0x000fe60004800000 */
[C---:B-1----:R-:W-:Y:S08]  /*5740*/  HMMA.16816.F32.BF16 R4, R68.reuse, R228, R4 ;  /* 0x000000e44404723c */ /* 0x042ff00000041804 */
[C---:B------:R-:W-:Y:S08]  /*5750*/  HMMA.16816.F32.BF16 R8, R68.reuse, R230, R8 ;  /* 0x000000e64408723c */ /* 0x040ff00000041808 */
[C---:B------:R-:W-:Y:S08]  /*5760*/  HMMA.16816.F32.BF16 R12, R68.reuse, R232, R12 ;  /* 0x000000e8440c723c */ /* 0x040ff0000004180c */
[----:B------:R-:W-:Y:S08]  /*5770*/  HMMA.16816.F32.BF16 R16, R68, R234, R16 ;  /* 0x000000ea4410723c */ /* 0x000ff00000041810 */
[C---:B--2---:R-:W-:Y:S08]  /*5780*/  HMMA.16816.F32.BF16 R4, R72.reuse, R236, R4 ;  /* 0x000000ec4804723c */ /* 0x044ff00000041804 */
[C---:B------:R-:W-:Y:S08]  /*5790*/  HMMA.16816.F32.BF16 R8, R72.reuse, R238, R8 ;  /* 0x000000ee4808723c */ /* 0x040ff00000041808 */
[C---:B------:R-:W-:Y:S03]  /*57a0*/  HMMA.16816.F32.BF16 R12, R72.reuse, R240, R12 ;  /* 0x000000f0480c723c */ /* 0x040fe6000004180c */
[C---:B------:R-:W-:Y:S01]  /*57b0*/  FADD.FTZ R5, -R3.reuse, R5 ;  /* 0x0000000503057221 */ /* 0x040fe20000010100 */
[----:B------:R-:W-:Y:S03]  /*57c0*/  FADD.FTZ R4, -R3, R4 ;  /* 0x0000000403047221 */ /* 0x000fe60000010100 */
[----:B------:R-:W-:Y:S01]  /*57d0*/  FMUL.FTZ R68, R251, R5 ;  /* 0x00000005fb447220 */ /* 0x000fe20000410000 */
[----:B------:R-:W-:Y:S01]  /*57e0*/  HMMA.16816.F32.BF16 R16, R72, R242, R16 ;  /* 0x000000f24810723c */ /* 0x000fe20000041810 */
[----:B------:R-:W1:Y:S02]  /*57f0*/  S2R R251, SR_TID.X ;  /* 0x0000000000fb7919 */ /* 0x000e640000002100 */
[----:B------:R-:W-:Y:S01]  /*5800*/  FFMA.FTZ R5, -R91, R91, 1 ;  /* 0x3f8000005b057423 */ /* 0x000fe2000001015b */
[----:B------:R-:W-:Y:S01]  /*5810*/  FMUL.FTZ R4, R107, R4 ;  /* 0x000000046b047220 */ /* 0x000fe20000410000 */
[C---:B------:R-:W-:Y:S01]  /*5820*/  FADD.FTZ R8, -R3.reuse, R8 ;  /* 0x0000000803087221 */ /* 0x040fe20000010100 */
[----:B------:R-:W-:Y:S01]  /*5830*/  FADD.FTZ R69, -R3, R9 ;  /* 0x0000000903457221 */ /* 0x000fe20000010100 */
[----:B------:R-:W-:Y:S01]  /*5840*/  FMUL.FTZ R5, R5, UR14 ;  /* 0x0000000e05057c20 */ /* 0x000fe20008410000 */
[----:B------:R-:W-:Y:S01]  /*5850*/  FMUL.FTZ R2, R2, R68 ;  /* 0x0000004402027220 */ /* 0x000fe20000410000 */
[----:B------:R-:W-:Y:S01]  /*5860*/  FMUL.FTZ R9, R250, R8 ;  /* 0x00000008fa097220 */ /* 0x000fe20000410000 */
[----:B------:R-:W-:Y:S01]  /*5870*/  FFMA.FTZ R8, -R88, R88, 1 ;  /* 0x3f80000058087423 */ /* 0x000fe20000010158 */
[----:B------:R-:W-:Y:S01]  /*5880*/  FMUL.FTZ R5, R5, R4 ;  /* 0x0000000405057220 */ /* 0x000fe20000410000 */
[----:B------:R-:W-:Y:S01]  /*5890*/  FFMA.FTZ R4, -R92, R92, 1 ;  /* 0x3f8000005c047423 */ /* 0x000fe2000001015c */
[C---:B------:R-:W-:Y:S01]  /*58a0*/  FADD.FTZ R12, -R3.reuse, R12 ;  /* 0x0000000c030c7221 */ /* 0x040fe20000010100 */
[----:B------:R-:W-:Y:S01]  /*58b0*/  FADD.FTZ R13, -R3, R13 ;  /* 0x0000000d030d7221 */ /* 0x000fe20000010100 */
[----:B------:R-:W-:Y:S01]  /*58c0*/  FMUL.FTZ R69, R247, R69 ;  /* 0x00000045f7457220 */ /* 0x000fe20000410000 */
[----:B------:R-:W-:Y:S01]  /*58d0*/  F2FP.BF16.F32.PACK_AB R2, R2, R5 ;  /* 0x000000050202723e */ /* 0x000fe200000010ff */
[----:B------:R-:W-:Y:S01]  /*58e0*/  FFMA.FTZ R5, -R86, R86, 1 ;  /* 0x3f80000056057423 */ /* 0x000fe20000010156 */
[----:B------:R-:W-:Y:S01]  /*58f0*/  FMUL.FTZ R68, R248, R13 ;  /* 0x0000000df8447220 */ /* 0x000fe20000410000 */
[C---:B------:R-:W-:Y:S01]  /*5900*/  FADD.FTZ R70, -R3.reuse, R16 ;  /* 0x0000001003467221 */ /* 0x040fe20000010100 */
[----:B------:R-:W-:Y:S01]  /*5910*/  FADD.FTZ R16, -R3, R17 ;  /* 0x0000001103107221 */ /* 0x000fe20000010100 */
[----:B------:R-:W-:Y:S01]  /*5920*/  FMUL.FTZ R3, R4, UR14 ;  /* 0x0000000e04037c20 */ /* 0x000fe20008410000 */
[----:B------:R-:W-:Y:S01]  /*5930*/  FMUL.FTZ R4, R8, UR14 ;  /* 0x0000000e08047c20 */ /* 0x000fe20008410000 */
[----:B------:R-:W-:Y:S01]  /*5940*/  FMUL.FTZ R17, R249, R12 ;  /* 0x0000000cf9117220 */ /* 0x000fe20000410000 */
[----:B------:R-:W-:Y:S01]  /*5950*/  FFMA.FTZ R8, -R90, R90, 1 ;  /* 0x3f8000005a087423 */ /* 0x000fe2000001015a */
[----:B------:R-:W-:Y:S01]  /*5960*/  FMUL.FTZ R3, R3, R9 ;  /* 0x0000000903037220 */ /* 0x000fe20000410000 */
[----:B------:R-:W-:Y:S01]  /*5970*/  FFMA.FTZ R12, -R85, R85, 1 ;  /* 0x3f800000550c7423 */ /* 0x000fe20000010155 */
[----:B------:R-:W-:Y:S01]  /*5980*/  FFMA.FTZ R9, -R84, R84, 1 ;  /* 0x3f80000054097423 */ /* 0x000fe20000010154 */
[----:B------:R-:W-:Y:S01]  /*5990*/  FMUL.FTZ R8, R8, UR14 ;  /* 0x0000000e08087c20 */ /* 0x000fe20008410000 */
[----:B------:R-:W-:Y:S01]  /*59a0*/  FMUL.FTZ R5, R5, UR14 ;  /* 0x0000000e05057c20 */ /* 0x000fe20008410000 */
[----:B------:R-:W-:Y:S01]  /*59b0*/  FMUL.FTZ R13, R244, R70 ;  /* 0x00000046f40d7220 */ /* 0x000fe20000410000 */
[----:B------:R-:W-:Y:S01]  /*59c0*/  FMUL.FTZ R16, R98, R16 ;  /* 0x0000001062107220 */ /* 0x000fe20000410000 */
[----:B------:R-:W-:Y:S01]  /*59d0*/  FMUL.FTZ R12, R12, UR14 ;  /* 0x0000000e0c0c7c20 */ /* 0x000fe20008410000 */
[----:B------:R-:W-:Y:S01]  /*59e0*/  FMUL.FTZ R9, R9, UR14 ;  /* 0x0000000e09097c20 */ /* 0x000fe20008410000 */
[----:B------:R-:W-:Y:S01]  /*59f0*/  FMUL.FTZ R4, R4, R69 ;  /* 0x0000004504047220 */ /* 0x000fe20000410000 */
[----:B------:R-:W-:Y:S01]  /*5a00*/  FMUL.FTZ R8, R8, R17 ;  /* 0x0000001108087220 */ /* 0x000fe20000410000 */
[----:B------:R-:W-:Y:S01]  /*5a10*/  FMUL.FTZ R5, R5, R68 ;  /* 0x0000004405057220 */ /* 0x000fe20000410000 */
[----:B------:R-:W-:Y:S01]  /*5a20*/  FMUL.FTZ R12, R12, R13 ;  /* 0x0000000d0c0c7220 */ /* 0x000fe20000410000 */
[----:B------:R-:W-:Y:S01]  /*5a30*/  FMUL.FTZ R9, R9, R16 ;  /* 0x0000001009097220 */ /* 0x000fe20000410000 */
[----:B------:R-:W-:Y:S01]  /*5a40*/  F2FP.BF16.F32.PACK_AB R4, R4, R3 ;  /* 0x000000030404723e */ /* 0x000fe200000010ff */
[----:B------:R2:W5:Y:S01]  /*5a50*/  LDL.LU R107, [R1+0x94] ;  /* 0x00009400016b7983 */ /* 0x0005620000300800 */
[----:B------:R-:W-:Y:S01]  /*5a60*/  F2FP.BF16.F32.PACK_AB R3, R5, R8 ;  /* 0x000000080503723e */ /* 0x000fe200000010ff */
[C---:B------:R-:W-:Y:S01]  /*5a70*/  FADD.FTZ R8, -R0.reuse, R7 ;  /* 0x0000000700087221 */ /* 0x040fe20000010100 */
[----:B------:R-:W-:Y:S01]  /*5a80*/  F2FP.BF16.F32.PACK_AB R5, R9, R12 ;  /* 0x0000000c0905723e */ /* 0x000fe200000010ff */
[C---:B------:R-:W-:Y:S01]  /*5a90*/  FADD.FTZ R9, -R0.reuse, R6 ;  /* 0x0000000600097221 */ /* 0x040fe20000010100 */
[C---:B------:R-:W-:Y:S01]  /*5aa0*/  FADD.FTZ R10, -R0.reuse, R10 ;  /* 0x0000000a000a7221 */ /* 0x040fe20000010100 */
[----:B------:R-:W-:Y:S01]  /*5ab0*/  FMUL.FTZ R8, R105, R8 ;  /* 0x0000000869087220 */ /* 0x000fe20000410000 */
[----:B------:R-:W-:Y:S01]  /*5ac0*/  FADD.FTZ R12, -R0, R11 ;  /* 0x0000000b000c7221 */ /* 0x000fe20000010100 */
[----:B------:R-:W-:Y:S01]  /*5ad0*/  FMUL.FTZ R7, R106, R9 ;  /* 0x000000096a077220 */ /* 0x000fe20000410000 */
[----:B------:R-:W-:Y:S01]  /*5ae0*/  FMUL.FTZ R10, R104, R10 ;  /* 0x0000000a680a7220 */ /* 0x000fe20000410000 */
[----:B------:R2:W5:Y:S01]  /*5af0*/  LDL.LU R106, [R1+0x90] ;  /* 0x00009000016a7983 */ /* 0x0005620000300800 */
[C---:B------:R-:W-:Y:S01]  /*5b00*/  FADD.FTZ R9, -R0.reuse, R14 ;  /* 0x0000000e00097221 */ /* 0x040fe20000010100 */
[----:B------:R-:W-:Y:S01]  /*5b10*/  FMUL.FTZ R12, R103, R12 ;  /* 0x0000000c670c7220 */ /* 0x000fe20000410000 */
[----:B------:R-:W-:Y:S02]  /*5b20*/  FADD.FTZ R11, -R0, R15 ;  /* 0x0000000f000b7221 */ /* 0x000fe40000010100 */
[----:B------:R2:W5:Y:S01]  /*5b30*/  LDL.LU R105, [R1+0x8c] ;  /* 0x00008c0001697983 */ /* 0x0005620000300800 */
[----:B------:R-:W-:Y:S01]  /*5b40*/  FMUL.FTZ R9, R102, R9 ;  /* 0x0000000966097220 */ /* 0x000fe20000410000 */
[----:B------:R-:W-:Y:S01]  /*5b50*/  FFMA.FTZ R6, -R97, R97, 1 ;  /* 0x3f80000061067423 */ /* 0x000fe20000010161 */
[----:B------:R-:W-:Y:S02]  /*5b60*/  FMUL.FTZ R11, R101, R11 ;  /* 0x0000000b650b7220 */ /* 0x000fe40000410000 */
[----:B------:R2:W5:Y:S01]  /*5b70*/  LDL.LU R104, [R1+0x88] ;  /* 0x0000880001687983 */ /* 0x0005620000300800 */
[----:B------:R-:W-:Y:S01]  /*5b80*/  FADD.FTZ R18, -R0, R18 ;  /* 0x0000001200127221 */ /* 0x000fe20000010100 */
[----:B------:R-:W-:Y:S01]  /*5b90*/  FMUL.FTZ R6, R6, UR14 ;  /* 0x0000000e06067c20 */ /* 0x000fe20008410000 */
[----:B------:R-:W-:Y:S02]  /*5ba0*/  FADD.FTZ R19, -R0, R19 ;  /* 0x0000001300137221 */ /* 0x000fe40000010100 */
[----:B------:R2:W5:Y:S01]  /*5bb0*/  LDL.LU R103, [R1+0x84] ;  /* 0x0000840001677983 */ /* 0x0005620000300800 */
[----:B------:R-:W-:Y:S01]  /*5bc0*/  FFMA.FTZ R0, -R94, R94, 1 ;  /* 0x3f8000005e007423 */ /* 0x000fe2000001015e */
[----:B------:R-:W-:Y:S01]  /*5bd0*/  FMUL.FTZ R6, R6, R7 ;  /* 0x0000000706067220 */ /* 0x000fe20000410000 */
[----:B------:R-:W-:Y:S02]  /*5be0*/  FFMA.FTZ R7, -R246, R246, 1 ;  /* 0x3f800000f6077423 */ /* 0x000fe400000101f6 */
[----:B------:R2:W5:Y:S01]  /*5bf0*/  LDL.LU R102, [R1+0x80] ;  /* 0x0000800001667983 */ /* 0x0005620000300800 */
[----:B------:R-:W-:Y:S01]  /*5c00*/  FMUL.FTZ R0, R0, UR14 ;  /* 0x0000000e00007c20 */ /* 0x000fe20008410000 */
[----:B-1----:R-:W-:Y:S01]  /*5c10*/  SHF.L.U32 R251, R251, 0x3, RZ ;  /* 0x00000003fbfb7819 */ /* 0x002fe200000006ff */
[----:B------:R-:W-:Y:S02]  /*5c20*/  FMUL.FTZ R7, R7, UR14 ;  /* 0x0000000e07077c20 */ /* 0x000fe40008410000 */
[----:B------:R2:W5:Y:S01]  /*5c30*/  LDL.LU R101, [R1+0x7c] ;  /* 0x00007c0001657983 */ /* 0x0005620000300800 */
[----:B------:R-:W-:Y:S01]  /*5c40*/  FMUL.FTZ R0, R0, R11 ;  /* 0x0000000b00007220 */ /* 0x000fe20000410000 */
[----:B------:R-:W-:Y:S01]  /*5c50*/  FMUL.FTZ R11, R100, R18 ;  /* 0x00000012640b7220 */ /* 0x000fe20000410000 */
[----:B------:R-:W-:Y:S02]  /*5c60*/  FMUL.FTZ R7, R7, R12 ;  /* 0x0000000c07077220 */ /* 0x000fe40000410000 */
[----:B------:R-:W3:Y:S01]  /*5c70*/  LDL R14, [R1+0x1c] ;  /* 0x00001c00010e7983 */ /* 0x000ee20000100800 */
[----:B------:R-:W-:Y:S04]  /*5c80*/  FMUL.FTZ R12, R245, R19 ;  /* 0x00000013f50c7220 */ /* 0x000fe80000410000 */
[----:B------:R-:W4:Y:S05]  /*5c90*/  LDL R13, [R1+0x20] ;  /* 0x00002000010d7983 */ /* 0x000f2a0000100800 */
[----:B------:R1:W-:Y:S05]  /*5ca0*/  STS [R81+0x12000], R2 ;  /* 0x0120000251007388 */ /* 0x0003ea0000000800 */
[----:B------:R2:W5:Y:S01]  /*5cb0*/  LDL.LU R100, [R1+0x78] ;  /* 0x0000780001647983 */ /* 0x0005620000300800 */
[----:B------:R-:W2:Y:S01]  /*5cc0*/  S2R R250, SR_TID.X ;  /* 0x0000000000fa7919 */ /* 0x000ea20000002100 */
[----:B-1----:R-:W-:Y:S04]  /*5cd0*/  FFMA.FTZ R2, -R96, R96, 1 ;  /* 0x3f80000060027423 */ /* 0x002fe80000010160 */
[----:B------:R-:W-:Y:S04]  /*5ce0*/  FMUL.FTZ R2, R2, UR14 ;  /* 0x0000000e02027c20 */ /* 0x000fe80008410000 */
[----:B------:R-:W-:Y:S01]  /*5cf0*/  FMUL.FTZ R2, R2, R8 ;  /* 0x0000000802027220 */ /* 0x000fe20000410000 */
[----:B------:R-:W-:Y:S04]  /*5d00*/  FFMA.FTZ R8, -R99, R99, 1 ;  /* 0x3f80000063087423 */ /* 0x000fe80000010163 */
[----:B------:R-:W-:Y:S01]  /*5d10*/  F2FP.BF16.F32.PACK_AB R2, R2, R6 ;  /* 0x000000060202723e */ /* 0x000fe200000010ff */
[----:B------:R-:W-:Y:S01]  /*5d20*/  FMUL.FTZ R8, R8, UR14 ;  /* 0x0000000e08087c20 */ /* 0x000fe20008410000 */
[----:B------:R-:W-:Y:S01]  /*5d30*/  FFMA.FTZ R6, -R95, R95, 1 ;  /* 0x3f8000005f067423 */ /* 0x000fe2000001015f */
[----:B--2---:R-:W-:Y:S02]  /*5d40*/  SHF.L.U32 R248, R250, 0x6, RZ ;  /* 0x00000006faf87819 */ /* 0x004fe400000006ff */
[----:B------:R1:W-:Y:S01]  /*5d50*/  STS [R81+0x12400], R2 ;  /* 0x0124000251007388 */ /* 0x0003e20000000800 */
[----:B------:R-:W-:Y:S01]  /*5d60*/  FMUL.FTZ R8, R8, R10 ;  /* 0x0000000a08087220 */ /* 0x000fe20000410000 */
[----:B------:R-:W-:Y:S01]  /*5d70*/  FMUL.FTZ R6, R6, UR14 ;  /* 0x0000000e06067c20 */ /* 0x000fe20008410000 */
[----:B------:R-:W-:Y:S02]  /*5d80*/  FFMA.FTZ R10, -R87, R87, 1 ;  /* 0x3f800000570a7423 */ /* 0x000fe40000010157 */
[----:B------:R-:W-:Y:S01]  /*5d90*/  STS [R82+-0x2000], R4 ;  /* 0xffe0000452007388 */ /* 0x000fe20000000800 */
[----:B------:R-:W-:Y:S01]  /*5da0*/  LOP3.LUT R248, R248, 0x1c0, RZ, 0xc0, !PT ;  /* 0x000001c0f8f87812 */ /* 0x000fe200078ec0ff */
[----:B------:R-:W-:Y:S01]  /*5db0*/  FMUL.FTZ R6, R6, R9 ;  /* 0x0000000906067220 */ /* 0x000fe20000410000 */
[----:B------:R-:W-:Y:S01]  /*5dc0*/  FFMA.FTZ R9, -R93, R93, 1 ;  /* 0x3f8000005d097423 */ /* 0x000fe2000001015d */
[----:B------:R-:W-:Y:S01]  /*5dd0*/  FMUL.FTZ R10, R10, UR14 ;  /* 0x0000000e0a0a7c20 */ /* 0x000fe20008410000 */
[----:B------:R-:W-:Y:S02]  /*5de0*/  SHF.L.U32 R249, R250, 0x6, RZ ;  /* 0x00000006faf97819 */ /* 0x000fe400000006ff */
[----:B------:R-:W-:Y:S01]  /*5df0*/  FMUL.FTZ R9, R9, UR14 ;  /* 0x0000000e09097c20 */ /* 0x000fe20008410000 */
[----:B------:R-:W-:Y:S01]  /*5e00*/  F2FP.BF16.F32.PACK_AB R0, R0, R6 ;  /* 0x000000060000723e */ /* 0x000fe200000010ff */
[----:B------:R-:W-:Y:S01]  /*5e10*/  FMUL.FTZ R6, R10, R12 ;  /* 0x0000000c0a067220 */ /* 0x000fe20000410000 */
[----:B------:R-:W-:Y:S02]  /*5e20*/  LOP3.LUT R248, R248, 0x38, R251, 0xf8, !PT ;  /* 0x00000038f8f87812 */ /* 0x000fe400078ef8fb */
[----:B------:R-:W-:Y:S02]  /*5e30*/  SHF.R.U32.HI R251, RZ, 0x1, R250 ;  /* 0x00000001fffb7819 */ /* 0x000fe400000116fa */
[----:B------:R-:W-:Y:S02]  /*5e40*/  LOP3.LUT R249, R249, 0x200, RZ, 0xc0, !PT ;  /* 0x00000200f9f97812 */ /* 0x000fe400078ec0ff */
[----:B------:R-:W-:Y:S02]  /*5e50*/  SHF.L.U32 R250, R250, 0x5, RZ ;  /* 0x00000005fafa7819 */ /* 0x000fe400000006ff */
[----:B------:R-:W-:Y:S02]  /*5e60*/  LOP3.LUT R248, R248, 0x8, R251, 0x78, !PT ;  /* 0x00000008f8f87812 */ /* 0x000fe400078e78fb */
[----:B-1----:R-:W-:Y:S01]  /*5e70*/  F2FP.BF16.F32.PACK_AB R2, R7, R8 ;  /* 0x000000080702723e */ /* 0x002fe200000010ff */
[----:B------:R-:W-:Y:S04]  /*5e80*/  FMUL.FTZ R7, R9, R11 ;  /* 0x0000000b09077220 */ /* 0x000fe80000410000 */
        /* <DEDUP_REMOVED lines=95> */
[----:B------:R-:W-:Y:S01]  /*6480*/  SHF.R.S64 R6, R6, 0x1f, R5 ;  /* 0x0000001f06067819 */ /* 0x000fe20000001005 */
[----:B-1----:R-:W-:Y:S05]  /*6490*/  IMAD.SHL.U32 R9, R251, 0x8, RZ ;  /* 0x00000008fb097824 */ /* 0x002fea00078e00ff */
[C---:B------:R-:W-:Y:S02]  /*64a0*/  LOP3.LUT R251, R9.reuse, 0x38, RZ, 0xc0, !PT ;  /* 0x0000003809fb7812 */ /* 0x040fe400078ec0ff */
[----:B------:R-:W-:Y:S02]  /*64b0*/  LOP3.LUT R4, R9, 0x1f8, RZ, 0xc0, !PT ;  /* 0x000001f809047812 */ /* 0x000fe400078ec0ff */
[C---:B------:R-:W-:Y:S02]  /*64c0*/  ISETP.GE.AND P6, PT, R251.reuse, UR8, PT ;  /* 0x00000008fb007c0c */ /* 0x040fe4000bfc6270 */
[----:B------:R-:W-:Y:S02]  /*64d0*/  LOP3.LUT R4, R4, 0x38, R248, 0x78, !PT ;  /* 0x0000003804047812 */ /* 0x000fe400078e78f8 */
[----:B------:R-:W-:Y:S02]  /*64e0*/  LOP3.LUT R7, R251, 0x40, RZ, 0xfc, !PT ;  /* 0x00000040fb077812 */ /* 0x000fe400078efcff */
[----:B------:R-:W-:Y:S02]  /*64f0*/  LOP3.LUT R4, R4, 0x1e00, R9, 0xf8, !PT ;  /* 0x00001e0004047812 */ /* 0x000fe400078ef809 */
[----:B------:R-:W-:Y:S02]  /*6500*/  ISETP.GE.AND P5, PT, R7, UR8, PT ;  /* 0x0000000807007c0c */ /* 0x000fe4000bfa6270 */
[----:B------:R-:W-:Y:S02]  /*6510*/  LEA R4, R4, UR4, 0x1 ;  /* 0x0000000404047c11 */ /* 0x000fe4000f8e08ff */
[----:B--2---:R-:W-:Y:S02]  /*6520*/  IADD3 R250, P0, PT, R6, R250, RZ ;  /* 0x000000fa06fa7210 */ /* 0x004fe40007f1e0ff */
[----:B------:R-:W-:Y:S02]  /*6530*/  LOP3.LUT R6, R251, 0x80, RZ, 0xfc, !PT ;  /* 0x00000080fb067812 */ /* 0x000fe400078efcff */
[----:B---3--:R-:W-:Y:S01]  /*6540*/  LEA.HI.X.SX32 R249, R5, R249, 0x1, P0 ;  /* 0x000000f905f97211 */ /* 0x008fe200000f0eff */
[----:B------:R1:W-:Y:S01]  /*6550*/  STL [R1+0x3c], R250 ;  /* 0x00003cfa01007387 */ /* 0x0003e20000100800 */
[----:B------:R-:W-:Y:S01]  /*6560*/  ISETP.GE.AND P4, PT, R6, UR8, PT ;  /* 0x0000000806007c0c */ /* 0x000fe2000bf86270 */
[--C-:B------:R-:W-:Y:S02]  /*6570*/  @!P6 IMAD.MOV.U32 R6, RZ, RZ, R250.reuse ;  /* 0x000000ffff06e224 */ /* 0x100fe400078e00fa */
[----:B------:R1:W-:Y:S01]  /*6580*/  STL [R1+0x38], R249 ;  /* 0x000038f901007387 */ /* 0x0003e20000100800 */
[--C-:B------:R-:W-:Y:S02]  /*6590*/  @!P6 IMAD.MOV.U32 R7, RZ, RZ, R249.reuse ;  /* 0x000000ffff07e224 */ /* 0x100fe400078e00f9 */
[----:B------:R-:W-:Y:S02]  /*65a0*/  @!P5 IMAD.MOV.U32 R9, RZ, RZ, R249 ;  /* 0x000000ffff09d224 */ /* 0x000fe400078e00f9 */
[----:B------:R-:W-:Y:S01]  /*65b0*/  IMAD.U32 R5, RZ, RZ, UR22 ;  /* 0x00000016ff057e24 */ /* 0x000fe2000f8e00ff */
        /* <DEDUP_REMOVED lines=43> */
.L_x_673:
        /* <DEDUP_REMOVED lines=262> */
[----:B------:R1:W5:Y:S02]  /*78d0*/  LDL.LU.64 R28, [R1+0x98] ;  /* 0x00009800011c7983 */ /* 0x0003640000300a00 */
[-C--:B--2--5:R-:W-:Y:S02]  /*78e0*/  HMMA.16816.F32.BF16 R100, R4, R8.reuse, R100 ;  /* 0x000000080464723c */ /* 0x0a4fe40000041864 */
        /* <DEDUP_REMOVED lines=133> */
.L_x_674:
        /* <DEDUP_REMOVED lines=186> */
.L_x_676:
        /* <DEDUP_REMOVED lines=12> */
.L_x_677:
[----:B------:R-:W2:Y:S01]  /*8da0*/  LDCU.64 UR8, c[0x0][0x5c8] ;  /* 0x0000b900ff0877ac */ /* 0x000ea20008000a00 */
[----:B------:R-:W-:-:S04]  /*8db0*/  UIADD3 UR14, UPT, UPT, UR43, UR45, URZ ;  /* 0x0000002d2b0e7290 */ /* 0x000fc8000fffe0ff */
[----:B--2---:R-:W-:Y:S02]  /*8dc0*/  UIMAD.WIDE.U32 UR22, UR14, UR8, URZ ;  /* 0x000000080e1672a5 */ /* 0x004fe4000f8e00ff */
[----:B------:R-:W-:-:S04]  /*8dd0*/  UIMAD UR14, UR14, UR9, URZ ;  /* 0x000000090e0e72a4 */ /* 0x000fc8000f8e02ff */
[----:B------:R-:W-:-:S06]  /*8de0*/  UIADD3 UR14, UPT, UPT, UR23, UR14, URZ ;  /* 0x0000000e170e7290 */ /* 0x000fcc000fffe0ff */
[----:B-1----:R-:W-:-:S07]  /*8df0*/  MOV R23, UR14 ;  /* 0x0000000e00177c02 */ /* 0x002fce0008000f00 */
.L_x_678:
        /* <DEDUP_REMOVED lines=57> */
.L_x_680:
[----:B------:R-:W-:Y:S05]  /*9190*/  BSYNC.RECONVERGENT B0 ;  /* 0x0000000000007941 */ /* 0x000fea0003800200 */
.L_x_679:
        /* <DEDUP_REMOVED lines=19> */
.L_x_682:
[----:B------:R-:W-:Y:S05]  /*92d0*/  BSYNC.RECONVERGENT B0 ;  /* 0x0000000000007941 */ /* 0x000fea0003800200 */
.L_x_681:
        /* <DEDUP_REMOVED lines=25> */
.L_x_684:
[----:B------:R-:W-:Y:S05]  /*9470*/  BSYNC.RECONVERGENT B0 ;  /* 0x0000000000007941 */ /* 0x000fea0003800200 */
.L_x_683:
        /* <DEDUP_REMOVED lines=17> */
.L_x_644:
[----:B------:R-:W-:Y:S05]  /*9590*/  BSYNC.RECONVERGENT B1 ;  /* 0x0000000000017941 */ /* 0x000fea0003800200 */
.L_x_622:
        /* <DEDUP_REMOVED lines=11> */
.L_x_686:
        /* <DEDUP_REMOVED lines=11> */
.L_x_1092:


//--------------------- .text._ZN5flash25flash_bwd_dot_do_o_kernelILb0E23Flash_bwd_kernel_traitsILi192ELi64ELi64ELi8ELi4ELi2ELi2ELb1ELb1EN7cutlass10bfloat16_tE19Flash_kernel_traitsILi192ELi64ELi64ELi8ES3_EEEEvNS_16Flash_bwd_paramsE --------------------------
	.section	.text._ZN5flash25flash_bwd_dot_do_o_kernelILb0E23Flash_bwd_kernel_traitsILi192ELi64ELi64ELi8ELi4ELi2ELi2ELb1ELb1EN7cutlass10bfloat16_tE19Flash_kernel_traitsILi192ELi64ELi64ELi8ES3_EEEEvNS_16Flash_bwd_paramsE,"ax",@progbits
	.align	128
        .global         _ZN5flash25flash_bwd_dot_do_o_kernelILb0E23Flash_bwd_kernel_traitsILi192ELi64ELi64ELi8ELi4ELi2ELi2ELb1ELb1EN7cutlass10bfloat16_tE19Flash_kernel_traitsILi192ELi64ELi64ELi8ES3_EEEEvNS_16Flash_bwd_paramsE
        .type           _ZN5flash25flash_bwd_dot_do_o_kernelILb0E23Flash_bwd_kernel_traitsILi192ELi64ELi64ELi8ELi4ELi2ELi2ELb1ELb1EN7cutlass10bfloat16_tE19Flash_kernel_traitsILi192ELi64ELi64ELi8ES3_EEEEvNS_16Flash_bwd_paramsE,@function
        .size           _ZN5flash25flash_bwd_dot_do_o_kernelILb0E23Flash_bwd_kernel_traitsILi192ELi64ELi64ELi8ELi4ELi2ELi2ELb1ELb1EN7cutlass10bfloat16_tE19Flash_kernel_traitsILi192ELi64ELi64ELi8ES3_EEEEvNS_16Flash_bwd_paramsE,(.L_x_1093 - _ZN5flash25flash_bwd_dot_do_o_kernelILb0E23Flash_bwd_kernel_traitsILi192ELi64ELi64ELi8ELi4ELi2ELi2ELb1ELb1EN7cutlass10bfloat16_tE19Flash_kernel_traitsILi192ELi64ELi64ELi8ES3_EEEEvNS_16Flash_bwd_paramsE)
        .other          _ZN5flash25flash_bwd_dot_do_o_kernelILb0E23Flash_bwd_kernel_traitsILi192ELi64ELi64ELi8ELi4ELi2ELi2ELb1ELb1EN7cutlass10bfloat16_tE19Flash_kernel_traitsILi192ELi64ELi64ELi8ES3_EEEEvNS_16Flash_bwd_paramsE,@"STO_CUDA_ENTRY STV_DEFAULT"
_ZN5flash25flash_bwd_dot_do_o_kernelILb0E23Flash_bwd_kernel_traitsILi192ELi64ELi64ELi8ELi4ELi2ELi2ELb1ELb1EN7cutlass10bfloat16_tE19Flash_kernel_traitsILi192ELi64ELi64ELi8ES3_EEEEvNS_16Flash_bwd_paramsE:
.text._ZN5flash25flash_bwd_dot_do_o_kernelILb0E23Flash_bwd_kernel_traitsILi192ELi64ELi64ELi8ELi4ELi2ELi2ELb1ELb1EN7cutlass10bfloat16_tE19Flash_kernel_traitsILi192ELi64ELi64ELi8ES3_EEEEvNS_16Flash_bwd_paramsE:
[----:B------:R-:W-:Y:S08]  /*0000*/  LDC R1, c[0x0][0x37c] ;  /* 0x0000df00ff017b82 */ /* 0x000ff00000000800 */
[----:B------:R-:W0:Y:S01]  /*0010*/  LDC.64 R2, c[0x0][0x460] ;  /* 0x00011800ff027b82 */ /* 0x000e220000000a00 */
[----:B------:R-:W1:Y:S01]  /*0020*/  S2R R7, SR_CTAID.Y ;  /* 0x0000000000077919 */ /* 0x000e620000002600 */
[----:B------:R-:W2:Y:S01]  /*0030*/  LDCU.64 UR6, c[0x0][0x358] ;  /* 0x00006b00ff0677ac */ /* 0x000ea20008000a00 */
[----:B------:R-:W-:Y:S01]  /*0040*/  IMAD.MOV.U32 R9, RZ, RZ, -0x1 ;  /* 0xffffffffff097424 */ /* 0x000fe200078e00ff */
[----:B0-----:R-:W-:-:S02]  /*0050*/  ISETP.NE.U32.AND P1, PT, R2, RZ, PT ;  /* 0x000000ff0200720c */ /* 0x001fc40003f25070 */
[----:B------:R-:W-:Y:S02]  /*0060*/  ISETP.NE.U32.AND P0, PT, R2, RZ, PT ;  /* 0x000000ff0200720c */ /* 0x000fe40003f05070 */
[C---:B------:R-:W-:Y:S02]  /*0070*/  ISETP.NE.AND.EX P1, PT, R3.reuse, RZ, PT, P1 ;  /* 0x000000ff0300720c */ /* 0x040fe40003f25310 */
[----:B------:R-:W-:-:S11]  /*0080*/  ISETP.NE.AND.EX P0, PT, R3, RZ, PT, P0 ;  /* 0x000000ff0300720c */ /* 0x000fd60003f05300 */
[----:B------:R-:W1:Y:S08]  /*0090*/  @P1 LDC.64 R4, c[0x0][0x460] ;  /* 0x00011800ff041b82 */ /* 0x000e700000000a00 */
[----:B------:R-:W0:Y:S01]  /*00a0*/  @P0 LDC.64 R2, c[0x0][0x460] ;  /* 0x00011800ff020b82 */ /* 0x000e220000000a00 */
[----:B-1----:R-:W-:-:S06]  /*00b0*/  @P1 IMAD.WIDE.U32 R4, R7, 0x4, R4 ;  /* 0x0000000407041825 */ /* 0x002fcc00078e0004 */
[----:B--2---:R-:W2:Y:S01]  /*00c0*/  @P1 LDG.E R4, desc[UR6][R4.64+0x4] ;  /* 0x0000040604041981 */ /* 0x004ea2000c1e1900 */
[----:B0-----:R-:W-:-:S05]  /*00d0*/  @P0 IMAD.WIDE.U32 R2, R7, 0x4, R2 ;  /* 0x0000000407020825 */ /* 0x001fca00078e0002 */
[----:B------:R-:W2:Y:S01]  /*00e0*/  @P0 LDG.E R9, desc[UR6][R2.64] ;  /* 0x0000000602090981 */ /* 0x000ea2000c1e1900 */
[----:B------:R-:W0:Y:S08]  /*00f0*/  S2UR UR4, SR_CTAID.X ;  /* 0x00000000000479c3 */ /* 0x000e300000002500 */
[----:B------:R-:W1:Y:S01]  /*0100*/  @!P1 LDC R6, c[0x0][0x434] ;  /* 0x00010d00ff069b82 */ /* 0x000e620000000800 */
[----:B0-----:R-:W-:Y:S01]  /*0110*/  USHF.L.U32 UR4, UR4, 0x6, URZ ;  /* 0x0000000604047899 */ /* 0x001fe200080006ff */
[----:B--2---:R-:W-:-:S05]  /*0120*/  @P1 IMAD.IADD R6, R4, 0x1, -R9 ;  /* 0x0000000104061824 */ /* 0x004fca00078e0a09 */
[----:B-1----:R-:W-:-:S13]  /*0130*/  ISETP.GT.AND P0, PT, R6, UR4, PT ;  /* 0x0000000406007c0c */ /* 0x002fda000bf04270 */
[----:B------:R-:W-:Y:S05]  /*0140*/  @!P0 EXIT ;  /* 0x000000000000894d */ /* 0x000fea0003800000 */
[----:B------:R-:W-:Y:S01]  /*0150*/  ISETP.NE.AND P0, PT, R9, -0x1, PT ;  /* 0xffffffff0900780c */ /* 0x000fe20003f05270 */
[----:B------:R-:W0:Y:S01]  /*0160*/  LDCU.U8 UR8, c[0x0][0x548] ;  /* 0x0000a900ff0877ac */ /* 0x000e220008000000 */
[----:B------:R-:W1:Y:S11]  /*0170*/  S2UR UR5, SR_CTAID.Z ;  /* 0x00000000000579c3 */ /* 0x000e760000002700 */
[----:B------:R-:W2:Y:S01]  /*0180*/  @!P0 LDC.64 R10, c[0x0][0x588] ;  /* 0x00016200ff0a8b82 */ /* 0x000ea20000000a00 */
[----:B0-----:R-:W-:-:S07]  /*0190*/  UISETP.NE.AND UP0, UPT, UR8, URZ, UPT ;  /* 0x000000ff0800728c */ /* 0x001fce000bf05270 */
[----:B------:R-:W0:Y:S08]  /*01a0*/  @!P0 LDC.64 R14, c[0x0][0x400] ;  /* 0x00010000ff0e8b82 */ /* 0x000e300000000a00 */
[----:B------:R-:W3:Y:S08]  /*01b0*/  @P0 LDC.64 R12, c[0x0][0x590] ;  /* 0x00016400ff0c0b82 */ /* 0x000ef00000000a00 */
[----:B------:R-:W4:Y:S01]  /*01c0*/  @P0 LDC.64 R16, c[0x0][0x408] ;  /* 0x00010200ff100b82 */ /* 0x000f220000000a00 */
[----:B--2---:R-:W-:-:S04]  /*01d0*/  @!P0 IMAD.WIDE.U32 R2, R7, R10, RZ ;  /* 0x0000000a07028225 */ /* 0x004fc800078e00ff */
[C---:B------:R-:W-:Y:S02]  /*01e0*/  @!P0 IMAD R8, R7.reuse, R11, R3 ;  /* 0x0000000b07088224 */ /* 0x040fe400078e0203 */
[----:B------:R-:W-:Y:S02]  /*01f0*/  @!P0 IMAD.MOV.U32 R33, RZ, RZ, R2 ;  /* 0x000000ffff218224 */ /* 0x000fe400078e0002 */
[----:B0-----:R-:W-:-:S04]  /*0200*/  @!P0 IMAD.WIDE.U32 R4, R7, R14, RZ ;  /* 0x0000000e07048225 */ /* 0x001fc800078e00ff */
[----:B------:R-:W-:Y:S01]  /*0210*/  @!P0 IMAD R11, R7, R15, R5 ;  /* 0x0000000f070b8224 */ /* 0x000fe200078e0205 */
[----:B------:R-:W-:Y:S01]  /*0220*/  @!P0 MOV R53, R4 ;  /* 0x0000000400358202 */ /* 0x000fe20000000f00 */
[----:B---3--:R-:W-:-:S04]  /*0230*/  @P0 IMAD.WIDE.U32 R2, R9, R12, RZ ;  /* 0x0000000c09020225 */ /* 0x008fc800078e00ff */
[C---:B------:R-:W-:Y:S02]  /*0240*/  @P0 IMAD R8, R9.reuse, R13, R3 ;  /* 0x0000000d09080224 */ /* 0x040fe400078e0203 */
[----:B------:R-:W-:Y:S02]  /*0250*/  @P0 IMAD.MOV.U32 R33, RZ, RZ, R2 ;  /* 0x000000ffff210224 */ /* 0x000fe400078e0002 */
[----:B----4-:R-:W-:-:S04]  /*0260*/  @P0 IMAD.WIDE.U32 R4, R9, R16, RZ ;  /* 0x0000001009040225 */ /* 0x010fc800078e00ff */
[----:B------:R-:W-:Y:S02]  /*0270*/  @P0 IMAD R11, R9, R17, R5 ;  /* 0x00000011090b0224 */ /* 0x000fe400078e0205 */
[----:B------:R-:W-:Y:S01]  /*0280*/  @P0 IMAD.MOV.U32 R53, RZ, RZ, R4 ;  /* 0x000000ffff350224 */ /* 0x000fe200078e0004 */
[----:B-1----:R-:W-:Y:S06]  /*0290*/  BRA.U !UP0, `(.L_x_687) ;  /* 0x0000000108247547 */ /* 0x002fec000b800000 */
[----:B------:R-:W0:Y:S01]  /*02a0*/  LDC R2, c[0x0][0x444] ;  /* 0x00011100ff027b82 */ /* 0x000e220000000800 */
[----:B------:R-:W-:-:S07]  /*02b0*/  ISETP.NE.AND P0, PT, R9, -0x1, PT ;  /* 0xffffffff0900780c */ /* 0x000fce0003f05270 */
[----:B------:R-:W1:Y:S08]  /*02c0*/  LDC R0, c[0x0][0x430] ;  /* 0x00010c00ff007b82 */ /* 0x000e700000000800 */
[----:B------:R-:W1:Y:S01]  /*02d0*/  LDC R3, c[0x0][0x454] ;  /* 0x00011500ff037b82 */ /* 0x000e620000000800 */
[----:B0-----:R-:W-:Y:S01]  /*02e0*/  @!P0 IMAD R9, R7, R2, RZ ;  /* 0x0000000207098224 */ /* 0x001fe200078e02ff */
[----:B-1----:R-:W-:-:S03]  /*02f0*/  LEA R0, R0, R3, 0x7 ;  /* 0x0000000300007211 */ /* 0x002fc600078e38ff */
[----:B------:R-:W-:-:S04]  /*0300*/  IMAD R3, R7, 0x80, R9 ;  /* 0x0000008007037824 */ /* 0x000fc800078e0209 */
[----:B------:R-:W-:Y:S01]  /*0310*/  IMAD R58, R0, UR5, R3 ;  /* 0x00000005003a7c24 */ /* 0x000fe2000f8e0203 */
[----:B------:R-:W-:Y:S06]  /*0320*/  BRA `(.L_x_688) ;  /* 0x0000000000107947 */ /* 0x000fec0003800000 */
.L_x_687:
[----:B------:R-:W0:Y:S08]  /*0330*/  LDC R58, c[0x0][0x3e0] ;  /* 0x0000f800ff3a7b82 */ /* 0x000e300000000800 */
[----:B------:R-:W1:Y:S01]  /*0340*/  LDC R3, c[0x0][0x444] ;  /* 0x00011100ff037b82 */ /* 0x000e620000000800 */
[----:B0-----:R-:W-:-:S04]  /*0350*/  IMAD R58, R7, R58, UR5 ;  /* 0x00000005073a7e24 */ /* 0x001fc8000f8e023a */
[----:B-1----:R-:W-:-:S07]  /*0360*/  IMAD R58, R58, R3, RZ ;  /* 0x000000033a3a7224 */ /* 0x002fce00078e02ff */
.L_x_688:
[----:B------:R-:W0:Y:S01]  /*0370*/  S2R R0, SR_TID.X ;  /* 0x0000000000007919 */ /* 0x000e220000002100 */
[----:B------:R-:W1:Y:S01]  /*0380*/  LDC.64 R28, c[0x0][0x590] ;  /* 0x00016400ff1c7b82 */ /* 0x000e620000000a00 */
[----:B------:R-:W-:Y:S01]  /*0390*/  HFMA2 R55, -RZ, RZ, 0, 0 ;  /* 0x00000000ff377431 */ /* 0x000fe200000001ff */
[----:B------:R-:W-:Y:S01]  /*03a0*/  IADD3 R6, PT, PT, R6, -UR4, RZ ;  /* 0x8000000406067c10 */ /* 0x000fe2000fffe0ff */
[----:B------:R-:W-:Y:S01]  /*03b0*/  BSSY.RECONVERGENT B0, `(.L_x_689) ;  /* 0x0000034000007945 */ /* 0x000fe20003800200 */
[----:B------:R-:W-:Y:S01]  /*03c0*/  VIADD R58, R58, UR4 ;  /* 0x000000043a3a7c36 */ /* 0x000fe20008000000 */
[----:B------:R-:W-:Y:S02]  /*03d0*/  CS2R R14, SRZ ;  /* 0x00000000000e7805 */ /* 0x000fe4000001ff00 */
[----:B------:R-:W-:Y:S02]  /*03e0*/  CS2R R18, SRZ ;  /* 0x0000000000127805 */ /* 0x000fe4000001ff00 */
[----:B------:R-:W-:Y:S01]  /*03f0*/  CS2R R16, SRZ ;  /* 0x0000000000107805 */ /* 0x000fe2000001ff00 */
[----:B------:R-:W2:Y:S01]  /*0400*/  LDC.64 R56, c[0x0][0x408] ;  /* 0x00010200ff387b82 */ /* 0x000ea20000000a00 */
[----:B------:R-:W-:-:S02]  /*0410*/  CS2R R22, SRZ ;  /* 0x0000000000167805 */ /* 0x000fc4000001ff00 */
[----:B------:R-:W-:Y:S02]  /*0420*/  CS2R R20, SRZ ;  /* 0x0000000000147805 */ /* 0x000fe4000001ff00 */
[----:B------:R-:W-:Y:S02]  /*0430*/  CS2R R26, SRZ ;  /* 0x00000000001a7805 */ /* 0x000fe4000001ff00 */
[----:B------:R-:W-:Y:S02]  /*0440*/  CS2R R24, SRZ ;  /* 0x0000000000187805 */ /* 0x000fe4000001ff00 */
[----:B------:R-:W-:Y:S01]  /*0450*/  MOV R30, RZ ;  /* 0x000000ff001e7202 */ /* 0x000fe20000000f00 */
[----:B------:R-:W3:Y:S08]  /*0460*/  LDC.64 R12, c[0x0][0x410] ;  /* 0x00010400ff0c7b82 */ /* 0x000ef00000000a00 */
[----:B------:R-:W4:Y:S01]  /*0470*/  LDC.64 R34, c[0x0][0x598] ;  /* 0x00016600ff227b82 */ /* 0x000f220000000a00 */
[----:B0-----:R-:W-:Y:S01]  /*0480*/  IMAD.SHL.U32 R54, R0, 0x8, RZ ;  /* 0x0000000800367824 */ /* 0x001fe200078e00ff */
[----:B------:R-:W-:-:S04]  /*0490*/  SHF.R.U32.HI R61, RZ, 0x3, R0 ;  /* 0x00000003ff3d7819 */ /* 0x000fc80000011600 */
[----:B------:R-:W-:-:S04]  /*04a0*/  LOP3.LUT R54, R54, 0x38, RZ, 0xc0, !PT ;  /* 0x0000003836367812 */ /* 0x000fc800078ec0ff */
[----:B------:R-:W-:Y:S01]  /*04b0*/  LOP3.LUT R59, R54, 0x40, RZ, 0xfc, !PT ;  /* 0x00000040363b7812 */ /* 0x000fe200078efcff */
[----:B-1----:R-:W-:Y:S01]  /*04c0*/  IMAD.WIDE.U32 R2, R28, UR4, R54 ;  /* 0x000000041c027c25 */ /* 0x002fe2000f8e0036 */
[----:B------:R-:W-:-:S03]  /*04d0*/  LOP3.LUT R60, R54, 0x80, RZ, 0xfc, !PT ;  /* 0x00000080363c7812 */ /* 0x000fc600078efcff */
[----:B------:R-:W-:Y:S01]  /*04e0*/  IMAD R3, R29, UR4, R3 ;  /* 0x000000041d037c24 */ /* 0x000fe2000f8e0203 */
[----:B------:R-:W-:Y:S01]  /*04f0*/  IADD3 R32, P0, PT, R33, R2, RZ ;  /* 0x0000000221207210 */ /* 0x000fe20007f1e0ff */
[----:B--2---:R-:W-:-:S04]  /*0500*/  IMAD.WIDE.U32 R4, R56, UR4, R54 ;  /* 0x0000000438047c25 */ /* 0x004fc8000f8e0036 */
[----:B------:R-:W-:Y:S01]  /*0510*/  IMAD.X R33, R8, 0x1, R3, P0 ;  /* 0x0000000108217824 */ /* 0x000fe200000e0603 */
[----:B------:R-:W-:Y:S01]  /*0520*/  ISETP.GE.AND P0, PT, R61, R6, PT ;  /* 0x000000063d00720c */ /* 0x000fe20003f06270 */
[----:B------:R-:W-:Y:S01]  /*0530*/  IMAD R2, R57, UR4, R5 ;  /* 0x0000000439027c24 */ /* 0x000fe2000f8e0205 */
[----:B------:R-:W-:Y:S01]  /*0540*/  IADD3 R52, P1, PT, R53, R4, RZ ;  /* 0x0000000435347210 */ /* 0x000fe20007f3e0ff */
[----:B----4-:R-:W-:Y:S01]  /*0550*/  IMAD.WIDE.U32 R32, R34, UR5, R32 ;  /* 0x0000000522207c25 */ /* 0x010fe2000f8e0020 */
[----:B------:R-:W-:Y:S02]  /*0560*/  CS2R R4, SRZ ;  /* 0x0000000000047805 */ /* 0x000fe4000001ff00 */
[----:B------:R-:W-:Y:S01]  /*0570*/  CS2R R8, SRZ ;  /* 0x0000000000087805 */ /* 0x000fe2000001ff00 */
[----:B------:R-:W-:Y:S01]  /*0580*/  IMAD.X R53, R11, 0x1, R2, P1 ;  /* 0x000000010b357824 */ /* 0x000fe200008e0602 */
[----:B------:R-:W-:Y:S01]  /*0590*/  CS2R R10, SRZ ;  /* 0x00000000000a7805 */ /* 0x000fe2000001ff00 */
[----:B------:R-:W-:-:S02]  /*05a0*/  VIADD R2, R61, 0x20 ;  /* 0x000000203d027836 */ /* 0x000fc40000000000 */
[----:B---3--:R-:W-:-:S03]  /*05b0*/  IMAD.WIDE.U32 R52, R12, UR5, R52 ;  /* 0x000000050c347c25 */ /* 0x008fc6000f8e0034 */
[----:B------:R-:W-:Y:S01]  /*05c0*/  ISETP.GE.AND P1, PT, R2, R6, PT ;  /* 0x000000060200720c */ /* 0x000fe20003f26270 */
[----:B------:R-:W-:Y:S01]  /*05d0*/  IMAD R3, R13, UR5, R53 ;  /* 0x000000050d037c24 */ /* 0x000fe2000f8e0235 */
[----:B------:R-:W-:Y:S01]  /*05e0*/  CS2R R6, SRZ ;  /* 0x0000000000067805 */ /* 0x000fe2000001ff00 */
[----:B------:R-:W-:Y:S01]  /*05f0*/  IMAD R35, R35, UR5, R33 ;  /* 0x0000000523237c24 */ /* 0x000fe2000f8e0221 */
[----:B------:R-:W-:Y:S01]  /*0600*/  CS2R R12, SRZ ;  /* 0x00000000000c7805 */ /* 0x000fe2000001ff00 */
[----:B------:R-:W-:Y:S08]  /*0610*/  @P0 BRA `(.L_x_690) ;  /* 0x0000000000340947 */ /* 0x000ff00003800000 */
[----:B------:R-:W0:Y:S01]  /*0620*/  LDCU UR8, c[0x0][0x440] ;  /* 0x00008800ff0877ac */ /* 0x000e220008000800 */
[----:B------:R-:W-:Y:S01]  /*0630*/  IMAD.MOV.U32 R34, RZ, RZ, R32 ;  /* 0x000000ffff227224 */ /* 0x000fe200078e0020 */
[----:B------:R-:W1:Y:S03]  /*0640*/  LDCU.64 UR10, c[0x0][0x550] ;  /* 0x0000aa00ff0a77ac */ /* 0x000e660008000a00 */
[----:B------:R-:W-:-:S04]  /*0650*/  IMAD.WIDE.U32 R36, R61, R28, R34 ;  /* 0x0000001c3d247225 */ /* 0x000fc800078e0022 */
[----:B------:R-:W-:Y:S01]  /*0660*/  IMAD R31, R61, R29, R37 ;  /* 0x0000001d3d1f7224 */ /* 0x000fe200078e0225 */
[----:B0-----:R-:W-:Y:S02]  /*0670*/  ISETP.GE.AND P2, PT, R54, UR8, PT ;  /* 0x0000000836007c0c */ /* 0x001fe4000bf46270 */
[----:B------:R-:W-:Y:S02]  /*0680*/  ISETP.GE.AND P3, PT, R59, UR8, PT ;  /* 0x000000083b007c0c */ /* 0x000fe4000bf66270 */
[----:B------:R-:W-:Y:S02]  /*0690*/  ISETP.GE.AND P4, PT, R60, UR8, PT ;  /* 0x000000083c007c0c */ /* 0x000fe4000bf86270 */
[----:B-1----:R-:W-:-:S04]  /*06a0*/  LEA R38, P5, R36, UR10, 0x1 ;  /* 0x0000000a24267c11 */ /* 0x002fc8000f8a08ff */
[----:B------:R-:W-:-:S05]  /*06b0*/  LEA.HI.X R39, R36, UR11, R31, 0x1, P5 ;  /* 0x0000000b24277c11 */ /* 0x000fca000a8f0c1f */
[----:B------:R0:W5:Y:S04]  /*06c0*/  @!P2 LDG.E.128 R12, desc[UR6][R38.64] ;  /* 0x00000006260ca981 */ /* 0x000168000c1e1d00 */
[----:B------:R0:W5:Y:S04]  /*06d0*/  @!P3 LDG.E.128 R8, desc[UR6][R38.64+0x80] ;  /* 0x000080062608b981 */ /* 0x000168000c1e1d00 */
[----:B------:R0:W5:Y:S02]  /*06e0*/  @!P4 LDG.E.128 R4, desc[UR6][R38.64+0x100] ;  /* 0x000100062604c981 */ /* 0x000164000c1e1d00 */
.L_x_690:
[----:B------:R-:W-:Y:S05]  /*06f0*/  BSYNC.RECONVERGENT B0 ;  /* 0x0000000000007941 */ /* 0x000fea0003800200 */
.L_x_689:
[----:B------:R-:W-:Y:S04]  /*0700*/  BSSY.RECONVERGENT B0, `(.L_x_691) ;  /* 0x0000013000007945 */ /* 0x000fe80003800200 */
[----:B------:R-:W-:Y:S05]  /*0710*/  @P1 BRA `(.L_x_692) ;  /* 0x0000000000441947 */ /* 0x000fea0003800000 */
[----:B------:R-:W1:Y:S01]  /*0720*/  LDCU UR8, c[0x0][0x440] ;  /* 0x00008800ff0877ac */ /* 0x000e620008000800 */
[----:B------:R-:W-:Y:S01]  /*0730*/  IADD3 R31, P2, PT, R61, 0x20, RZ ;  /* 0x000000203d1f7810 */ /* 0x000fe20007f5e0ff */
[----:B------:R-:W2:Y:S04]  /*0740*/  LDCU.64 UR10, c[0x0][0x550] ;  /* 0x0000aa00ff0a77ac */ /* 0x000ea80008000a00 */
[----:B------:R-:W-:-:S04]  /*0750*/  IMAD.X R33, RZ, RZ, RZ, P2 ;  /* 0x000000ffff217224 */ /* 0x000fc800010e06ff */
[----:B------:R-:W-:Y:S01]  /*0760*/  IMAD R34, R33, R28, RZ ;  /* 0x0000001c21227224 */ /* 0x000fe200078e02ff */
[----:B------:R-:W-:-:S03]  /*0770*/  MOV R33, R35 ;  /* 0x0000002300217202 */ /* 0x000fc60000000f00 */
[C---:B------:R-:W-:Y:S02]  /*0780*/  IMAD R29, R31.reuse, R29, R34 ;  /* 0x0000001d1f1d7224 */ /* 0x040fe400078e0222 */
[----:B------:R-:W-:Y:S01]  /*0790*/  IMAD.WIDE.U32 R32, R31, R28, R32 ;  /* 0x0000001c1f207225 */ /* 0x000fe200078e0020 */
[----:B-1----:R-:W-:Y:S02]  /*07a0*/  ISETP.GE.AND P3, PT, R54, UR8, PT ;  /* 0x0000000836007c0c */ /* 0x002fe4000bf66270 */
[----:B------:R-:W-:Y:S01]  /*07b0*/  ISETP.GE.AND P4, PT, R59, UR8, PT ;  /* 0x000000083b007c0c */ /* 0x000fe2000bf86270 */
[----:B------:R-:W-:Y:S01]  /*07c0*/  IMAD.IADD R29, R33, 0x1, R29 ;  /* 0x00000001211d7824 */ /* 0x000fe200078e021d */
[----:B------:R-:W-:Y:S02]  /*07d0*/  ISETP.GE.AND P5, PT, R60, UR8, PT ;  /* 0x000000083c007c0c */ /* 0x000fe4000bfa6270 */
[----:B--2---:R-:W-:-:S04]  /*07e0*/  LEA R28, P2, R32, UR10, 0x1 ;  /* 0x0000000a201c7c11 */ /* 0x004fc8000f8408ff */
[----:B------:R-:W-:-:S05]  /*07f0*/  LEA.HI.X R29, R32, UR11, R29, 0x1, P2 ;  /* 0x0000000b201d7c11 */ /* 0x000fca00090f0c1d */
[----:B------:R1:W5:Y:S04]  /*0800*/  @!P3 LDG.E.128 R24, desc[UR6][R28.64] ;  /* 0x000000061c18b981 */ /* 0x000368000c1e1d00 */
[----:B------:R1:W5:Y:S04]  /*0810*/  @!P4 LDG.E.128 R20, desc[UR6][R28.64+0x80] ;  /* 0x000080061c14c981 */ /* 0x000368000c1e1d00 */
[----:B------:R1:W5:Y:S02]  /*0820*/  @!P5 LDG.E.128 R16, desc[UR6][R28.64+0x100] ;  /* 0x000100061c10d981 */ /* 0x000364000c1e1d00 */
.L_x_692:
[----:B------:R-:W-:Y:S05]  /*0830*/  BSYNC.RECONVERGENT B0 ;  /* 0x0000000000007941 */ /* 0x000fea0003800200 */
.L_x_691:
[----:B------:R-:W-:Y:S01]  /*0840*/  BSSY.RECONVERGENT B0, `(.L_x_693) ;  /* 0x0000015000007945 */ /* 0x000fe20003800200 */
[----:B------:R-:W-:Y:S01]  /*0850*/  IMAD.MOV.U32 R31, RZ, RZ, RZ ;  /* 0x000000ffff1f7224 */ /* 0x000fe200078e00ff */
[----:B-1----:R-:W-:Y:S02]  /*0860*/  CS2R R28, SRZ ;  /* 0x00000000001c7805 */ /* 0x002fe4000001ff00 */
[----:B------:R-:W-:Y:S02]  /*0870*/  CS2R R34, SRZ ;  /* 0x0000000000227805 */ /* 0x000fe4000001ff00 */
[----:B------:R-:W-:Y:S02]  /*0880*/  CS2R R32, SRZ ;  /* 0x0000000000207805 */ /* 0x000fe4000001ff00 */
[----:B0-----:R-:W-:Y:S02]  /*0890*/  CS2R R38, SRZ ;  /* 0x0000000000267805 */ /* 0x001fe4000001ff00 */
[----:B------:R-:W-:Y:S01]  /*08a0*/  CS2R R36, SRZ ;  /* 0x0000000000247805 */ /* 0x000fe2000001ff00 */
[----:B------:R-:W-:Y:S06]  /*08b0*/  @P0 BRA `(.L_x_694) ;  /* 0x0000000000340947 */ /* 0x000fec0003800000 */
[----:B------:R-:W0:Y:S01]  /*08c0*/  LDCU UR8, c[0x0][0x440] ;  /* 0x00008800ff0877ac */ /* 0x000e220008000800 */
[----:B------:R-:W-:Y:S01]  /*08d0*/  MOV R2, R52 ;  /* 0x0000003400027202 */ /* 0x000fe20000000f00 */
[----:B------:R-:W1:Y:S04]  /*08e0*/  LDCU.64 UR4, c[0x0][0x3f0] ;  /* 0x00007e00ff0477ac */ /* 0x000e680008000a00 */
        /* <DEDUP_REMOVED lines=10> */
.L_x_694:
[----:B------:R-:W-:Y:S05]  /*0990*/  BSYNC.RECONVERGENT B0 ;  /* 0x0000000000007941 */ /* 0x000fea0003800200 */
.L_x_693:
[----:B------:R-:W-:Y:S01]  /*09a0*/  BSSY.RECONVERGENT B0, `(.L_x_695) ;  /* 0x0000019000007945 */ /* 0x000fe20003800200 */
[----:B0-----:R-:W-:Y:S02]  /*09b0*/  CS2R R42, SRZ ;  /* 0x00000000002a7805 */ /* 0x001fe4000001ff00 */
[----:B------:R-:W-:Y:S02]  /*09c0*/  CS2R R40, SRZ ;  /* 0x0000000000287805 */ /* 0x000fe4000001ff00 */
[----:B------:R-:W-:Y:S02]  /*09d0*/  CS2R R46, SRZ ;  /* 0x00000000002e7805 */ /* 0x000fe4000001ff00 */
[----:B------:R-:W-:Y:S02]  /*09e0*/  CS2R R44, SRZ ;  /* 0x00000000002c7805 */ /* 0x000fe4000001ff00 */
[----:B------:R-:W-:Y:S02]  /*09f0*/  CS2R R50, SRZ ;  /* 0x0000000000327805 */ /* 0x000fe4000001ff00 */
[----:B------:R-:W-:Y:S01]  /*0a00*/  CS2R R48, SRZ ;  /* 0x0000000000307805 */ /* 0x000fe2000001ff00 */
[----:B------:R-:W-:Y:S06]  /*0a10*/  @P1 BRA `(.L_x_696) ;  /* 0x0000000000441947 */ /* 0x000fec0003800000 */
[----:B------:R-:W0:Y:S01]  /*0a20*/  LDCU UR4, c[0x0][0x440] ;  /* 0x00008800ff0477ac */ /* 0x000e220008000800 */
[----:B------:R-:W-:Y:S01]  /*0a30*/  IADD3 R53, P0, PT, R61, 0x20, RZ ;  /* 0x000000203d357810 */ /* 0x000fe20007f1e0ff */
[----:B------:R-:W-:Y:S01]  /*0a40*/  IMAD.MOV.U32 R2, RZ, RZ, R52 ;  /* 0x000000ffff027224 */ /* 0x000fe200078e0034 */
[----:B------:R-:W1:Y:S03]  /*0a50*/  LDCU.64 UR8, c[0x0][0x3f0] ;  /* 0x00007e00ff0877ac */ /* 0x000e660008000a00 */
[----:B------:R-:W-:Y:S02]  /*0a60*/  IMAD.X R55, RZ, RZ, RZ, P0 ;  /* 0x000000ffff377224 */ /* 0x000fe400000e06ff */
[----:B------:R-:W-:-:S04]  /*0a70*/  IMAD.WIDE.U32 R2, R53, R56, R2 ;  /* 0x0000003835027225 */ /* 0x000fc800078e0002 */
[----:B------:R-:W-:-:S04]  /*0a80*/  IMAD R52, R55, R56, RZ ;  /* 0x0000003837347224 */ /* 0x000fc800078e02ff */
[----:B------:R-:W-:Y:S01]  /*0a90*/  IMAD R53, R53, R57, R52 ;  /* 0x0000003935357224 */ /* 0x000fe200078e0234 */
[----:B0-----:R-:W-:Y:S02]  /*0aa0*/  ISETP.GE.AND P1, PT, R54, UR4, PT ;  /* 0x0000000436007c0c */ /* 0x001fe4000bf26270 */
[----:B------:R-:W-:Y:S02]  /*0ab0*/  ISETP.GE.AND P2, PT, R59, UR4, PT ;  /* 0x000000043b007c0c */ /* 0x000fe4000bf46270 */
[----:B------:R-:W-:Y:S02]  /*0ac0*/  ISETP.GE.AND P3, PT, R60, UR4, PT ;  /* 0x000000043c007c0c */ /* 0x000fe4000bf66270 */
[----:B-1----:R-:W-:Y:S02]  /*0ad0*/  LEA R52, P0, R2, UR8, 0x1 ;  /* 0x0000000802347c11 */ /* 0x002fe4000f8008ff */
[----:B------:R-:W-:-:S04]  /*0ae0*/  IADD3 R3, PT, PT, R3, R53, RZ ;  /* 0x0000003503037210 */ /* 0x000fc80007ffe0ff */
[----:B------:R-:W-:-:S05]  /*0af0*/  LEA.HI.X R53, R2, UR9, R3, 0x1, P0 ;  /* 0x0000000902357c11 */ /* 0x000fca00080f0c03 */
[----:B------:R0:W5:Y:S04]  /*0b00*/  @!P1 LDG.E.128 R48, desc[UR6][R52.64] ;  /* 0x0000000634309981 */ /* 0x000168000c1e1d00 */
[----:B------:R0:W5:Y:S04]  /*0b10*/  @!P2 LDG.E.128 R44, desc[UR6][R52.64+0x80] ;  /* 0x00008006342ca981 */ /* 0x000168000c1e1d00 */
[----:B------:R0:W5:Y:S02]  /*0b20*/  @!P3 LDG.E.128 R40, desc[UR6][R52.64+0x100] ;  /* 0x000100063428b981 */ /* 0x000164000c1e1d00 */
.L_x_696:
[----:B------:R-:W-:Y:S05]  /*0b30*/  BSYNC.RECONVERGENT B0 ;  /* 0x0000000000007941 */ /* 0x000fea0003800200 */
.L_x_695:
[C---:B-----5:R-:W-:Y:S01]  /*0b40*/  LOP3.LUT R2, R12.reuse, 0xffff0000, RZ, 0xc0, !PT ;  /* 0xffff00000c027812 */ /* 0x060fe200078ec0ff */
[----:B------:R-:W-:Y:S01]  /*0b50*/  IMAD.U32 R12, R12, 0x10000, RZ ;  /* 0x000100000c0c7824 */ /* 0x000fe200078e00ff */
[----:B------:R-:W-:Y:S01]  /*0b60*/  LOP3.LUT R3, R36, 0xffff0000, RZ, 0xc0, !PT ;  /* 0xffff000024037812 */ /* 0x000fe200078ec0ff */
[----:B------:R-:W-:Y:S01]  /*0b70*/  IMAD.U32 R55, R24, 0x10000, RZ ;  /* 0x0001000018377824 */ /* 0x000fe200078e00ff */
[----:B0-----:R-:W-:Y:S01]  /*0b80*/  LOP3.LUT R52, R48, 0xffff0000, RZ, 0xc0, !PT ;  /* 0xffff000030347812 */ /* 0x001fe200078ec0ff */
[----:B------:R-:W0:Y:S01]  /*0b90*/  LDCU.64 UR4, c[0x0][0x5e8] ;  /* 0x0000bd00ff0477ac */ /* 0x000e220008000a00 */
[----:B------:R-:W-:Y:S01]  /*0ba0*/  LOP3.LUT R57, R24, 0xffff0000, RZ, 0xc0, !PT ;  /* 0xffff000018397812 */ /* 0x000fe200078ec0ff */
[----:B------:R-:W-:Y:S01]  /*0bb0*/  FMUL.FTZ R53, R2, R3 ;  /* 0x0000000302357220 */ /* 0x000fe20000410000 */
[----:B------:R-:W-:Y:S01]  /*0bc0*/  IMAD.U32 R3, R36, 0x10000, RZ ;  /* 0x0001000024037824 */ /* 0x000fe200078e00ff */
[----:B------:R-:W-:Y:S01]  /*0bd0*/  SHF.L.U32 R48, R48, 0x10, RZ ;  /* 0x0000001030307819 */ /* 0x000fe200000006ff */
[----:B------:R-:W-:-:S02]  /*0be0*/  IMAD.U32 R24, R15, 0x10000, RZ ;  /* 0x000100000f187824 */ /* 0x000fc400078e00ff */
[----:B------:R-:W-:Y:S01]  /*0bf0*/  FMUL.FTZ R57, R52, R57 ;  /* 0x0000003934397220 */ /* 0x000fe20000410000 */
[----:B------:R-:W-:Y:S01]  /*0c00*/  FFMA.FTZ R36, R12, R3, R53 ;  /* 0x000000030c247223 */ /* 0x000fe20000010035 */
[----:B------:R-:W-:Y:S01]  /*0c10*/  SHF.L.U32 R12, R37, 0x10, RZ ;  /* 0x00000010250c7819 */ /* 0x000fe200000006ff */
[----:B------:R-:W-:Y:S02]  /*0c20*/  IMAD.U32 R3, R13, 0x10000, RZ ;  /* 0x000100000d037824 */ /* 0x000fe400078e00ff */
[----:B------:R-:W-:Y:S01]  /*0c30*/  FFMA.FTZ R48, R48, R55, R57 ;  /* 0x0000003730307223 */ /* 0x000fe20000010039 */
[----:B------:R-:W-:Y:S01]  /*0c40*/  SHF.L.U32 R52, R25, 0x10, RZ ;  /* 0x0000001019347819 */ /* 0x000fe200000006ff */
[----:B------:R-:W-:Y:S02]  /*0c50*/  IMAD.U32 R55, R49, 0x10000, RZ ;  /* 0x0001000031377824 */ /* 0x000fe400078e00ff */
[----:B------:R-:W-:Y:S01]  /*0c60*/  FFMA.FTZ R53, R3, R12, R36 ;  /* 0x0000000c03357223 */ /* 0x000fe20000010024 */
[----:B------:R-:W-:Y:S01]  /*0c70*/  LOP3.LUT R2, R13, 0xffff0000, RZ, 0xc0, !PT ;  /* 0xffff00000d027812 */ /* 0x000fe200078ec0ff */
[----:B------:R-:W-:Y:S01]  /*0c80*/  IMAD.U32 R13, R14, 0x10000, RZ ;  /* 0x000100000e0d7824 */ /* 0x000fe200078e00ff */
[----:B------:R-:W-:Y:S01]  /*0c90*/  LOP3.LUT R3, R37, 0xffff0000, RZ, 0xc0, !PT ;  /* 0xffff000025037812 */ /* 0x000fe200078ec0ff */
[----:B------:R-:W-:Y:S01]  /*0ca0*/  FFMA.FTZ R52, R55, R52, R48 ;  /* 0x0000003437347223 */ /* 0x000fe20000010030 */
[----:B------:R-:W-:Y:S01]  /*0cb0*/  LOP3.LUT R55, R49, 0xffff0000, RZ, 0xc0, !PT ;  /* 0xffff000031377812 */ /* 0x000fe200078ec0ff */
[C---:B------:R-:W-:Y:S01]  /*0cc0*/  IMAD.U32 R48, R38.reuse, 0x10000, RZ ;  /* 0x0001000026307824 */ /* 0x040fe200078e00ff */
[----:B------:R-:W-:Y:S01]  /*0cd0*/  LOP3.LUT R49, R38, 0xffff0000, RZ, 0xc0, !PT ;  /* 0xffff000026317812 */ /* 0x000fe200078ec0ff */
[----:B------:R-:W-:Y:S01]  /*0ce0*/  FFMA.FTZ R38, R2, R3, R53 ;  /* 0x0000000302267223 */ /* 0x000fe20000010035 */
[----:B------:R-:W-:Y:S01]  /*0cf0*/  LOP3.LUT R14, R14, 0xffff0000, RZ, 0xc0, !PT ;  /* 0xffff00000e0e7812 */ /* 0x000fe200078ec0ff */
[----:B------:R-:W-:Y:S01]  /*0d00*/  IMAD.U32 R2, R9, 0x10000, RZ ;  /* 0x0001000009027824 */ /* 0x000fe200078e00ff */
[----:B------:R-:W-:Y:S01]  /*0d10*/  LOP3.LUT R25, R25, 0xffff0000, RZ, 0xc0, !PT ;  /* 0xffff000019197812 */ /* 0x000fe200078ec0ff */
[----:B------:R-:W-:Y:S01]  /*0d20*/  FFMA.FTZ R13, R13, R48, R38 ;  /* 0x000000300d0d7223 */ /* 0x000fe20000010026 */
[----:B------:R-:W-:Y:S01]  /*0d30*/  SHF.L.U32 R37, R39, 0x10, RZ ;  /* 0x0000001027257819 */ /* 0x000fe200000006ff */
[----:B------:R-:W-:Y:S01]  /*0d40*/  IMAD.U32 R12, R11, 0x10000, RZ ;  /* 0x000100000b0c7824 */ /* 0x000fe200078e00ff */
[----:B------:R-:W-:Y:S01]  /*0d50*/  LOP3.LUT R36, R39, 0xffff0000, RZ, 0xc0, !PT ;  /* 0xffff000027247812 */ /* 0x000fe200078ec0ff */
[----:B------:R-:W-:Y:S01]  /*0d60*/  FFMA.FTZ R52, R55, R25, R52 ;  /* 0x0000001937347223 */ /* 0x000fe20000010034 */
[----:B------:R-:W-:Y:S01]  /*0d70*/  SHF.L.U32 R53, R26, 0x10, RZ ;  /* 0x000000101a357819 */ /* 0x000fe200000006ff */
[----:B------:R-:W-:-:S02]  /*0d80*/  IMAD.U32 R39, R50, 0x10000, RZ ;  /* 0x0001000032277824 */ /* 0x000fc400078e00ff */
[----:B------:R-:W-:Y:S01]  /*0d90*/  FFMA.FTZ R13, R14, R49, R13 ;  /* 0x000000310e0d7223 */ /* 0x000fe2000001000d */
[----:B------:R-:W-:Y:S01]  /*0da0*/  LOP3.LUT R15, R15, 0xffff0000, RZ, 0xc0, !PT ;  /* 0xffff00000f0f7812 */ /* 0x000fe200078ec0ff */
[----:B------:R-:W-:Y:S01]  /*0db0*/  IMAD.U32 R49, R51, 0x10000, RZ ;  /* 0x0001000033317824 */ /* 0x000fe200078e00ff */
[----:B------:R-:W-:Y:S01]  /*0dc0*/  LOP3.LUT R50, R50, 0xffff0000, RZ, 0xc0, !PT ;  /* 0xffff000032327812 */ /* 0x000fe200078ec0ff */
[----:B------:R-:W-:Y:S01]  /*0dd0*/  FFMA.FTZ R39, R39, R53, R52 ;  /* 0x0000003527277223 */ /* 0x000fe20000010034 */
[----:B------:R-:W-:Y:S01]  /*0de0*/  LOP3.LUT R26, R26, 0xffff0000, RZ, 0xc0, !PT ;  /* 0xffff00001a1a7812 */ /* 0x000fe200078ec0ff */
[----:B------:R-:W-:Y:S01]  /*0df0*/  FFMA.FTZ R24, R24, R37, R13 ;  /* 0x0000002518187223 */ /* 0x000fe2000001000d */
[----:B------:R-:W-:Y:S01]  /*0e00*/  IMAD.U32 R14, R27, 0x10000, RZ ;  /* 0x000100001b0e7824 */ /* 0x000fe200078e00ff */
[----:B------:R-:W-:Y:S01]  /*0e10*/  LOP3.LUT R48, R51, 0xffff0000, RZ, 0xc0, !PT ;  /* 0xffff000033307812 */ /* 0x000fe200078ec0ff */
[----:B------:R-:W-:Y:S02]  /*0e20*/  IMAD.U32 R25, R8, 0x10000, RZ ;  /* 0x0001000008197824 */ /* 0x000fe400078e00ff */
[----:B------:R-:W-:Y:S01]  /*0e30*/  FFMA.FTZ R26, R50, R26, R39 ;  /* 0x0000001a321a7223 */ /* 0x000fe20000010027 */
[----:B------:R-:W-:Y:S01]  /*0e40*/  FFMA.FTZ R38, R15, R36, R24 ;  /* 0x000000240f267223 */ /* 0x000fe20000010018 */
[----:B------:R-:W-:Y:S01]  /*0e50*/  SHF.L.U32 R36, R32, 0x10, RZ ;  /* 0x0000001020247819 */ /* 0x000fe200000006ff */
[----:B------:R-:W-:Y:S01]  /*0e60*/  IMAD.U32 R13, R33, 0x10000, RZ ;  /* 0x00010000210d7824 */ /* 0x000fe200078e00ff */
[----:B------:R-:W-:Y:S01]  /*0e70*/  LOP3.LUT R39, R27, 0xffff0000, RZ, 0xc0, !PT ;  /* 0xffff00001b277812 */ /* 0x000fe200078ec0ff */
[----:B------:R-:W-:Y:S01]  /*0e80*/  FFMA.FTZ R49, R49, R14, R26 ;  /* 0x0000000e31317223 */ /* 0x000fe2000001001a */
[C---:B------:R-:W-:Y:S01]  /*0e90*/  SHF.L.U32 R15, R35.reuse, 0x10, RZ ;  /* 0x00000010230f7819 */ /* 0x040fe200000006ff */
[----:B------:R-:W-:Y:S01]  /*0ea0*/  IMAD.U32 R24, R34, 0x10000, RZ ;  /* 0x0001000022187824 */ /* 0x000fe200078e00ff */
[----:B------:R-:W-:Y:S01]  /*0eb0*/  LOP3.LUT R26, R35, 0xffff0000, RZ, 0xc0, !PT ;  /* 0xffff0000231a7812 */ /* 0x000fe200078ec0ff */
[----:B------:R-:W-:Y:S01]  /*0ec0*/  FFMA.FTZ R35, R25, R36, R38 ;  /* 0x0000002419237223 */ /* 0x000fe20000010026 */
[----:B------:R-:W-:Y:S01]  /*0ed0*/  SHF.L.U32 R36, R44, 0x10, RZ ;  /* 0x000000102c247819 */ /* 0x000fe200000006ff */
[----:B------:R-:W-:Y:S01]  /*0ee0*/  FFMA.FTZ R39, R48, R39, R49 ;  /* 0x0000002730277223 */ /* 0x000fe20000010031 */
[----:B------:R-:W-:Y:S01]  /*0ef0*/  LOP3.LUT R8, R8, 0xffff0000, RZ, 0xc0, !PT ;  /* 0xffff000008087812 */ /* 0x000fe200078ec0ff */
[----:B------:R-:W-:Y:S01]  /*0f00*/  IMAD.U32 R38, R20, 0x10000, RZ ;  /* 0x0001000014267824 */ /* 0x000fe200078e00ff */
[----:B------:R-:W-:Y:S01]  /*0f10*/  LOP3.LUT R37, R32, 0xffff0000, RZ, 0xc0, !PT ;  /* 0xffff000020257812 */ /* 0x000fe200078ec0ff */
[----:B------:R-:W-:Y:S01]  /*0f20*/  IMAD.U32 R25, R4, 0x10000, RZ ;  /* 0x0001000004197824 */ /* 0x000fe200078e00ff */
[----:B------:R-:W-:Y:S01]  /*0f30*/  LOP3.LUT R51, R44, 0xffff0000, RZ, 0xc0, !PT ;  /* 0xffff00002c337812 */ /* 0x000fe200078ec0ff */
[----:B------:R-:W-:Y:S01]  /*0f40*/  FFMA.FTZ R38, R36, R38, R39 ;  /* 0x0000002624267223 */ /* 0x000fe20000010027 */
[----:B------:R-:W-:-:S02]  /*0f50*/  IMAD.U32 R36, R28, 0x10000, RZ ;  /* 0x000100001c247824 */ /* 0x000fc400078e00ff */
[----:B------:R-:W-:Y:S01]  /*0f60*/  FFMA.FTZ R49, R8, R37, R35 ;  /* 0x0000002508317223 */ /* 0x000fe20000010023 */
[----:B------:R-:W-:Y:S01]  /*0f70*/  LOP3.LUT R39, R28, 0xffff0000, RZ, 0xc0, !PT ;  /* 0xffff00001c277812 */ /* 0x000fe200078ec0ff */
[C---:B------:R-:W-:Y:S01]  /*0f80*/  IMAD.U32 R37, R29.reuse, 0x10000, RZ ;  /* 0x000100001d257824 */ /* 0x040fe200078e00ff */
[----:B------:R-:W-:Y:S01]  /*0f90*/  LOP3.LUT R28, R29, 0xffff0000, RZ, 0xc0, !PT ;  /* 0xffff00001d1c7812 */ /* 0x000fe200078ec0ff */
[----:B------:R-:W-:Y:S01]  /*0fa0*/  IMAD.U32 R35, R31, 0x10000, RZ ;  /* 0x000100001f237824 */ /* 0x000fe200078e00ff */
[----:B------:R-:W-:Y:S01]  /*0fb0*/  SHF.L.U32 R8, R30, 0x10, RZ ;  /* 0x000000101e087819 */ /* 0x000fe200000006ff */
[----:B------:R-:W-:Y:S01]  /*0fc0*/  FFMA.FTZ R2, R2, R13, R49 ;  /* 0x0000000d02027223 */ /* 0x000fe20000010031 */
[----:B------:R-:W-:Y:S01]  /*0fd0*/  LOP3.LUT R29, R30, 0xffff0000, RZ, 0xc0, !PT ;  /* 0xffff00001e1d7812 */ /* 0x000fe200078ec0ff */
[----:B------:R-:W1:Y:S01]  /*0fe0*/  LDCU UR8, c[0x0][0x4f4] ;  /* 0x00009e80ff0877ac */ /* 0x000e620008000800 */
[----:B------:R-:W-:Y:S02]  /*0ff0*/  LOP3.LUT R30, R20, 0xffff0000, RZ, 0xc0, !PT ;  /* 0xffff0000141e7812 */ /* 0x000fe400078ec0ff */
[----:B------:R-:W-:-:S02]  /*1000*/  LOP3.LUT R9, R9, 0xffff0000, RZ, 0xc0, !PT ;  /* 0xffff000009097812 */ /* 0x000fc400078ec0ff */
[----:B------:R-:W-:Y:S01]  /*1010*/  LOP3.LUT R14, R33, 0xffff0000, RZ, 0xc0, !PT ;  /* 0xffff0000210e7812 */ /* 0x000fe200078ec0ff */
[----:B------:R-:W-:Y:S01]  /*1020*/  FFMA.FTZ R30, R51, R30, R38 ;  /* 0x0000001e331e7223 */ /* 0x000fe20000010026 */
[----:B------:R-:W-:Y:S01]  /*1030*/  LOP3.LUT R20, R31, 0xffff0000, RZ, 0xc0, !PT ;  /* 0xffff00001f147812 */ /* 0x000fe200078ec0ff */
[----:B------:R-:W-:Y:S01]  /*1040*/  IMAD.U32 R31, R45, 0x10000, RZ ;  /* 0x000100002d1f7824 */ /* 0x000fe200078e00ff */
[----:B------:R-:W-:Y:S01]  /*1050*/  SHF.L.U32 R44, R21, 0x10, RZ ;  /* 0x00000010152c7819 */ /* 0x000fe200000006ff */
[----:B------:R-:W-:Y:S01]  /*1060*/  FFMA.FTZ R2, R9, R14, R2 ;  /* 0x0000000e09027223 */ /* 0x000fe20000010002 */
[----:B------:R-:W-:Y:S01]  /*1070*/  SHF.L.U32 R3, R10, 0x10, RZ ;  /* 0x000000100a037819 */ /* 0x000fe200000006ff */
[----:B------:R-:W-:Y:S01]  /*1080*/  IMAD.U32 R14, R46, 0x10000, RZ ;  /* 0x000100002e0e7824 */ /* 0x000fe200078e00ff */
[----:B------:R-:W-:Y:S01]  /*1090*/  LOP3.LUT R45, R45, 0xffff0000, RZ, 0xc0, !PT ;  /* 0xffff00002d2d7812 */ /* 0x000fe200078ec0ff */
[----:B------:R-:W-:Y:S01]  /*10a0*/  FFMA.FTZ R30, R31, R44, R30 ;  /* 0x0000002c1f1e7223 */ /* 0x000fe2000001001e */
[----:B------:R-:W-:Y:S01]  /*10b0*/  LOP3.LUT R21, R21, 0xffff0000, RZ, 0xc0, !PT ;  /* 0xffff000015157812 */ /* 0x000fe200078ec0ff */
[----:B------:R-:W-:Y:S01]  /*10c0*/  IMAD.U32 R9, R22, 0x10000, RZ ;  /* 0x0001000016097824 */ /* 0x000fe200078e00ff */
[----:B------:R-:W-:Y:S01]  /*10d0*/  LOP3.LUT R10, R10, 0xffff0000, RZ, 0xc0, !PT ;  /* 0xffff00000a0a7812 */ /* 0x000fe200078ec0ff */
[----:B------:R-:W-:Y:S01]  /*10e0*/  FFMA.FTZ R3, R3, R24, R2 ;  /* 0x0000001803037223 */ /* 0x000fe20000010002 */
[----:B------:R-:W-:Y:S01]  /*10f0*/  LOP3.LUT R27, R34, 0xffff0000, RZ, 0xc0, !PT ;  /* 0xffff0000221b7812 */ /* 0x000fe200078ec0ff */
[----:B------:R-:W-:Y:S01]  /*1100*/  FFMA.FTZ R21, R45, R21, R30 ;  /* 0x000000152d157223 */ /* 0x000fe2000001001e */
[----:B------:R-:W-:-:S02]  /*1110*/  LOP3.LUT R46, R46, 0xffff0000, RZ, 0xc0, !PT ;  /* 0xffff00002e2e7812 */ /* 0x000fc400078ec0ff */
[----:B------:R-:W-:Y:S01]  /*1120*/  LOP3.LUT R22, R22, 0xffff0000, RZ, 0xc0, !PT ;  /* 0xffff000016167812 */ /* 0x000fe200078ec0ff */
[----:B------:R-:W-:Y:S01]  /*1130*/  FFMA.FTZ R9, R14, R9, R21 ;  /* 0x000000090e097223 */ /* 0x000fe20000010015 */
[----:B------:R-:W-:Y:S01]  /*1140*/  FFMA.FTZ R3, R10, R27, R3 ;  /* 0x0000001b0a037223 */ /* 0x000fe20000010003 */
[----:B------:R-:W-:Y:S01]  /*1150*/  LOP3.LUT R11, R11, 0xffff0000, RZ, 0xc0, !PT ;  /* 0xffff00000b0b7812 */ /* 0x000fe200078ec0ff */
[----:B------:R-:W-:Y:S01]  /*1160*/  IMAD.U32 R10, R23, 0x10000, RZ ;  /* 0x00010000170a7824 */ /* 0x000fe200078e00ff */
[C---:B------:R-:W-:Y:S01]  /*1170*/  SHF.L.U32 R2, R47.reuse, 0x10, RZ ;  /* 0x000000102f027819 */ /* 0x040fe200000006ff */
[----:B------:R-:W-:Y:S01]  /*1180*/  FFMA.FTZ R9, R46, R22, R9 ;  /* 0x000000162e097223 */ /* 0x000fe20000010009 */
[----:B------:R-:W-:Y:S01]  /*1190*/  FFMA.FTZ R12, R12, R15, R3 ;  /* 0x0000000f0c0c7223 */ /* 0x000fe20000010003 */
[----:B------:R-:W-:Y:S01]  /*11a0*/  LOP3.LUT R47, R47, 0xffff0000, RZ, 0xc0, !PT ;  /* 0xffff00002f2f7812 */ /* 0x000fe200078ec0ff */
[----:B------:R-:W-:Y:S01]  /*11b0*/  IMAD.U32 R3, R40, 0x10000, RZ ;  /* 0x0001000028037824 */ /* 0x000fe200078e00ff */
[----:B------:R-:W-:Y:S01]  /*11c0*/  LOP3.LUT R23, R23, 0xffff0000, RZ, 0xc0, !PT ;  /* 0xffff000017177812 */ /* 0x000fe200078ec0ff */
[----:B------:R-:W-:Y:S01]  /*11d0*/  FFMA.FTZ R2, R2, R10, R9 ;  /* 0x0000000a02027223 */ /* 0x000fe20000010009 */
[----:B------:R-:W-:Y:S01]  /*11e0*/  FFMA.FTZ R12, R11, R26, R12 ;  /* 0x0000001a0b0c7223 */ /* 0x000fe2000001000c */
[----:B------:R-:W-:Y:S01]  /*11f0*/  LOP3.LUT R32, R4, 0xffff0000, RZ, 0xc0, !PT ;  /* 0xffff000004207812 */ /* 0x000fe200078ec0ff */
[----:B------:R-:W-:Y:S01]  /*1200*/  IMAD.U32 R4, R5, 0x10000, RZ ;  /* 0x0001000005047824 */ /* 0x000fe200078e00ff */
[----:B------:R-:W-:Y:S01]  /*1210*/  SHF.L.U32 R9, R16, 0x10, RZ ;  /* 0x0000001010097819 */ /* 0x000fe200000006ff */
[----:B------:R-:W-:Y:S01]  /*1220*/  FFMA.FTZ R2, R47, R23, R2 ;  /* 0x000000172f027223 */ /* 0x000fe20000010002 */
[----:B------:R-:W-:Y:S01]  /*1230*/  FFMA.FTZ R25, R25, R36, R12 ;  /* 0x0000002419197223 */ /* 0x000fe2000001000c */
[----:B------:R-:W-:Y:S01]  /*1240*/  LOP3.LUT R11, R40, 0xffff0000, RZ, 0xc0, !PT ;  /* 0xffff0000280b7812 */ /* 0x000fe200078ec0ff */
[----:B------:R-:W2:Y:S01]  /*1250*/  S2R R10, SR_TID.X ;  /* 0x00000000000a7919 */ /* 0x000ea20000002100 */
[----:B------:R-:W-:Y:S01]  /*1260*/  LOP3.LUT R16, R16, 0xffff0000, RZ, 0xc0, !PT ;  /* 0xffff000010107812 */ /* 0x000fe200078ec0ff */
[----:B------:R-:W-:Y:S01]  /*1270*/  FFMA.FTZ R2, R3, R9, R2 ;  /* 0x0000000903027223 */ /* 0x000fe20000010002 */
[----:B------:R-:W-:Y:S01]  /*1280*/  FFMA.FTZ R25, R32, R39, R25 ;  /* 0x0000002720197223 */ /* 0x000fe20000010019 */
[----:B------:R-:W-:Y:S01]  /*1290*/  LOP3.LUT R33, R5, 0xffff0000, RZ, 0xc0, !PT ;  /* 0xffff000005217812 */ /* 0x000fe200078ec0ff */
[----:B------:R-:W-:-:S02]  /*12a0*/  IMAD.U32 R3, R41, 0x10000, RZ ;  /* 0x0001000029037824 */ /* 0x000fc400078e00ff */
[----:B------:R-:W-:Y:S01]  /*12b0*/  FFMA.FTZ R2, R11, R16, R2 ;  /* 0x000000100b027223 */ /* 0x000fe20000010002 */
[----:B------:R-:W-:Y:S02]  /*12c0*/  IMAD.U32 R9, R17, 0x10000, RZ ;  /* 0x0001000011097824 */ /* 0x000fe400078e00ff */
[----:B------:R-:W-:Y:S01]  /*12d0*/  FFMA.FTZ R4, R4, R37, R25 ;  /* 0x0000002504047223 */ /* 0x000fe20000010019 */
[----:B------:R-:W-:Y:S01]  /*12e0*/  LOP3.LUT R41, R41, 0xffff0000, RZ, 0xc0, !PT ;  /* 0xffff000029297812 */ /* 0x000fe200078ec0ff */
[C---:B------:R-:W-:Y:S01]  /*12f0*/  IMAD.U32 R5, R6.reuse, 0x10000, RZ ;  /* 0x0001000006057824 */ /* 0x040fe200078e00ff */
        /* <DEDUP_REMOVED lines=8> */
[----:B------:R-:W-:-:S02]  /*1380*/  SHF.L.U32 R6, R7, 0x10, RZ ;  /* 0x0000001007067819 */ /* 0x000fc400000006ff */
[----:B------:R-:W-:Y:S01]  /*1390*/  LOP3.LUT R11, R42, 0xffff0000, RZ, 0xc0, !PT ;  /* 0xffff00002a0b7812 */ /* 0x000fe200078ec0ff */
[----:B------:R-:W-:Y:S01]  /*13a0*/  FFMA.FTZ R2, R3, R9, R2 ;  /* 0x0000000903027223 */ /* 0x000fe20000010002 */
[----:B------:R-:W-:Y:S01]  /*13b0*/  LOP3.LUT R18, R18, 0xffff0000, RZ, 0xc0, !PT ;  /* 0xffff000012127812 */ /* 0x000fe200078ec0ff */
[----:B------:R-:W-:Y:S01]  /*13c0*/  FFMA.FTZ R5, R34, R29, R5 ;  /* 0x0000001d22057223 */ /* 0x000fe20000010005 */
[----:B------:R-:W-:Y:S01]  /*13d0*/  LOP3.LUT R7, R7, 0xffff0000, RZ, 0xc0, !PT ;  /* 0xffff000007077812 */ /* 0x000fe200078ec0ff */
[----:B------:R-:W-:Y:S01]  /*13e0*/  IMAD.U32 R3, R43, 0x10000, RZ ;  /* 0x000100002b037824 */ /* 0x000fe200078e00ff */
[----:B------:R-:W-:Y:S01]  /*13f0*/  SHF.L.U32 R4, R19, 0x10, RZ ;  /* 0x0000001013047819 */ /* 0x000fe200000006ff */
[----:B------:R-:W-:Y:S01]  /*1400*/  FFMA.FTZ R2, R11, R18, R2 ;  /* 0x000000120b027223 */ /* 0x000fe20000010002 */
[----:B------:R-:W-:Y:S01]  /*1410*/  FFMA.FTZ R6, R6, R35, R5 ;  /* 0x0000002306067223 */ /* 0x000fe20000010005 */
[----:B------:R-:W-:Y:S02]  /*1420*/  LOP3.LUT R43, R43, 0xffff0000, RZ, 0xc0, !PT ;  /* 0xffff00002b2b7812 */ /* 0x000fe400078ec0ff */
[----:B------:R-:W-:Y:S01]  /*1430*/  LOP3.LUT R19, R19, 0xffff0000, RZ, 0xc0, !PT ;  /* 0xffff000013137812 */ /* 0x000fe200078ec0ff */
[----:B------:R-:W-:Y:S01]  /*1440*/  FFMA.FTZ R2, R3, R4, R2 ;  /* 0x0000000403027223 */ /* 0x000fe20000010002 */
[----:B------:R-:W-:Y:S01]  /*1450*/  FFMA.FTZ R6, R7, R20, R6 ;  /* 0x0000001407067223 */ /* 0x000fe20000010006 */
[----:B--2---:R-:W-:-:S02]  /*1460*/  SHF.R.U32.HI R11, RZ, 0x3, R10 ;  /* 0x00000003ff0b7819 */ /* 0x004fc4000001160a */
[----:B------:R-:W-:Y:S01]  /*1470*/  FFMA.FTZ R19, R43, R19, R2 ;  /* 0x000000132b137223 */ /* 0x000fe20000010002 */
[----:B------:R-:W-:Y:S01]  /*1480*/  LOP3.LUT P0, RZ, R0, 0x7, RZ, 0xc0, !PT ;  /* 0x0000000700ff7812 */ /* 0x000fe2000780c0ff */
[----:B------:R-:W2:Y:S01]  /*1490*/  SHFL.BFLY PT, R3, R6, 0x4, 0x1f ;  /* 0x0c801f0006037f89 */ /* 0x000ea200000e0000 */
[----:B------:R-:W-:Y:S02]  /*14a0*/  IADD3 R0, P1, PT, R58, R11, RZ ;  /* 0x0000000b3a007210 */ /* 0x000fe40007f3e0ff */
[----:B------:R-:W-:Y:S01]  /*14b0*/  LOP3.LUT R10, R10, 0x7, RZ, 0xc0, !PT ;  /* 0x000000070a0a7812 */ /* 0x000fe200078ec0ff */
[----:B------:R-:W3:Y:S01]  /*14c0*/  SHFL.BFLY PT, R2, R19, 0x4, 0x1f ;  /* 0x0c801f0013027f89 */ /* 0x000ee200000e0000 */
[----:B--2---:R-:W-:Y:S01]  /*14d0*/  FADD.FTZ R3, R6, R3 ;  /* 0x0000000306037221 */ /* 0x004fe20000010000 */
[----:B---3--:R-:W-:-:S04]  /*14e0*/  FADD.FTZ R7, R19, R2 ;  /* 0x0000000213077221 */ /* 0x008fc80000010000 */
[----:B------:R-:W2:Y:S04]  /*14f0*/  SHFL.BFLY PT, R2, R3, 0x2, 0x1f ;  /* 0x0c401f0003027f89 */ /* 0x000ea800000e0000 */
[----:B------:R-:W3:Y:S01]  /*1500*/  SHFL.BFLY PT, R8, R7, 0x2, 0x1f ;  /* 0x0c401f0007087f89 */ /* 0x000ee200000e0000 */
[----:B--2---:R-:W-:Y:S01]  /*1510*/  FADD.FTZ R4, R3, R2 ;  /* 0x0000000203047221 */ /* 0x004fe20000010000 */
[----:B------:R-:W-:Y:S02]  /*1520*/  LEA.HI.X.SX32 R3, R58, RZ, 0x1, P1 ;  /* 0x000000ff3a037211 */ /* 0x000fe400008f0eff */
[----:B------:R-:W-:Y:S01]  /*1530*/  ISETP.NE.AND P1, PT, R10, RZ, PT ;  /* 0x000000ff0a00720c */ /* 0x000fe20003f25270 */
[----:B---3--:R-:W-:Y:S01]  /*1540*/  FADD.FTZ R8, R7, R8 ;  /* 0x0000000807087221 */ /* 0x008fe20000010000 */
[----:B------:R-:W2:Y:S01]  /*1550*/  SHFL.BFLY PT, R5, R4, 0x1, 0x1f ;  /* 0x0c201f0004057f89 */ /* 0x000ea200000e0000 */
[----:B0-----:R-:W-:-:S03]  /*1560*/  LEA R2, P2, R0, UR4, 0x2 ;  /* 0x0000000400027c11 */ /* 0x001fc6000f8410ff */
[----:B------:R-:W0:Y:S01]  /*1570*/  SHFL.BFLY PT, R9, R8, 0x1, 0x1f ;  /* 0x0c201f0008097f89 */ /* 0x000e2200000e0000 */
[----:B------:R-:W-:Y:S01]  /*1580*/  LEA.HI.X R3, R0, UR5, R3, 0x2, P2 ;  /* 0x0000000500037c11 */ /* 0x000fe200090f1403 */
[----:B--2---:R-:W-:-:S04]  /*1590*/  FADD.FTZ R5, R4, R5 ;  /* 0x0000000504057221 */ /* 0x004fc80000010000 */
[----:B-1----:R-:W-:Y:S01]  /*15a0*/  @!P0 FMUL.FTZ R5, R5, UR8 ;  /* 0x0000000805058c20 */ /* 0x002fe20008410000 */
[----:B0-----:R-:W-:-:S04]  /*15b0*/  FADD.FTZ R9, R8, R9 ;  /* 0x0000000908097221 */ /* 0x001fc80000010000 */
[----:B------:R-:W-:Y:S01]  /*15c0*/  FMUL.FTZ R9, R9, UR8 ;  /* 0x0000000809097c20 */ /* 0x000fe20008410000 */
[----:B------:R0:W-:Y:S01]  /*15d0*/  @!P0 STG.E desc[UR6][R2.64], R5 ;  /* 0x0000000502008986 */ /* 0x0001e2000c101906 */
[----:B------:R-:W-:Y:S05]  /*15e0*/  @P1 EXIT ;  /* 0x000000000000194d */ /* 0x000fea0003800000 */
[----:B------:R-:W-:Y:S01]  /*15f0*/  STG.E desc[UR6][R2.64+0x80], R9 ;  /* 0x0000800902007986 */ /* 0x000fe2000c101906 */
[----:B------:R-:W-:Y:S05]  /*1600*/  EXIT ;  /* 0x000000000000794d */ /* 0x000fea0003800000 */
.L_x_697:
        /* <DEDUP_REMOVED lines=15> */
.L_x_1093:


//--------------------- .text._ZN5flash25flash_bwd_dot_do_o_kernelILb1E23Flash_bwd_kernel_traitsILi192ELi64ELi64ELi8ELi4ELi2ELi2ELb1ELb1EN7cutlass10bfloat16_tE19Flash_kernel_traitsILi192ELi64ELi64ELi8ES3_EEEEvNS_16Flash_bwd_paramsE --------------------------
	.section	.text._ZN5flash25flash_bwd_dot_do_o_kernelILb1E23Flash_bwd_kernel_traitsILi192ELi64ELi64ELi8ELi4ELi2ELi2ELb1ELb1EN7cutlass10bfloat16_tE19Flash_kernel_traitsILi192ELi64ELi64ELi8ES3_EEEEvNS_16Flash_bwd_paramsE,"ax",@progbits
	.align	128
        .global         _ZN5flash25flash_bwd_dot_do_o_kernelILb1E23Flash_bwd_kernel_traitsILi192ELi64ELi64ELi8ELi4ELi2ELi2ELb1ELb1EN7cutlass10bfloat16_tE19Flash_kernel_traitsILi192ELi64ELi64ELi8ES3_EEEEvNS_16Flash_bwd_paramsE
        .type           _ZN5flash25flash_bwd_dot_do_o_kernelILb1E23Flash_bwd_kernel_traitsILi192ELi64ELi64ELi8ELi4ELi2ELi2ELb1ELb1EN7cutlass10bfloat16_tE19Flash_kernel_traitsILi192ELi64ELi64ELi8ES3_EEEEvNS_16Flash_bwd_paramsE,@function
        .size           _ZN5flash25flash_bwd_dot_do_o_kernelILb1E23Flash_bwd_kernel_traitsILi192ELi64ELi64ELi8ELi4ELi2ELi2ELb1ELb1EN7cutlass10bfloat16_tE19Flash_kernel_traitsILi192ELi64ELi64ELi8ES3_EEEEvNS_16Flash_bwd_paramsE,(.L_x_1094 - _ZN5flash25flash_bwd_dot_do_o_kernelILb1E23Flash_bwd_kernel_traitsILi192ELi64ELi64ELi8ELi4ELi2ELi2ELb1ELb1EN7cutlass10bfloat16_tE19Flash_kernel_traitsILi192ELi64ELi64ELi8ES3_EEEEvNS_16Flash_bwd_paramsE)
        .other          _ZN5flash25flash_bwd_dot_do_o_kernelILb1E23Flash_bwd_kernel_traitsILi192ELi64ELi64ELi8ELi4ELi2ELi2ELb1ELb1EN7cutlass10bfloat16_tE19Flash_kernel_traitsILi192ELi64ELi64ELi8ES3_EEEEvNS_16Flash_bwd_paramsE,@"STO_CUDA_ENTRY STV_DEFAULT"
_ZN5flash25flash_bwd_dot_do_o_kernelILb1E23Flash_bwd_kernel_traitsILi192ELi64ELi64ELi8ELi4ELi2ELi2ELb1ELb1EN7cutlass10bfloat16_tE19Flash_kernel_traitsILi192ELi64ELi64ELi8ES3_EEEEvNS_16Flash_bwd_paramsE:
.text._ZN5flash25flash_bwd_dot_do_o_kernelILb1E23Flash_bwd_kernel_traitsILi192ELi64ELi64ELi8ELi4ELi2ELi2ELb1ELb1EN7cutlass10bfloat16_tE19Flash_kernel_traitsILi192ELi64ELi64ELi8ES3_EEEEvNS_16Flash_bwd_paramsE:
[----:B------:R-:W-:Y:S08]  /*0000*/  LDC R1, c[0x0][0x37c] ;  /* 0x0000df00ff017b82 */ /* 0x000ff00000000800 */
[----:B------:R-:W0:Y:S01]  /*0010*/  LDC.64 R2, c[0x0][0x460] ;  /* 0x00011800ff027b82 */ /* 0x000e220000000a00 */
[----:B------:R-:W1:Y:S01]  /*0020*/  LDCU.64 UR4, c[0x0][0x358] ;  /* 0x00006b00ff0477ac */ /* 0x000e620008000a00 */
[----:B0-----:R-:W-:-:S02]  /*0030*/  ISETP.NE.U32.AND P1, PT, R2, RZ, PT ;  /* 0x000000ff0200720c */ /* 0x001fc40003f25070 */
[----:B------:R-:W-:Y:S01]  /*0040*/  ISETP.NE.U32.AND P0, PT, R2, RZ, PT ;  /* 0x000000ff0200720c */ /* 0x000fe20003f05070 */
[----:B------:R-:W-:Y:S01]  /*0050*/  IMAD.MOV.U32 R2, RZ, RZ, -0x1 ;  /* 0xffffffffff027424 */ /* 0x000fe200078e00ff */
[C---:B------:R-:W-:Y:S02]  /*0060*/  ISETP.NE.AND.EX P1, PT, R3.reuse, RZ, PT, P1 ;  /* 0x000000ff0300720c */ /* 0x040fe40003f25310 */
[----:B------:R-:W-:Y:S02]  /*0070*/  ISETP.NE.AND.EX P0, PT, R3, RZ, PT, P0 ;  /* 0x000000ff0300720c */ /* 0x000fe40003f05300 */
[----:B------:R-:W0:Y:S09]  /*0080*/  S2R R3, SR_CTAID.Y ;  /* 0x0000000000037919 */ /* 0x000e320000002600 */
[----:B------:R-:W0:Y:S08]  /*0090*/  @P1 LDC.64 R6, c[0x0][0x460] ;  /* 0x00011800ff061b82 */ /* 0x000e300000000a00 */
[----:B------:R-:W2:Y:S01]  /*00a0*/  @P0 LDC.64 R4, c[0x0][0x460] ;  /* 0x00011800ff040b82 */ /* 0x000ea20000000a00 */
[----:B0-----:R-:W-:-:S06]  /*00b0*/  @P1 IMAD.WIDE.U32 R8, R3, 0x4, R6 ;  /* 0x0000000403081825 */ /* 0x001fcc00078e0006 */
[----:B-1----:R-:W3:Y:S01]  /*00c0*/  @P1 LDG.E R9, desc[UR4][R8.64+0x4] ;  /* 0x0000040408091981 */ /* 0x002ee2000c1e1900 */
[----:B--2---:R-:W-:-:S05]  /*00d0*/  @P0 IMAD.WIDE.U32 R4, R3, 0x4, R4 ;  /* 0x0000000403040825 */ /* 0x004fca00078e0004 */
[----:B------:R-:W3:Y:S01]  /*00e0*/  @P0 LDG.E R2, desc[UR4][R4.64] ;  /* 0x0000000404020981 */ /* 0x000ee2000c1e1900 */
[----:B------:R-:W0:Y:S01]  /*00f0*/  S2R R0, SR_CTAID.X ;  /* 0x0000000000007919 */ /* 0x000e220000002500 */
[----:B------:R-:W1:Y:S01]  /*0100*/  @!P1 LDC R6, c[0x0][0x434] ;  /* 0x00010d00ff069b82 */ /* 0x000e620000000800 */
[----:B0-----:R-:W-:Y:S01]  /*0110*/  IMAD.SHL.U32 R29, R0, 0x40, RZ ;  /* 0x00000040001d7824 */ /* 0x001fe200078e00ff */
[----:B---3--:R-:W-:-:S04]  /*0120*/  @P1 IADD3 R6, PT, PT, R9, -R2, RZ ;  /* 0x8000000209061210 */ /* 0x008fc80007ffe0ff */
[----:B-1----:R-:W-:-:S13]  /*0130*/  ISETP.GT.AND P1, PT, R6, R29, PT ;  /* 0x0000001d0600720c */ /* 0x002fda0003f24270 */
[----:B------:R-:W-:Y:S05]  /*0140*/  @!P1 EXIT ;  /* 0x000000000000994d */ /* 0x000fea0003800000 */
[----:B------:R-:W-:Y:S01]  /*0150*/  ISETP.NE.AND P1, PT, R2, -0x1, PT ;  /* 0xffffffff0200780c */ /* 0x000fe20003f25270 */
[----:B------:R-:W0:Y:S01]  /*0160*/  LDC R54, c[0x0][0x3e0] ;  /* 0x0000f800ff367b82 */ /* 0x000e220000000800 */
[----:B------:R-:W0:Y:S01]  /*0170*/  LDCU UR7, c[0x0][0x44c] ;  /* 0x00008980ff0777ac */ /* 0x000e220008000800 */
[----:B------:R-:W1:Y:S10]  /*0180*/  S2R R61, SR_CTAID.Z ;  /* 0x00000000003d7919 */ /* 0x000e740000002700 */
[----:B------:R-:W2:Y:S08]  /*0190*/  @!P1 LDC.64 R12, c[0x0][0x400] ;  /* 0x00010000ff0c9b82 */ /* 0x000eb00000000a00 */
[----:B------:R-:W3:Y:S08]  /*01a0*/  @P1 LDC.64 R16, c[0x0][0x408] ;  /* 0x00010200ff101b82 */ /* 0x000ef00000000a00 */
[----:B------:R-:W4:Y:S08]  /*01b0*/  @!P1 LDC.64 R4, c[0x0][0x588] ;  /* 0x00016200ff049b82 */ /* 0x000f300000000a00 */
[----:B------:R-:W5:Y:S01]  /*01c0*/  @P1 LDC.64 R14, c[0x0][0x590] ;  /* 0x00016400ff0e1b82 */ /* 0x000f620000000a00 */
[----:B--2---:R-:W-:-:S04]  /*01d0*/  @!P1 IMAD.WIDE.U32 R30, R3, R12, RZ ;  /* 0x0000000c031e9225 */ /* 0x004fc800078e00ff */
[----:B------:R-:W-:Y:S02]  /*01e0*/  @!P1 IMAD R28, R3, R13, R31 ;  /* 0x0000000d031c9224 */ /* 0x000fe400078e021f */
[----:B---3--:R-:W-:-:S04]  /*01f0*/  @P1 IMAD.WIDE.U32 R12, R2, R16, RZ ;  /* 0x00000010020c1225 */ /* 0x008fc800078e00ff */
[----:B------:R-:W-:Y:S02]  /*0200*/  @P1 IMAD R28, R2, R17, R13 ;  /* 0x00000011021c1224 */ /* 0x000fe400078e020d */
[----:B------:R-:W-:Y:S02]  /*0210*/  @P1 IMAD.MOV.U32 R30, RZ, RZ, R12 ;  /* 0x000000ffff1e1224 */ /* 0x000fe400078e000c */
[----:B----4-:R-:W-:-:S04]  /*0220*/  @!P1 IMAD.WIDE.U32 R8, R3, R4, RZ ;  /* 0x0000000403089225 */ /* 0x010fc800078e00ff */
[----:B0-----:R-:W-:-:S04]  /*0230*/  IMAD.WIDE R12, R54, UR7, RZ ;  /* 0x00000007360c7c25 */ /* 0x001fc8000f8e02ff */
[----:B-----5:R-:W-:-:S04]  /*0240*/  @P1 IMAD.WIDE.U32 R10, R2, R14, RZ ;  /* 0x0000000e020a1225 */ /* 0x020fc800078e00ff */
[----:B------:R-:W-:Y:S02]  /*0250*/  @!P1 IMAD R4, R3, R5, R9 ;  /* 0x0000000503049224 */ /* 0x000fe400078e0209 */
[----:B------:R-:W-:Y:S02]  /*0260*/  @P1 IMAD R4, R2, R15, R11 ;  /* 0x0000000f02041224 */ /* 0x000fe400078e020b */
[----:B------:R-:W-:Y:S01]  /*0270*/  @P1 IMAD.MOV.U32 R8, RZ, RZ, R10 ;  /* 0x000000ffff081224 */ /* 0x000fe200078e000a */
[----:B-1----:R-:W-:Y:S06]  /*0280*/  @P1 BRA `(.L_x_698) ;  /* 0x0000000000441947 */ /* 0x002fec0003800000 */
[----:B------:R-:W0:Y:S01]  /*0290*/  LDCU UR8, c[0x0][0x444] ;  /* 0x00008880ff0877ac */ /* 0x000e220008000800 */
[----:B------:R-:W-:Y:S01]  /*02a0*/  SHF.R.S32.HI R5, RZ, 0x1f, R54 ;  /* 0x0000001fff057819 */ /* 0x000fe20000011436 */
[----:B0-----:R-:W-:Y:S02]  /*02b0*/  USHF.R.S32.HI UR6, URZ, 0x1f, UR8 ;  /* 0x0000001fff067899 */ /* 0x001fe40008011408 */
[----:B------:R-:W-:-:S04]  /*02c0*/  IMAD.WIDE.U32 R10, R3, UR8, RZ ;  /* 0x00000008030a7c25 */ /* 0x000fc8000f8e00ff */
[----:B------:R-:W-:Y:S01]  /*02d0*/  IMAD R7, R3, UR6, RZ ;  /* 0x0000000603077c24 */ /* 0x000fe2000f8e02ff */
[----:B------:R-:W-:Y:S01]  /*02e0*/  USHF.R.S32.HI UR6, URZ, 0x1f, UR7 ;  /* 0x0000001fff067899 */ /* 0x000fe20008011407 */
[----:B------:R-:W-:-:S03]  /*02f0*/  IMAD.WIDE.U32 R14, R10, R54, RZ ;  /* 0x000000360a0e7225 */ /* 0x000fc600078e00ff */
[----:B------:R-:W-:-:S05]  /*0300*/  IADD3 R7, PT, PT, R11, R7, RZ ;  /* 0x000000070b077210 */ /* 0x000fca0007ffe0ff */
[----:B------:R-:W-:-:S04]  /*0310*/  IMAD R7, R7, R54, RZ ;  /* 0x0000003607077224 */ /* 0x000fc800078e02ff */
[----:B------:R-:W-:Y:S02]  /*0320*/  IMAD R5, R5, R10, R7 ;  /* 0x0000000a05057224 */ /* 0x000fe400078e0207 */
[----:B------:R-:W-:-:S04]  /*0330*/  IMAD.WIDE.U32 R10, R14, UR7, RZ ;  /* 0x000000070e0a7c25 */ /* 0x000fc8000f8e00ff */
[----:B------:R-:W-:Y:S02]  /*0340*/  IMAD.IADD R5, R15, 0x1, R5 ;  /* 0x000000010f057824 */ /* 0x000fe400078e0205 */
[----:B------:R-:W-:Y:S02]  /*0350*/  IMAD.MOV.U32 R15, RZ, RZ, R10 ;  /* 0x000000ffff0f7224 */ /* 0x000fe400078e000a */
[----:B------:R-:W-:-:S04]  /*0360*/  IMAD R5, R5, UR7, RZ ;  /* 0x0000000705057c24 */ /* 0x000fc8000f8e02ff */
[----:B------:R-:W-:-:S05]  /*0370*/  IMAD R5, R14, UR6, R5 ;  /* 0x000000060e057c24 */ /* 0x000fca000f8e0205 */
[----:B------:R-:W-:Y:S01]  /*0380*/  IADD3 R16, PT, PT, R11, R5, RZ ;  /* 0x000000050b107210 */ /* 0x000fe20007ffe0ff */
[----:B------:R-:W-:Y:S06]  /*0390*/  BRA `(.L_x_699) ;  /* 0x0000000000107947 */ /* 0x000fec0003800000 */
.L_x_698:
[-C--:B------:R-:W-:Y:S02]  /*03a0*/  IMAD R5, R13, R2.reuse, RZ ;  /* 0x000000020d057224 */ /* 0x080fe400078e02ff */
[----:B------:R-:W-:-:S04]  /*03b0*/  IMAD.WIDE.U32 R10, R12, R2, RZ ;  /* 0x000000020c0a7225 */ /* 0x000fc800078e00ff */
[----:B------:R-:W-:Y:S02]  /*03c0*/  IMAD.IADD R16, R11, 0x1, R5 ;  /* 0x000000010b107824 */ /* 0x000fe400078e0205 */
[----:B------:R-:W-:-:S07]  /*03d0*/  IMAD.MOV.U32 R15, RZ, RZ, R10 ;  /* 0x000000ffff0f7224 */ /* 0x000fce00078e000a */
.L_x_699:
[----:B------:R-:W0:Y:S01]  /*03e0*/  LDCU.U8 UR6, c[0x0][0x548] ;  /* 0x0000a900ff0677ac */ /* 0x000e220008000000 */
[----:B------:R-:W-:-:S04]  /*03f0*/  SHF.L.U32 R5, R3, 0x7, RZ ;  /* 0x0000000703057819 */ /* 0x000fc800000006ff */
[----:B------:R-:W-:-:S04]  /*0400*/  SEL R10, R5, RZ, P0 ;  /* 0x000000ff050a7207 */ /* 0x000fc80000000000 */
[----:B------:R-:W-:-:S05]  /*0410*/  IADD3 R7, P0, PT, R29, R10, RZ ;  /* 0x0000000a1d077210 */ /* 0x000fca0007f1e0ff */
[----:B------:R-:W-:Y:S02]  /*0420*/  IMAD.X R9, RZ, RZ, RZ, P0 ;  /* 0x000000ffff097224 */ /* 0x000fe400000e06ff */
[----:B------:R-:W-:Y:S01]  /*0430*/  IMAD.WIDE.U32 R10, R7, R12, RZ ;  /* 0x0000000c070a7225 */ /* 0x000fe200078e00ff */
[----:B0-----:R-:W-:-:S03]  /*0440*/  UISETP.NE.AND UP0, UPT, UR6, URZ, UPT ;  /* 0x000000ff0600728c */ /* 0x001fc6000bf05270 */
[----:B------:R-:W-:-:S04]  /*0450*/  IMAD R9, R9, R12, RZ ;  /* 0x0000000c09097224 */ /* 0x000fc800078e02ff */
[----:B------:R-:W-:Y:S02]  /*0460*/  IMAD R9, R13, R7, R9 ;  /* 0x000000070d097224 */ /* 0x000fe400078e0209 */
[----:B------:R-:W-:Y:S02]  /*0470*/  IMAD R7, R61, UR7, RZ ;  /* 0x000000073d077c24 */ /* 0x000fe4000f8e02ff */
[----:B------:R-:W-:Y:S01]  /*0480*/  IMAD.IADD R14, R11, 0x1, R9 ;  /* 0x000000010b0e7824 */ /* 0x000fe200078e0209 */
[----:B------:R-:W-:Y:S06]  /*0490*/  BRA.U !UP0, `(.L_x_700) ;  /* 0x0000000108247547 */ /* 0x000fec000b800000 */
[----:B------:R-:W0:Y:S01]  /*04a0*/  LDC R18, c[0x0][0x444] ;  /* 0x00011100ff127b82 */ /* 0x000e220000000800 */
[----:B------:R-:W-:-:S07]  /*04b0*/  ISETP.NE.AND P0, PT, R2, -0x1, PT ;  /* 0xffffffff0200780c */ /* 0x000fce0003f05270 */
[----:B------:R-:W1:Y:S08]  /*04c0*/  LDC R12, c[0x0][0x430] ;  /* 0x00010c00ff0c7b82 */ /* 0x000e700000000800 */
[----:B------:R-:W1:Y:S01]  /*04d0*/  LDC R9, c[0x0][0x454] ;  /* 0x00011500ff097b82 */ /* 0x000e620000000800 */
[----:B0-----:R-:W-:-:S04]  /*04e0*/  @!P0 IMAD R2, R3, R18, RZ ;  /* 0x0000001203028224 */ /* 0x001fc800078e02ff */
[----:B------:R-:W-:Y:S01]  /*04f0*/  IMAD.IADD R2, R5, 0x1, R2 ;  /* 0x0000000105027824 */ /* 0x000fe200078e0202 */
[----:B-1----:R-:W-:-:S05]  /*0500*/  LEA R12, R12, R9, 0x7 ;  /* 0x000000090c0c7211 */ /* 0x002fca00078e38ff */
[----:B------:R-:W-:Y:S01]  /*0510*/  IMAD R55, R12, R61, R2 ;  /* 0x0000003d0c377224 */ /* 0x000fe200078e0202 */
[----:B------:R-:W-:Y:S06]  /*0520*/  BRA `(.L_x_701) ;  /* 0x00000000000c7947 */ /* 0x000fec0003800000 */
.L_x_700:
[----:B------:R-:W0:Y:S01]  /*0530*/  LDC R2, c[0x0][0x444] ;  /* 0x00011100ff027b82 */ /* 0x000e220000000800 */
[----:B------:R-:W-:-:S04]  /*0540*/  IMAD R3, R3, R54, R61 ;  /* 0x0000003603037224 */ /* 0x000fc800078e023d */
[----:B0-----:R-:W-:-:S07]  /*0550*/  IMAD R55, R3, R2, RZ ;  /* 0x0000000203377224 */ /* 0x001fce00078e02ff */
.L_x_701:
[----:B------:R-:W0:Y:S01]  /*0560*/  S2R R56, SR_TID.X ;  /* 0x0000000000387919 */ /* 0x000e220000002100 */
[----:B------:R-:W1:Y:S01]  /*0570*/  LDCU.128 UR12, c[0x0][0x590] ;  /* 0x0000b200ff0c77ac */ /* 0x000e620008000c00 */
[----:B------:R-:W-:Y:S01]  /*0580*/  IMAD R54, R54, UR7, RZ ;  /* 0x0000000736367c24 */ /* 0x000fe2000f8e02ff */
[----:B------:R-:W-:Y:S01]  /*0590*/  IADD3 R12, P0, P1, R10, R15, R7 ;  /* 0x0000000f0a0c7210 */ /* 0x000fe2000791e007 */
[----:B------:R-:W-:Y:S01]  /*05a0*/  IMAD.IADD R9, R6, 0x1, -R29 ;  /* 0x0000000106097824 */ /* 0x000fe200078e0a1d */
[----:B------:R-:W2:Y:S01]  /*05b0*/  LDCU.64 UR8, c[0x0][0x570] ;  /* 0x0000ae00ff0877ac */ /* 0x000ea20008000a00 */
[----:B------:R-:W-:Y:S01]  /*05c0*/  SHF.R.S32.HI R7, RZ, 0x1f, R7 ;  /* 0x0000001fff077819 */ /* 0x000fe20000011407 */
[----:B------:R-:W-:Y:S01]  /*05d0*/  BSSY.RECONVERGENT B0, `(.L_x_702) ;  /* 0x0000034000007945 */ /* 0x000fe20003800200 */
[----:B------:R-:W-:Y:S01]  /*05e0*/  CS2R R18, SRZ ;  /* 0x0000000000127805 */ /* 0x000fe2000001ff00 */
[----:B------:R-:W3:Y:S01]  /*05f0*/  LDCU.64 UR10, c[0x0][0x408] ;  /* 0x00008100ff0a77ac */ /* 0x000ee20008000a00 */
[----:B------:R-:W-:-:S02]  /*0600*/  IADD3.X R14, PT, PT, R14, R16, R7, P0, P1 ;  /* 0x000000100e0e7210 */ /* 0x000fc400007e2407 */
[----:B------:R-:W-:Y:S02]  /*0610*/  CS2R R16, SRZ ;  /* 0x0000000000107805 */ /* 0x000fe4000001ff00 */
[----:B------:R-:W-:Y:S02]  /*0620*/  CS2R R20, SRZ ;  /* 0x0000000000147805 */ /* 0x000fe4000001ff00 */
[----:B------:R-:W-:Y:S02]  /*0630*/  CS2R R22, SRZ ;  /* 0x0000000000167805 */ /* 0x000fe4000001ff00 */
[----:B------:R-:W-:Y:S01]  /*0640*/  CS2R R24, SRZ ;  /* 0x0000000000187805 */ /* 0x000fe2000001ff00 */
[C---:B0-----:R-:W-:Y:S01]  /*0650*/  IMAD.SHL.U32 R5, R56.reuse, 0x4, RZ ;  /* 0x0000000438057824 */ /* 0x041fe200078e00ff */
[----:B------:R-:W-:Y:S02]  /*0660*/  SHF.R.U32.HI R3, RZ, 0x4, R56 ;  /* 0x00000004ff037819 */ /* 0x000fe40000011638 */
[----:B------:R-:W-:-:S02]  /*0670*/  SHF.L.U32 R2, R56, 0x3, RZ ;  /* 0x0000000338027819 */ /* 0x000fc400000006ff */
[----:B------:R-:W-:Y:S02]  /*0680*/  LOP3.LUT R5, R5, 0x3c, RZ, 0xc0, !PT ;  /* 0x0000003c05057812 */ /* 0x000fe400078ec0ff */
[----:B------:R-:W-:Y:S02]  /*0690*/  LOP3.LUT R2, R2, 0x38, RZ, 0xc0, !PT ;  /* 0x0000003802027812 */ /* 0x000fe400078ec0ff */
[----:B------:R-:W-:Y:S01]  /*06a0*/  SHF.R.U32.HI R57, RZ, 0x3, R56 ;  /* 0x00000003ff397819 */ /* 0x000fe20000011638 */
[----:B------:R-:W-:Y:S01]  /*06b0*/  IMAD R5, R54, R3, R5 ;  /* 0x0000000336057224 */ /* 0x000fe200078e0205 */
[----:B------:R-:W-:Y:S01]  /*06c0*/  LOP3.LUT R63, R2, 0x40, RZ, 0xfc, !PT ;  /* 0x00000040023f7812 */ /* 0x000fe200078efcff */
[----:B------:R-:W-:Y:S01]  /*06d0*/  IMAD.MOV.U32 R3, RZ, RZ, RZ ;  /* 0x000000ffff037224 */ /* 0x000fe200078e00ff */
[----:B------:R-:W-:Y:S02]  /*06e0*/  ISETP.GE.AND P1, PT, R57, R9, PT ;  /* 0x000000093900720c */ /* 0x000fe40003f26270 */
[----:B------:R-:W-:Y:S01]  /*06f0*/  IADD3 R7, P0, PT, R5, R12, RZ ;  /* 0x0000000c05077210 */ /* 0x000fe20007f1e0ff */
[----:B-1----:R-:W-:Y:S01]  /*0700*/  IMAD.WIDE.U32 R10, R29, UR12, R2 ;  /* 0x0000000c1d0a7c25 */ /* 0x002fe2000f8e0002 */
[----:B------:R-:W-:-:S02]  /*0710*/  IADD3 R6, PT, PT, R57, 0x20, RZ ;  /* 0x0000002039067810 */ /* 0x000fc40007ffe0ff */
[----:B------:R-:W-:Y:S02]  /*0720*/  CS2R R12, SRZ ;  /* 0x00000000000c7805 */ /* 0x000fe4000001ff00 */
[----:B--2---:R-:W-:Y:S01]  /*0730*/  LEA R52, P2, R7, UR8, 0x2 ;  /* 0x0000000807347c11 */ /* 0x004fe2000f8410ff */
[----:B------:R-:W-:Y:S01]  /*0740*/  IMAD R11, R29, UR13, R11 ;  /* 0x0000000d1d0b7c24 */ /* 0x000fe2000f8e020b */
[----:B------:R-:W-:Y:S02]  /*0750*/  IADD3 R26, P3, PT, R8, R10, RZ ;  /* 0x0000000a081a7210 */ /* 0x000fe40007f7e0ff */
[----:B------:R-:W-:Y:S02]  /*0760*/  LEA.HI.X.SX32 R8, R5, R14, 0x1, P0 ;  /* 0x0000000e05087211 */ /* 0x000fe400000f0eff */
[----:B------:R-:W-:Y:S02]  /*0770*/  CS2R R14, SRZ ;  /* 0x00000000000e7805 */ /* 0x000fe4000001ff00 */
[----:B------:R-:W-:Y:S01]  /*0780*/  ISETP.GE.AND P0, PT, R6, R9, PT ;  /* 0x000000090600720c */ /* 0x000fe20003f06270 */
[----:B------:R-:W-:Y:S01]  /*0790*/  IMAD.X R27, R4, 0x1, R11, P3 ;  /* 0x00000001041b7824 */ /* 0x000fe200018e060b */
[----:B------:R-:W-:-:S02]  /*07a0*/  LEA.HI.X R53, R7, UR9, R8, 0x2, P2 ;  /* 0x0000000907357c11 */ /* 0x000fc400090f1408 */
[----:B------:R-:W-:Y:S02]  /*07b0*/  CS2R R4, SRZ ;  /* 0x0000000000047805 */ /* 0x000fe4000001ff00 */
[----:B------:R-:W-:Y:S01]  /*07c0*/  CS2R R6, SRZ ;  /* 0x0000000000067805 */ /* 0x000fe2000001ff00 */
[C---:B------:R-:W-:Y:S01]  /*07d0*/  IMAD.WIDE.U32 R36, R61.reuse, UR14, R26 ;  /* 0x0000000e3d247c25 */ /* 0x040fe2000f8e001a */
[----:B------:R-:W-:Y:S02]  /*07e0*/  CS2R R8, SRZ ;  /* 0x0000000000087805 */ /* 0x000fe4000001ff00 */
[----:B------:R-:W-:Y:S02]  /*07f0*/  CS2R R10, SRZ ;  /* 0x00000000000a7805 */ /* 0x000fe4000001ff00 */
[----:B------:R-:W-:Y:S01]  /*0800*/  LOP3.LUT R62, R2, 0x80, RZ, 0xfc, !PT ;  /* 0x00000080023e7812 */ /* 0x000fe200078efcff */
[----:B------:R-:W-:Y:S02]  /*0810*/  IMAD R35, R61, UR15, R37 ;  /* 0x0000000f3d237c24 */ /* 0x000fe4000f8e0225 */
[----:B------:R-:W-:Y:S01]  /*0820*/  IMAD.MOV.U32 R26, RZ, RZ, RZ ;  /* 0x000000ffff1a7224 */ /* 0x000fe200078e00ff */
[----:B---3--:R-:W-:Y:S06]  /*0830*/  @P1 BRA `(.L_x_703) ;  /* 0x0000000000341947 */ /* 0x008fec0003800000 */
[----:B------:R-:W0:Y:S01]  /*0840*/  LDCU UR6, c[0x0][0x440] ;  /* 0x00008800ff0677ac */ /* 0x000e220008000800 */
[----:B------:R-:W-:Y:S01]  /*0850*/  MOV R34, R36 ;  /* 0x0000002400227202 */ /* 0x000fe20000000f00 */
[----:B------:R-:W1:Y:S04]  /*0860*/  LDCU.64 UR8, c[0x0][0x550] ;  /* 0x0000aa00ff0877ac */ /* 0x000e680008000a00 */
[----:B------:R-:W-:-:S04]  /*0870*/  IMAD.WIDE.U32 R32, R57, UR12, R34 ;  /* 0x0000000c39207c25 */ /* 0x000fc8000f8e0022 */
[----:B------:R-:W-:Y:S01]  /*0880*/  IMAD R27, R57, UR13, R33 ;  /* 0x0000000d391b7c24 */ /* 0x000fe2000f8e0221 */
        /* <DEDUP_REMOVED lines=8> */
.L_x_703:
[----:B------:R-:W-:Y:S05]  /*0910*/  BSYNC.RECONVERGENT B0 ;  /* 0x0000000000007941 */ /* 0x000fea0003800200 */
.L_x_702:
[----:B------:R-:W-:Y:S01]  /*0920*/  BSSY.RECONVERGENT B0, `(.L_x_704) ;  /* 0x0000015000007945 */ /* 0x000fe20003800200 */
[----:B------:R-:W-:-:S03]  /*0930*/  IMAD.MOV.U32 R27, RZ, RZ, RZ ;  /* 0x000000ffff1b7224 */ /* 0x000fc600078e00ff */
[----:B------:R-:W-:Y:S05]  /*0940*/  @P0 BRA `(.L_x_705) ;  /* 0x0000000000480947 */ /* 0x000fea0003800000 */
[----:B------:R-:W1:Y:S01]  /*0950*/  LDCU UR6, c[0x0][0x440] ;  /* 0x00008800ff0677ac */ /* 0x000e620008000800 */
[----:B------:R-:W-:Y:S01]  /*0960*/  IADD3 R31, P2, PT, R57, 0x20, RZ ;  /* 0x00000020391f7810 */ /* 0x000fe20007f5e0ff */
[----:B------:R-:W-:Y:S01]  /*0970*/  IMAD.MOV.U32 R33, RZ, RZ, R35 ;  /* 0x000000ffff217224 */ /* 0x000fe200078e0023 */
[----:B------:R-:W2:Y:S03]  /*0980*/  LDCU.64 UR8, c[0x0][0x550] ;  /* 0x0000aa00ff0877ac */ /* 0x000ea60008000a00 */
[----:B------:R-:W-:-:S04]  /*0990*/  IMAD.X R32, RZ, RZ, RZ, P2 ;  /* 0x000000ffff207224 */ /* 0x000fc800010e06ff */
[----:B------:R-:W-:Y:S01]  /*09a0*/  IMAD R34, R32, UR12, RZ ;  /* 0x0000000c20227c24 */ /* 0x000fe2000f8e02ff */
[----:B------:R-:W-:-:S05]  /*09b0*/  MOV R32, R36 ;  /* 0x0000002400207202 */ /* 0x000fca0000000f00 */
[----:B------:R-:W-:Y:S01]  /*09c0*/  IMAD.WIDE.U32 R32, R31, UR12, R32 ;  /* 0x0000000c1f207c25 */ /* 0x000fe2000f8e0020 */
[----:B-1----:R-:W-:-:S03]  /*09d0*/  ISETP.GE.AND P3, PT, R2, UR6, PT ;  /* 0x0000000602007c0c */ /* 0x002fc6000bf66270 */
[----:B------:R-:W-:Y:S01]  /*09e0*/  IMAD R31, R31, UR13, R34 ;  /* 0x0000000d1f1f7c24 */ /* 0x000fe2000f8e0222 */
[----:B------:R-:W-:Y:S02]  /*09f0*/  ISETP.GE.AND P4, PT, R63, UR6, PT ;  /* 0x000000063f007c0c */ /* 0x000fe4000bf86270 */
[----:B------:R-:W-:Y:S01]  /*0a00*/  ISETP.GE.AND P5, PT, R62, UR6, PT ;  /* 0x000000063e007c0c */ /* 0x000fe2000bfa6270 */
[----:B------:R-:W-:Y:S01]  /*0a10*/  IMAD.IADD R31, R33, 0x1, R31 ;  /* 0x00000001211f7824 */ /* 0x000fe200078e021f */
[----:B--2---:R-:W-:-:S04]  /*0a20*/  LEA R34, P2, R32, UR8, 0x1 ;  /* 0x0000000820227c11 */ /* 0x004fc8000f8408ff */
[----:B------:R-:W-:-:S05]  /*0a30*/  LEA.HI.X R35, R32, UR9, R31, 0x1, P2 ;  /* 0x0000000920237c11 */ /* 0x000fca00090f0c1f */
[----:B------:R1:W5:Y:S04]  /*0a40*/  @!P3 LDG.E.128 R16, desc[UR4][R34.64] ;  /* 0x000000042210b981 */ /* 0x000368000c1e1d00 */
[----:B------:R1:W5:Y:S04]  /*0a50*/  @!P4 LDG.E.128 R20, desc[UR4][R34.64+0x80] ;  /* 0x000080042214c981 */ /* 0x000368000c1e1d00 */
[----:B------:R1:W5:Y:S02]  /*0a60*/  @!P5 LDG.E.128 R24, desc[UR4][R34.64+0x100] ;  /* 0x000100042218d981 */ /* 0x000364000c1e1d00 */
.L_x_705:
[----:B------:R-:W-:Y:S05]  /*0a70*/  BSYNC.RECONVERGENT B0 ;  /* 0x0000000000007941 */ /* 0x000fea0003800200 */
.L_x_704:
[----:B------:R-:W2:Y:S01]  /*0a80*/  LDCU.64 UR6, c[0x0][0x410] ;  /* 0x00008200ff0677ac */ /* 0x000ea20008000a00 */
[C---:B------:R-:W-:Y:S01]  /*0a90*/  IMAD.WIDE.U32 R32, R29.reuse, UR10, R2 ;  /* 0x0000000a1d207c25 */ /* 0x040fe2000f8e0002 */
[----:B------:R-:W-:Y:S01]  /*0aa0*/  BSSY.RECONVERGENT B0, `(.L_x_706) ;  /* 0x000001a000007945 */ /* 0x000fe20003800200 */
[----:B-1----:R-:W-:Y:S02]  /*0ab0*/  CS2R R34, SRZ ;  /* 0x0000000000227805 */ /* 0x002fe4000001ff00 */
[----:B------:R-:W-:Y:S01]  /*0ac0*/  CS2R R36, SRZ ;  /* 0x0000000000247805 */ /* 0x000fe2000001ff00 */
[----:B------:R-:W-:Y:S01]  /*0ad0*/  IMAD R29, R29, UR11, R33 ;  /* 0x0000000b1d1d7c24 */ /* 0x000fe2000f8e0221 */
[----:B------:R-:W-:Y:S02]  /*0ae0*/  IADD3 R58, P2, PT, R30, R32, RZ ;  /* 0x000000201e3a7210 */ /* 0x000fe40007f5e0ff */
[----:B------:R-:W-:Y:S02]  /*0af0*/  CS2R R30, SRZ ;  /* 0x00000000001e7805 */ /* 0x000fe4000001ff00 */
[----:B------:R-:W-:-:S02]  /*0b00*/  CS2R R32, SRZ ;  /* 0x0000000000207805 */ /* 0x000fc4000001ff00 */
[----:B0-----:R-:W-:Y:S02]  /*0b10*/  CS2R R38, SRZ ;  /* 0x0000000000267805 */ /* 0x001fe4000001ff00 */
[----:B------:R-:W-:Y:S02]  /*0b20*/  IADD3.X R59, PT, PT, R28, R29, RZ, P2, !PT ;  /* 0x0000001d1c3b7210 */ /* 0x000fe400017fe4ff */
[----:B------:R-:W-:Y:S01]  /*0b30*/  CS2R R28, SRZ ;  /* 0x00000000001c7805 */ /* 0x000fe2000001ff00 */
[----:B--2---:R-:W-:-:S04]  /*0b40*/  IMAD.WIDE.U32 R58, R61, UR6, R58 ;  /* 0x000000063d3a7c25 */ /* 0x004fc8000f8e003a */
[----:B------:R-:W-:Y:S01]  /*0b50*/  IMAD R61, R61, UR7, R59 ;  /* 0x000000073d3d7c24 */ /* 0x000fe2000f8e023b */
[----:B------:R-:W-:Y:S06]  /*0b60*/  @P1 BRA `(.L_x_707) ;  /* 0x0000000000341947 */ /* 0x000fec0003800000 */
[----:B------:R-:W0:Y:S01]  /*0b70*/  LDCU UR8, c[0x0][0x440] ;  /* 0x00008800ff0877ac */ /* 0x000e220008000800 */
[----:B------:R-:W-:Y:S01]  /*0b80*/  IMAD.MOV.U32 R60, RZ, RZ, R58 ;  /* 0x000000ffff3c7224 */ /* 0x000fe200078e003a */
[----:B------:R-:W1:Y:S03]  /*0b90*/  LDCU.64 UR6, c[0x0][0x3f0] ;  /* 0x00007e00ff0677ac */ /* 0x000e660008000a00 */
        /* <DEDUP_REMOVED lines=10> */
.L_x_707:
[----:B------:R-:W-:Y:S05]  /*0c40*/  BSYNC.RECONVERGENT B0 ;  /* 0x0000000000007941 */ /* 0x000fea0003800200 */
.L_x_706:
[----:B------:R-:W-:Y:S01]  /*0c50*/  BSSY.RECONVERGENT B0, `(.L_x_708) ;  /* 0x000001a000007945 */ /* 0x000fe20003800200 */
[----:B------:R-:W-:Y:S02]  /*0c60*/  CS2R R40, SRZ ;  /* 0x0000000000287805 */ /* 0x000fe4000001ff00 */
[----:B0-----:R-:W-:Y:S02]  /*0c70*/  CS2R R42, SRZ ;  /* 0x00000000002a7805 */ /* 0x001fe4000001ff00 */
[----:B------:R-:W-:Y:S02]  /*0c80*/  CS2R R44, SRZ ;  /* 0x00000000002c7805 */ /* 0x000fe4000001ff00 */
[----:B------:R-:W-:Y:S02]  /*0c90*/  CS2R R46, SRZ ;  /* 0x00000000002e7805 */ /* 0x000fe4000001ff00 */
[----:B------:R-:W-:Y:S02]  /*0ca0*/  CS2R R48, SRZ ;  /* 0x0000000000307805 */ /* 0x000fe4000001ff00 */
[----:B------:R-:W-:Y:S01]  /*0cb0*/  CS2R R50, SRZ ;  /* 0x0000000000327805 */ /* 0x000fe2000001ff00 */
[----:B------:R-:W-:Y:S06]  /*0cc0*/  @P0 BRA `(.L_x_709) ;  /* 0x0000000000480947 */ /* 0x000fec0003800000 */
[----:B------:R-:W0:Y:S01]  /*0cd0*/  LDCU UR6, c[0x0][0x440] ;  /* 0x00008800ff0677ac */ /* 0x000e220008000800 */
[----:B------:R-:W-:Y:S01]  /*0ce0*/  MOV R3, R61 ;  /* 0x0000003d00037202 */ /* 0x000fe20000000f00 */
[----:B------:R-:W1:Y:S01]  /*0cf0*/  LDCU.64 UR8, c[0x0][0x3f0] ;  /* 0x00007e00ff0877ac */ /* 0x000e620008000a00 */
[----:B0-----:R-:W-:Y:S01]  /*0d00*/  ISETP.GE.AND P1, PT, R2, UR6, PT ;  /* 0x0000000602007c0c */ /* 0x001fe2000bf26270 */
[----:B------:R-:W-:Y:S01]  /*0d10*/  IMAD.MOV.U32 R2, RZ, RZ, R58 ;  /* 0x000000ffff027224 */ /* 0x000fe200078e003a */
[----:B------:R-:W-:Y:S02]  /*0d20*/  IADD3 R58, P0, PT, R57, 0x20, RZ ;  /* 0x00000020393a7810 */ /* 0x000fe40007f1e0ff */
[----:B------:R-:W-:-:S03]  /*0d30*/  ISETP.GE.AND P2, PT, R62, UR6, PT ;  /* 0x000000063e007c0c */ /* 0x000fc6000bf46270 */
[----:B------:R-:W-:Y:S02]  /*0d40*/  IMAD.X R57, RZ, RZ, RZ, P0 ;  /* 0x000000ffff397224 */ /* 0x000fe400000e06ff */
[----:B------:R-:W-:-:S04]  /*0d50*/  IMAD.WIDE.U32 R2, R58, UR10, R2 ;  /* 0x0000000a3a027c25 */ /* 0x000fc8000f8e0002 */
[----:B------:R-:W-:-:S04]  /*0d60*/  IMAD R57, R57, UR10, RZ ;  /* 0x0000000a39397c24 */ /* 0x000fc8000f8e02ff */
[----:B------:R-:W-:Y:S01]  /*0d70*/  IMAD R57, R58, UR11, R57 ;  /* 0x0000000b3a397c24 */ /* 0x000fe2000f8e0239 */
[----:B-1----:R-:W-:-:S03]  /*0d80*/  LEA R58, P0, R2, UR8, 0x1 ;  /* 0x00000008023a7c11 */ /* 0x002fc6000f8008ff */
[----:B------:R-:W-:-:S05]  /*0d90*/  IMAD.IADD R3, R3, 0x1, R57 ;  /* 0x0000000103037824 */ /* 0x000fca00078e0239 */
[----:B------:R-:W-:Y:S02]  /*0da0*/  LEA.HI.X R59, R2, UR9, R3, 0x1, P0 ;  /* 0x00000009023b7c11 */ /* 0x000fe400080f0c03 */
[----:B------:R-:W-:-:S03]  /*0db0*/  ISETP.GE.AND P0, PT, R63, UR6, PT ;  /* 0x000000063f007c0c */ /* 0x000fc6000bf06270 */
[----:B------:R0:W5:Y:S04]  /*0dc0*/  @!P1 LDG.E.128 R40, desc[UR4][R58.64] ;  /* 0x000000043a289981 */ /* 0x000168000c1e1d00 */
[----:B------:R0:W5:Y:S06]  /*0dd0*/  @!P2 LDG.E.128 R48, desc[UR4][R58.64+0x100] ;  /* 0x000100043a30a981 */ /* 0x00016c000c1e1d00 */
[----:B------:R0:W5:Y:S02]  /*0de0*/  @!P0 LDG.E.128 R44, desc[UR4][R58.64+0x80] ;  /* 0x000080043a2c8981 */ /* 0x000164000c1e1d00 */
.L_x_709:
[----:B------:R-:W-:Y:S05]  /*0df0*/  BSYNC.RECONVERGENT B0 ;  /* 0x0000000000007941 */ /* 0x000fea0003800200 */
.L_x_708:
[----:B-----5:R-:W-:Y:S01]  /*0e00*/  LOP3.LUT R2, R4, 0xffff0000, RZ, 0xc0, !PT ;  /* 0xffff000004027812 */ /* 0x020fe200078ec0ff */
[----:B------:R-:W1:Y:S01]  /*0e10*/  LDCU.64 UR6, c[0x0][0x5e8] ;  /* 0x0000bd00ff0677ac */ /* 0x000e620008000a00 */
[----:B------:R-:W-:Y:S01]  /*0e20*/  LOP3.LUT R3, R28, 0xffff0000, RZ, 0xc0, !PT ;  /* 0xffff00001c037812 */ /* 0x000fe200078ec0ff */
[----:B------:R-:W-:Y:S01]  /*0e30*/  IMAD R55, R0, 0x40, R55 ;  /* 0x0000004000377824 */ /* 0x000fe200078e0237 */
[C---:B0-----:R-:W-:Y:S01]  /*0e40*/  LOP3.LUT R58, R40.reuse, 0xffff0000, RZ, 0xc0, !PT ;  /* 0xffff0000283a7812 */ /* 0x041fe200078ec0ff */
[----:B------:R-:W-:Y:S01]  /*0e50*/  IMAD.U32 R40, R40, 0x10000, RZ ;  /* 0x0001000028287824 */ /* 0x000fe200078e00ff */
[----:B------:R-:W-:Y:S01]  /*0e60*/  LOP3.LUT R59, R16, 0xffff0000, RZ, 0xc0, !PT ;  /* 0xffff0000103b7812 */ /* 0x000fe200078ec0ff */
[----:B------:R-:W-:Y:S01]  /*0e70*/  FMUL.FTZ R57, R2, R3 ;  /* 0x0000000302397220 */ /* 0x000fe20000410000 */
[----:B------:R-:W-:Y:S01]  /*0e80*/  SHF.L.U32 R4, R4, 0x10, RZ ;  /* 0x0000001004047819 */ /* 0x000fe200000006ff */
[----:B------:R-:W-:Y:S01]  /*0e90*/  IMAD.U32 R3, R28, 0x10000, RZ ;  /* 0x000100001c037824 */ /* 0x000fe200078e00ff */
[----:B------:R-:W0:Y:S01]  /*0ea0*/  LDCU UR8, c[0x0][0x4f4] ;  /* 0x00009e80ff0877ac */ /* 0x000e220008000800 */
[----:B------:R-:W-:Y:S01]  /*0eb0*/  FMUL.FTZ R61, R58, R59 ;  /* 0x0000003b3a3d7220 */ /* 0x000fe20000410000 */
[----:B------:R-:W-:Y:S01]  /*0ec0*/  SHF.L.U32 R59, R16, 0x10, RZ ;  /* 0x00000010103b7819 */ /* 0x000fe200000006ff */
[----:B------:R-:W-:Y:S01]  /*0ed0*/  FFMA.FTZ R57, R4, R3, R57 ;  /* 0x0000000304397223 */ /* 0x000fe20000010039 */
[----:B------:R-:W-:Y:S01]  /*0ee0*/  SHF.L.U32 R4, R17, 0x10, RZ ;  /* 0x0000001011047819 */ /* 0x000fe200000006ff */
[----:B------:R-:W-:Y:S01]  /*0ef0*/  IMAD.U32 R2, R5, 0x10000, RZ ;  /* 0x0001000005027824 */ /* 0x000fe200078e00ff */
[----:B------:R-:W-:Y:S01]  /*0f00*/  SHF.L.U32 R3, R29, 0x10, RZ ;  /* 0x000000101d037819 */ /* 0x000fe200000006ff */
[----:B------:R-:W-:Y:S01]  /*0f10*/  FFMA.FTZ R40, R40, R59, R61 ;  /* 0x0000003b28287223 */ /* 0x000fe2000001003d */
[----:B------:R-:W-:Y:S01]  /*0f20*/  IMAD.U32 R59, R41, 0x10000, RZ ;  /* 0x00010000293b7824 */ /* 0x000fe200078e00ff */
[----:B------:R-:W-:-:S02]  /*0f30*/  LOP3.LUT R5, R5, 0xffff0000, RZ, 0xc0, !PT ;  /* 0xffff000005057812 */ /* 0x000fc400078ec0ff */
[----:B------:R-:W-:Y:S01]  /*0f40*/  FFMA.FTZ R16, R2, R3, R57 ;  /* 0x0000000302107223 */ /* 0x000fe20000010039 */
[----:B------:R-:W-:Y:S01]  /*0f50*/  FFMA.FTZ R40, R59, R4, R40 ;  /* 0x000000043b287223 */ /* 0x000fe20000010028 */
[----:B------:R-:W-:Y:S01]  /*0f60*/  LOP3.LUT R4, R29, 0xffff0000, RZ, 0xc0, !PT ;  /* 0xffff00001d047812 */ /* 0x000fe200078ec0ff */
[----:B------:R-:W-:Y:S01]  /*0f70*/  IMAD.U32 R3, R6, 0x10000, RZ ;  /* 0x0001000006037824 */ /* 0x000fe200078e00ff */
[----:B------:R-:W-:Y:S01]  /*0f80*/  LOP3.LUT R41, R41, 0xffff0000, RZ, 0xc0, !PT ;  /* 0xffff000029297812 */ /* 0x000fe200078ec0ff */
[----:B------:R-:W-:Y:S01]  /*0f90*/  IMAD.U32 R29, R42, 0x10000, RZ ;  /* 0x000100002a1d7824 */ /* 0x000fe200078e00ff */
[----:B------:R-:W-:Y:S01]  /*0fa0*/  LOP3.LUT R17, R17, 0xffff0000, RZ, 0xc0, !PT ;  /* 0xffff000011117812 */ /* 0x000fe200078ec0ff */
[----:B------:R-:W-:Y:S01]  /*0fb0*/  FFMA.FTZ R28, R5, R4, R16 ;  /* 0x00000004051c7223 */ /* 0x000fe20000010010 */
[C---:B------:R-:W-:Y:S01]  /*0fc0*/  IMAD.U32 R4, R30.reuse, 0x10000, RZ ;  /* 0x000100001e047824 */ /* 0x040fe200078e00ff */
[----:B------:R-:W-:Y:S02]  /*0fd0*/  LOP3.LUT R5, R30, 0xffff0000, RZ, 0xc0, !PT ;  /* 0xffff00001e057812 */ /* 0x000fe400078ec0ff */
[----:B------:R-:W-:Y:S01]  /*0fe0*/  SHF.L.U32 R30, R18, 0x10, RZ ;  /* 0x00000010121e7819 */ /* 0x000fe200000006ff */
[----:B------:R-:W-:Y:S01]  /*0ff0*/  FFMA.FTZ R40, R41, R17, R40 ;  /* 0x0000001129287223 */ /* 0x000fe20000010028 */
[----:B------:R-:W-:Y:S01]  /*1000*/  LOP3.LUT R6, R6, 0xffff0000, RZ, 0xc0, !PT ;  /* 0xffff000006067812 */ /* 0x000fe200078ec0ff */
[----:B------:R-:W-:Y:S01]  /*1010*/  FFMA.FTZ R3, R3, R4, R28 ;  /* 0x0000000403037223 */ /* 0x000fe2000001001c */
[----:B------:R-:W-:Y:S01]  /*1020*/  LOP3.LUT R42, R42, 0xffff0000, RZ, 0xc0, !PT ;  /* 0xffff00002a2a7812 */ /* 0x000fe200078ec0ff */
[----:B------:R-:W-:Y:S01]  /*1030*/  FFMA.FTZ R29, R29, R30, R40 ;  /* 0x0000001e1d1d7223 */ /* 0x000fe20000010028 */
[----:B------:R-:W-:Y:S01]  /*1040*/  LOP3.LUT R18, R18, 0xffff0000, RZ, 0xc0, !PT ;  /* 0xffff000012127812 */ /* 0x000fe200078ec0ff */
[----:B------:R-:W-:Y:S01]  /*1050*/  FFMA.FTZ R3, R6, R5, R3 ;  /* 0x0000000506037223 */ /* 0x000fe20000010003 */
[----:B------:R-:W-:Y:S01]  /*1060*/  SHF.L.U32 R2, R7, 0x10, RZ ;  /* 0x0000001007027819 */ /* 0x000fe200000006ff */
        /* <DEDUP_REMOVED lines=15> */
[----:B------:R-:W-:Y:S01]  /*1160*/  SHF.L.U32 R4, R44, 0x10, RZ ;  /* 0x000000102c047819 */ /* 0x000fe200000006ff */
[----:B------:R-:W-:Y:S01]  /*1170*/  FFMA.FTZ R19, R28, R19, R5 ;  /* 0x000000131c137223 */ /* 0x000fe20000010005 */
        /* <DEDUP_REMOVED lines=12> */
[----:B------:R-:W-:Y:S01]  /*1240*/  LOP3.LUT R28, R33, 0xffff0000, RZ, 0xc0, !PT ;  /* 0xffff0000211c7812 */ /* 0x000fe200078ec0ff */
[----:B------:R-:W-:Y:S01]  /*1250*/  FFMA.FTZ R20, R16, R17, R19 ;  /* 0x0000001110147223 */ /* 0x000fe20000010013 */
[----:B------:R-:W-:Y:S01]  /*1260*/  SHF.L.U32 R19, R21, 0x10, RZ ;  /* 0x0000001015137819 */ /* 0x000fe200000006ff */
[----:B------:R-:W-:Y:S01]  /*1270*/  IMAD.U32 R2, R11, 0x10000, RZ ;  /* 0x000100000b027824 */ /* 0x000fe200078e00ff */
[----:B------:R-:W-:Y:S01]  /*1280*/  LOP3.LUT R45, R45, 0xffff0000, RZ, 0xc0, !PT ;  /* 0xffff00002d2d7812 */ /* 0x000fe200078ec0ff */
[----:B------:R-:W-:Y:S01]  /*1290*/  IMAD.U32 R18, R12, 0x10000, RZ ;  /* 0x000100000c127824 */ /* 0x000fe200078e00ff */
[----:B------:R-:W-:Y:S01]  /*12a0*/  LOP3.LUT R33, R21, 0xffff0000, RZ, 0xc0, !PT ;  /* 0xffff000015217812 */ /* 0x000fe200078ec0ff */
[----:B------:R-:W-:Y:S01]  /*12b0*/  FFMA.FTZ R32, R30, R19, R29 ;  /* 0x000000131e207223 */ /* 0x000fe2000001001d */
[----:B------:R-:W-:Y:S01]  /*12c0*/  SHF.L.U32 R3, R10, 0x10, RZ ;  /* 0x000000100a037819 */ /* 0x000fe200000006ff */
[----:B------:R-:W-:Y:S01]  /*12d0*/  FFMA.FTZ R30, R9, R28, R20 ;  /* 0x0000001c091e7223 */ /* 0x000fe20000010014 */
[----:B------:R-:W-:Y:S01]  /*12e0*/  LOP3.LUT R7, R34, 0xffff0000, RZ, 0xc0, !PT ;  /* 0xffff000022077812 */ /* 0x000fe200078ec0ff */
[----:B------:R-:W-:Y:S01]  /*12f0*/  FFMA.FTZ R32, R45, R33, R32 ;  /* 0x000000212d207223 */ /* 0x000fe20000010020 */
[----:B------:R-:W-:Y:S01]  /*1300*/  SHF.L.U32 R5, R35, 0x10, RZ ;  /* 0x0000001023057819 */ /* 0x000fe200000006ff */
[----:B------:R-:W-:Y:S01]  /*1310*/  FFMA.FTZ R3, R3, R6, R30 ;  /* 0x0000000603037223 */ /* 0x000fe2000001001e */
[----:B------:R-:W-:Y:S01]  /*1320*/  LOP3.LUT R4, R35, 0xffff0000, RZ, 0xc0, !PT ;  /* 0xffff000023047812 */ /* 0x000fe200078ec0ff */
[----:B------:R-:W-:Y:S01]  /*1330*/  IMAD.U32 R35, R46, 0x10000, RZ ;  /* 0x000100002e237824 */ /* 0x000fe200078e00ff */
[----:B------:R-:W-:Y:S01]  /*1340*/  SHF.L.U32 R34, R22, 0x10, RZ ;  /* 0x0000001016227819 */ /* 0x000fe200000006ff */
[----:B------:R-:W-:Y:S01]  /*1350*/  IMAD.U32 R31, R36, 0x10000, RZ ;  /* 0x00010000241f7824 */ /* 0x000fe200078e00ff */
[----:B------:R-:W-:Y:S01]  /*1360*/  LOP3.LUT R10, R10, 0xffff0000, RZ, 0xc0, !PT ;  /* 0xffff00000a0a7812 */ /* 0x000fe200078ec0ff */
        /* <DEDUP_REMOVED lines=8> */
[----:B------:R-:W-:Y:S01]  /*13f0*/  FFMA.FTZ R22, R33, R22, R32 ;  /* 0x0000001621167223 */ /* 0x000fe20000010020 */
[----:B------:R-:W-:Y:S01]  /*1400*/  FFMA.FTZ R2, R2, R5, R3 ;  /* 0x0000000502027223 */ /* 0x000fe20000010003 */
[----:B------:R-:W-:Y:S01]  /*1410*/  LOP3.LUT R47, R47, 0xffff0000, RZ, 0xc0, !PT ;  /* 0xffff00002f2f7812 */ /* 0x000fe200078ec0ff */
[----:B------:R-:W-:Y:S01]  /*1420*/  IMAD.U32 R3, R48, 0x10000, RZ ;  /* 0x0001000030037824 */ /* 0x000fe200078e00ff */
[----:B------:R-:W-:Y:S01]  /*1430*/  LOP3.LUT R23, R23, 0xffff0000, RZ, 0xc0, !PT ;  /* 0xffff000017177812 */ /* 0x000fe200078ec0ff */
[----:B------:R-:W-:Y:S01]  /*1440*/  FFMA.FTZ R6, R7, R6, R22 ;  /* 0x0000000607067223 */ /* 0x000fe20000010016 */
[----:B------:R-:W-:Y:S01]  /*1450*/  FFMA.FTZ R11, R11, R4, R2 ;  /* 0x000000040b0b7223 */ /* 0x000fe20000010002 */
[----:B------:R-:W-:-:S02]  /*1460*/  SHF.L.U32 R2, R24, 0x10, RZ ;  /* 0x0000001018027819 */ /* 0x000fc400000006ff */
        /* <DEDUP_REMOVED lines=13> */
[----:B------:R-:W-:Y:S01]  /*1540*/  SHF.L.U32 R29, R37, 0x10, RZ ;  /* 0x00000010251d7819 */ /* 0x000fe200000006ff */
[----:B------:R-:W-:Y:S01]  /*1550*/  FFMA.FTZ R2, R3, R4, R2 ;  /* 0x0000000403027223 */ /* 0x000fe20000010002 */
[----:B------:R-:W-:Y:S01]  /*1560*/  LOP3.LUT R49, R49, 0xffff0000, RZ, 0xc0, !PT ;  /* 0xffff000031317812 */ /* 0x000fe200078ec0ff */
[----:B------:R-:W-:Y:S01]  /*1570*/  IMAD.U32 R3, R50, 0x10000, RZ ;  /* 0x0001000032037824 */ /* 0x000fe200078e00ff */
[----:B------:R-:W-:Y:S01]  /*1580*/  LOP3.LUT R25, R25, 0xffff0000, RZ, 0xc0, !PT ;  /* 0xffff000019197812 */ /* 0x000fe200078ec0ff */
[----:B------:R-:W-:Y:S01]  /*1590*/  FFMA.FTZ R16, R16, R29, R17 ;  /* 0x0000001d10107223 */ /* 0x000fe20000010011 */
[----:B------:R-:W-:-:S02]  /*15a0*/  LOP3.LUT R13, R13, 0xffff0000, RZ, 0xc0, !PT ;  /* 0xffff00000d0d7812 */ /* 0x000fc400078ec0ff */
[----:B------:R-:W-:Y:S01]  /*15b0*/  LOP3.LUT R28, R37, 0xffff0000, RZ, 0xc0, !PT ;  /* 0xffff0000251c7812 */ /* 0x000fe200078ec0ff */
[----:B------:R-:W-:Y:S01]  /*15c0*/  FFMA.FTZ R2, R49, R25, R2 ;  /* 0x0000001931027223 */ /* 0x000fe20000010002 */
[----:B------:R-:W-:Y:S02]  /*15d0*/  SHF.L.U32 R4, R26, 0x10, RZ ;  /* 0x000000101a047819 */ /* 0x000fe400000006ff */
[----:B------:R-:W-:Y:S01]  /*15e0*/  LOP3.LUT R5, R50, 0xffff0000, RZ, 0xc0, !PT ;  /* 0xffff000032057812 */ /* 0x000fe200078ec0ff */
[----:B------:R-:W-:Y:S01]  /*15f0*/  FFMA.FTZ R13, R13, R28, R16 ;  /* 0x0000001c0d0d7223 */ /* 0x000fe20000010010 */
        /* <DEDUP_REMOVED lines=8> */
[----:B------:R-:W-:Y:S01]  /*1680*/  SHF.L.U32 R8, R15, 0x10, RZ ;  /* 0x000000100f087819 */ /* 0x000fe200000006ff */
[----:B------:R-:W-:Y:S01]  /*1690*/  FFMA.FTZ R9, R14, R9, R13 ;  /* 0x000000090e097223 */ /* 0x000fe2000001000d */
[----:B------:R-:W-:Y:S01]  /*16a0*/  SHF.L.U32 R21, R39, 0x10, RZ ;  /* 0x0000001027157819 */ /* 0x000fe200000006ff */
[----:B------:R-:W-:Y:S01]  /*16b0*/  FFMA.FTZ R2, R3, R4, R2 ;  /* 0x0000000403027223 */ /* 0x000fe20000010002 */
[----:B------:R-:W-:Y:S01]  /*16c0*/  LOP3.LUT R51, R51, 0xffff0000, RZ, 0xc0, !PT ;  /* 0xffff000033337812 */ /* 0x000fe200078ec0ff */
[----:B------:R-:W-:Y:S01]  /*16d0*/  IMAD.SHL.U32 R3, R54, 0x4, RZ ;  /* 0x0000000436037824 */ /* 0x000fe200078e00ff */
[----:B------:R-:W-:Y:S01]  /*16e0*/  LOP3.LUT R27, R27, 0xffff0000, RZ, 0xc0, !PT ;  /* 0xffff00001b1b7812 */ /* 0x000fe200078ec0ff */
[----:B------:R-:W-:Y:S01]  /*16f0*/  FFMA.FTZ R8, R8, R21, R9 ;  /* 0x0000001508087223 */ /* 0x000fe20000010009 */
[----:B------:R-:W-:-:S02]  /*1700*/  LOP3.LUT R15, R15, 0xffff0000, RZ, 0xc0, !PT ;  /* 0xffff00000f0f7812 */ /* 0x000fc400078ec0ff */
[----:B------:R-:W-:Y:S01]  /*1710*/  LOP3.LUT R20, R39, 0xffff0000, RZ, 0xc0, !PT ;  /* 0xffff000027147812 */ /* 0x000fe200078ec0ff */
[----:B------:R-:W-:Y:S01]  /*1720*/  FFMA.FTZ R27, R51, R27, R2 ;  /* 0x0000001b331b7223 */ /* 0x000fe20000010002 */
[----:B------:R-:W-:-:S03]  /*1730*/  LOP3.LUT R56, R56, 0x7, RZ, 0xc0, !PT ;  /* 0x0000000738387812 */ /* 0x000fc600078ec0ff */
[----:B------:R-:W-:Y:S01]  /*1740*/  FFMA.FTZ R15, R15, R20, R8 ;  /* 0x000000140f0f7223 */ /* 0x000fe20000010008 */
[----:B------:R-:W2:Y:S01]  /*1750*/  SHFL.BFLY PT, R4, R27, 0x4, 0x1f ;  /* 0x0c801f001b047f89 */ /* 0x000ea200000e0000 */
[----:B------:R-:W-:-:S03]  /*1760*/  IMAD.WIDE R8, R54, 0x80, RZ ;  /* 0x0000008036087825 */ /* 0x000fc600078e02ff */
[----:B------:R-:W3:Y:S01]  /*1770*/  SHFL.BFLY PT, R2, R15, 0x4, 0x1f ;  /* 0x0c801f000f027f89 */ /* 0x000ee200000e0000 */
[----:B------:R-:W4:Y:S01]  /*1780*/  S2R R20, SR_TID.X ;  /* 0x0000000000147919 */ /* 0x000f220000002100 */
[----:B--2---:R-:W-:Y:S01]  /*1790*/  FADD.FTZ R13, R27, R4 ;  /* 0x000000041b0d7221 */ /* 0x004fe20000010000 */
[----:B---3--:R-:W-:-:S04]  /*17a0*/  FADD.FTZ R12, R15, R2 ;  /* 0x000000020f0c7221 */ /* 0x008fc80000010000 */
[----:B------:R-:W2:Y:S01]  /*17b0*/  SHFL.BFLY PT, R14, R13, 0x2, 0x1f ;  /* 0x0c401f000d0e7f89 */ /* 0x000ea200000e0000 */
[----:B------:R-:W-:-:S03]  /*17c0*/  IMAD.WIDE R2, R3, 0x10, R52 ;  /* 0x0000001003027825 */ /* 0x000fc600078e0234 */
[----:B------:R-:W3:Y:S01]  /*17d0*/  SHFL.BFLY PT, R11, R12, 0x2, 0x1f ;  /* 0x0c401f000c0b7f89 */ /* 0x000ee200000e0000 */
[----:B------:R-:W-:Y:S01]  /*17e0*/  IMAD.WIDE R4, R54, 0x40, R2 ;  /* 0x0000004036047825 */ /* 0x000fe200078e0202 */
[----:B----4-:R-:W-:-:S03]  /*17f0*/  SHF.R.U32.HI R20, RZ, 0x3, R20 ;  /* 0x00000003ff147819 */ /* 0x010fc60000011614 */
[----:B------:R-:W-:Y:S01]  /*1800*/  IMAD.WIDE R6, R54, 0x40, R4 ;  /* 0x0000004036067825 */ /* 0x000fe200078e0204 */
[----:B------:R-:W-:Y:S02]  /*1810*/  IADD3 R20, P1, PT, R20, R55, RZ ;  /* 0x0000003714147210 */ /* 0x000fe40007f3e0ff */
[----:B------:R-:W-:Y:S02]  /*1820*/  IADD3 R10, P0, PT, R6, -R8, RZ ;  /* 0x80000008060a7210 */ /* 0x000fe40007f1e0ff */
[----:B------:R-:W-:Y:S01]  /*1830*/  LEA.HI.X.SX32 R55, R55, RZ, 0x1, P1 ;  /* 0x000000ff37377211 */ /* 0x000fe200008f0eff */
[----:B--2---:R-:W-:Y:S01]  /*1840*/  FADD.FTZ R18, R13, R14 ;  /* 0x0000000e0d127221 */ /* 0x004fe20000010000 */
[----:B---3--:R-:W-:-:S04]  /*1850*/  FADD.FTZ R16, R12, R11 ;  /* 0x0000000b0c107221 */ /* 0x008fc80000010000 */
[----:B------:R-:W2:Y:S01]  /*1860*/  SHFL.BFLY PT, R19, R18, 0x1, 0x1f ;  /* 0x0c201f0012137f89 */ /* 0x000ea200000e0000 */
[----:B------:R-:W-:Y:S02]  /*1870*/  IADD3.X R11, PT, PT, R7, ~R9, RZ, P0, !PT ;  /* 0x80000009070b7210 */ /* 0x000fe400007fe4ff */
[----:B------:R-:W-:Y:S01]  /*1880*/  ISETP.NE.AND P0, PT, R56, RZ, PT ;  /* 0x000000ff3800720c */ /* 0x000fe20003f05270 */
[----:B------:R-:W3:Y:S01]  /*1890*/  SHFL.BFLY PT, R17, R16, 0x1, 0x1f ;  /* 0x0c201f0010117f89 */ /* 0x000ee200000e0000 */
[----:B------:R-:W-:-:S04]  /*18a0*/  IMAD.WIDE R12, R54, 0x40, R10 ;  /* 0x00000040360c7825 */ /* 0x000fc800078e020a */
[----:B------:R-:W-:-:S03]  /*18b0*/  IMAD.WIDE R14, R54, 0x40, R12 ;  /* 0x00000040360e7825 */ /* 0x000fc600078e020c */
[----:B------:R-:W-:-:S04]  /*18c0*/  IADD3 R8, P2, PT, -R8, R14, RZ ;  /* 0x0000000e08087210 */ /* 0x000fc80007f5e1ff */
[----:B------:R-:W-:Y:S01]  /*18d0*/  IADD3.X R9, PT, PT, ~R9, R15, RZ, P2, !PT ;  /* 0x0000000f09097210 */ /* 0x000fe200017fe5ff */
[----:B--2---:R-:W-:Y:S01]  /*18e0*/  FADD.FTZ R0, R18, R19 ;  /* 0x0000001312007221 */ /* 0x004fe20000010000 */
[----:B-1----:R-:W-:Y:S01]  /*18f0*/  LEA R18, P1, R20, UR6, 0x2 ;  /* 0x0000000614127c11 */ /* 0x002fe2000f8210ff */
[----:B---3--:R-:W-:-:S03]  /*1900*/  FADD.FTZ R21, R16, R17 ;  /* 0x0000001110157221 */ /* 0x008fc60000010000 */
[----:B------:R-:W-:Y:S01]  /*1910*/  LEA.HI.X R19, R20, UR7, R55, 0x2, P1 ;  /* 0x0000000714137c11 */ /* 0x000fe200088f1437 */
[----:B0-----:R-:W-:Y:S01]  /*1920*/  FMUL.FTZ R23, R0, UR8 ;  /* 0x0000000800177c20 */ /* 0x001fe20008410000 */
[----:B------:R-:W-:-:S04]  /*1930*/  IMAD.WIDE R16, R54, 0x40, R8 ;  /* 0x0000004036107825 */ /* 0x000fc800078e0208 */
[----:B------:R-:W-:Y:S01]  /*1940*/  @!P0 FMUL.FTZ R21, R21, UR8 ;  /* 0x0000000815158c20 */ /* 0x000fe20008410000 */
[----:B------:R-:W-:Y:S01]  /*1950*/  @!P0 STG.E desc[UR4][R18.64+0x80], R23 ;  /* 0x0000801712008986 */ /* 0x000fe2000c101904 */
[----:B------:R-:W-:-:S03]  /*1960*/  IMAD.WIDE R54, R54, 0x40, R16 ;  /* 0x0000004036367825 */ /* 0x000fc600078e0210 */
[----:B------:R-:W-:Y:S04]  /*1970*/  @!P0 STG.E desc[UR4][R18.64], R21 ;  /* 0x0000001512008986 */ /* 0x000fe8000c101904 */
[----:B------:R-:W-:Y:S04]  /*1980*/  STG.E.128 desc[UR4][R52.64], RZ ;  /* 0x000000ff34007986 */ /* 0x000fe8000c101d04 */
        /* <DEDUP_REMOVED lines=10> */
[----:B------:R-:W-:Y:S01]  /*1a30*/  STG.E.128 desc[UR4][R54.64+0x200], RZ ;  /* 0x000200ff36007986 */ /* 0x000fe2000c101d04 */
[----:B------:R-:W-:Y:S05]  /*1a40*/  EXIT ;  /* 0x000000000000794d */ /* 0x000fea0003800000 */
.L_x_710:
        /* <DEDUP_REMOVED lines=11> */
.L_x_1094:


//--------------------- .text._ZN5flash27flash_bwd_convert_dq_kernelI23Flash_bwd_kernel_traitsILi192ELi64ELi64ELi8ELi4ELi2ELi2ELb0ELb0EN7cutlass10bfloat16_tE19Flash_kernel_traitsILi192ELi64ELi64ELi8ES3_EEEEvNS_16Flash_bwd_paramsEi --------------------------
	.section	.text._ZN5flash27flash_bwd_convert_dq_kernelI23Flash_bwd_kernel_traitsILi192ELi64ELi64ELi8ELi4ELi2ELi2ELb0ELb0EN7cutlass10bfloat16_tE19Flash_kernel_traitsILi192ELi64ELi64ELi8ES3_EEEEvNS_16Flash_bwd_paramsEi,"ax",@progbits
	.align	128
        .global         _ZN5flash27flash_bwd_convert_dq_kernelI23Flash_bwd_kernel_traitsILi192ELi64ELi64ELi8ELi4ELi2ELi2ELb0ELb0EN7cutlass10bfloat16_tE19Flash_kernel_traitsILi192ELi64ELi64ELi8ES3_EEEEvNS_16Flash_bwd_paramsEi
        .type           _ZN5flash27flash_bwd_convert_dq_kernelI23Flash_bwd_kernel_traitsILi192ELi64ELi64ELi8ELi4ELi2ELi2ELb0ELb0EN7cutlass10bfloat16_tE19Flash_kernel_traitsILi192ELi64ELi64ELi8ES3_EEEEvNS_16Flash_bwd_paramsEi,@function
        .size           _ZN5flash27flash_bwd_convert_dq_kernelI23Flash_bwd_kernel_traitsILi192ELi64ELi64ELi8ELi4ELi2ELi2ELb0ELb0EN7cutlass10bfloat16_tE19Flash_kernel_traitsILi192ELi64ELi64ELi8ES3_EEEEvNS_16Flash_bwd_paramsEi,(.L_x_1095 - _ZN5flash27flash_bwd_convert_dq_kernelI23Flash_bwd_kernel_traitsILi192ELi64ELi64ELi8ELi4ELi2ELi2ELb0ELb0EN7cutlass10bfloat16_tE19Flash_kernel_traitsILi192ELi64ELi64ELi8ES3_EEEEvNS_16Flash_bwd_paramsEi)
        .other          _ZN5flash27flash_bwd_convert_dq_kernelI23Flash_bwd_kernel_traitsILi192ELi64ELi64ELi8ELi4ELi2ELi2ELb0ELb0EN7cutlass10bfloat16_tE19Flash_kernel_traitsILi192ELi64ELi64ELi8ES3_EEEEvNS_16Flash_bwd_paramsEi,@"STO_CUDA_ENTRY STV_DEFAULT"
_ZN5flash27flash_bwd_convert_dq_kernelI23Flash_bwd_kernel_traitsILi192ELi64ELi64ELi8ELi4ELi2ELi2ELb0ELb0EN7cutlass10bfloat16_tE19Flash_kernel_traitsILi192ELi64ELi64ELi8ES3_EEEEvNS_16Flash_bwd_paramsEi:
.text._ZN5flash27flash_bwd_convert_dq_kernelI23Flash_bwd_kernel_traitsILi192ELi64ELi64ELi8ELi4ELi2ELi2ELb0ELb0EN7cutlass10bfloat16_tE19Flash_kernel_traitsILi192ELi64ELi64ELi8ES3_EEEEvNS_16Flash_bwd_paramsEi:
        /* <DEDUP_REMOVED lines=49> */
.L_x_711:
[-C--:B------:R-:W-:Y:S02]  /*0310*/  IMAD R3, R5, R37.reuse, RZ ;  /* 0x0000002505037224 */ /* 0x080fe400078e02ff */
[----:B------:R-:W-:-:S05]  /*0320*/  IMAD.WIDE.U32 R36, R4, R37, RZ ;  /* 0x0000002504247225 */ /* 0x000fca00078e00ff */
[----:B------:R-:W-:-:S07]  /*0330*/  IADD3 R0, PT, PT, R37, R3, RZ ;  /* 0x0000000325007210 */ /* 0x000fce0007ffe0ff */
.L_x_712:
        /* <DEDUP_REMOVED lines=57> */
.L_x_714:
        /* <DEDUP_REMOVED lines=110> */
.L_x_713:
        /* <DEDUP_REMOVED lines=157> */
.L_x_716:
[----:B------:R-:W-:Y:S05]  /*1780*/  BSYNC.RECONVERGENT B0 ;  /* 0x0000000000007941 */ /* 0x000fea0003800200 */
.L_x_715:
        /* <DEDUP_REMOVED lines=22> */
.L_x_717:
        /* <DEDUP_REMOVED lines=9> */
.L_x_1095:


//--------------------- .text._ZN5flash44flash_bwd_dq_dk_dv_loop_seqk_parallel_kernelI23Flash_bwd_kernel_traitsILi192ELi64ELi64ELi8ELi4ELi2ELi2ELb0ELb0EN7cutlass10bfloat16_tE19Flash_kernel_traitsILi192ELi64ELi64ELi8ES3_EELb1ELb1ELb0ELb0ELb0ELb0ELb0EEEvNS_16Flash_bwd_paramsE --------------------------
	.section	.text._ZN5flash44flash_bwd_dq_dk_dv_loop_seqk_parallel_kernelI23Flash_bwd_kernel_traitsILi192ELi64ELi64ELi8ELi4ELi2ELi2ELb0ELb0EN7cutlass10bfloat16_tE19Flash_kernel_traitsILi192ELi64ELi64ELi8ES3_EELb1ELb1ELb0ELb0ELb0ELb0ELb0EEEvNS_16Flash_bwd_paramsE,"ax",@progbits
	.align	128
        .global         _ZN5flash44flash_bwd_dq_dk_dv_loop_seqk_parallel_kernelI23Flash_bwd_kernel_traitsILi192ELi64ELi64ELi8ELi4ELi2ELi2ELb0ELb0EN7cutlass10bfloat16_tE19Flash_kernel_traitsILi192ELi64ELi64ELi8ES3_EELb1ELb1ELb0ELb0ELb0ELb0ELb0EEEvNS_16Flash_bwd_paramsE
        .type           _ZN5flash44flash_bwd_dq_dk_dv_loop_seqk_parallel_kernelI23Flash_bwd_kernel_traitsILi192ELi64ELi64ELi8ELi4ELi2ELi2ELb0ELb0EN7cutlass10bfloat16_tE19Flash_kernel_traitsILi192ELi64ELi64ELi8ES3_EELb1ELb1ELb0ELb0ELb0ELb0ELb0EEEvNS_16Flash_bwd_paramsE,@function
        .size           _ZN5flash44flash_bwd_dq_dk_dv_loop_seqk_parallel_kernelI23Flash_bwd_kernel_traitsILi192ELi64ELi64ELi8ELi4ELi2ELi2ELb0ELb0EN7cutlass10bfloat16_tE19Flash_kernel_traitsILi192ELi64ELi64ELi8ES3_EELb1ELb1ELb0ELb0ELb0ELb0ELb0EEEvNS_16Flash_bwd_paramsE,(.L_x_1096 - _ZN5flash44flash_bwd_dq_dk_dv_loop_seqk_parallel_kernelI23Flash_bwd_kernel_traitsILi192ELi64ELi64ELi8ELi4ELi2ELi2ELb0ELb0EN7cutlass10bfloat16_tE19Flash_kernel_traitsILi192ELi64ELi64ELi8ES3_EELb1ELb1ELb0ELb0ELb0ELb0ELb0EEEvNS_16Flash_bwd_paramsE)
        .other          _ZN5flash44flash_bwd_dq_dk_dv_loop_seqk_parallel_kernelI23Flash_bwd_kernel_traitsILi192ELi64ELi64ELi8ELi4ELi2ELi2ELb0ELb0EN7cutlass10bfloat16_tE19Flash_kernel_traitsILi192ELi64ELi64ELi8ES3_EELb1ELb1ELb0ELb0ELb0ELb0ELb0EEEvNS_16Flash_bwd_paramsE,@"STO_CUDA_ENTRY STV_DEFAULT"
_ZN5flash44flash_bwd_dq_dk_dv_loop_seqk_parallel_kernelI23Flash_bwd_kernel_traitsILi192ELi64ELi64ELi8ELi4ELi2ELi2ELb0ELb0EN7cutlass10bfloat16_tE19Flash_kernel_traitsILi192ELi64ELi64ELi8ES3_EELb1ELb1ELb0ELb0ELb0ELb0ELb0EEEvNS_16Flash_bwd_paramsE:
.text._ZN5flash44flash_bwd_dq_dk_dv_loop_seqk_parallel_kernelI23Flash_bwd_kernel_traitsILi192ELi64ELi64ELi8ELi4ELi2ELi2ELb0ELb0EN7cutlass10bfloat16_tE19Flash_kernel_traitsILi192ELi64ELi64ELi8ES3_EELb1ELb1ELb0ELb0ELb0ELb0ELb0EEEvNS_16Flash_bwd_paramsE:
        /* <DEDUP_REMOVED lines=14> */
[----:B------:R-:W-:Y:S01]  /*00e0*/  UMOV UR5, 0x400 ;  /* 0x0000040000057882 */ /* 0x000fe20000000000 */
[----:B------:R-:W4:Y:S01]  /*00f0*/  LDCU.64 UR20, c[0x0][0x358] ;  /* 0x00006b00ff1477ac */ /* 0x000f220008000a00 */
[----:B------:R-:W2:Y:S02]  /*0100*/  S2R R200, SR_CTAID.Z ;  /* 0x0000000000c87919 */ /* 0x000ea40000002700 */
[----:B------:R-:W5:Y:S01]  /*0110*/  S2UR UR6, SR_CgaCtaId ;  /* 0x00000000000679c3 */ /* 0x000f620000008800 */
[----:B------:R-:W1:Y:S01]  /*0120*/  LDCU.64 UR8, c[0x0][0x470] ;  /* 0x00008e00ff0877ac */ /* 0x000e620008000a00 */
[----:B------:R-:W-:Y:S01]  /*0130*/  UMOV UR25, URZ ;  /* 0x000000ff00197c82 */ /* 0x000fe20008000000 */
[----:B------:R-:W-:-:S05]  /*0140*/  UMOV UR26, URZ ;  /* 0x000000ff001a7c82 */ /* 0x000fca0008000000 */
[----:B------:R-:W2:Y:S01]  /*0150*/  S2UR UR18, SR_CTAID.X ;  /* 0x00000000001279c3 */ /* 0x000ea20000002500 */
[C---:B-1----:R-:W-:Y:S01]  /*0160*/  IMAD.SHL.U32 R4, R203.reuse, 0x2, RZ ;  /* 0x00000002cb047824 */ /* 0x042fe200078e00ff */
[--C-:B------:R-:W-:Y:S01]  /*0170*/  SHF.R.U32.HI R3, RZ, 0x1, R203.reuse ;  /* 0x00000001ff037819 */ /* 0x100fe200000116cb */
[C---:B------:R-:W-:Y:S01]  /*0180*/  IMAD.SHL.U32 R2, R203.reuse, 0x20, RZ ;  /* 0x00000020cb027824 */ /* 0x040fe200078e00ff */
[----:B------:R-:W-:Y:S01]  /*0190*/  SHF.R.U32.HI R5, RZ, 0x2, R203 ;  /* 0x00000002ff057819 */ /* 0x000fe200000116cb */
[C---:B------:R-:W-:Y:S01]  /*01a0*/  IMAD.SHL.U32 R211, R203.reuse, 0x10, RZ ;  /* 0x00000010cbd37824 */ /* 0x040fe200078e00ff */
[----:B------:R-:W-:Y:S01]  /*01b0*/  LOP3.LUT R212, R4, 0x38, RZ, 0xc0, !PT ;  /* 0x0000003804d47812 */ /* 0x000fe200078ec0ff */
[----:B------:R-:W-:Y:S01]  /*01c0*/  IMAD.SHL.U32 R0, R203, 0x40, RZ ;  /* 0x00000040cb007824 */ /* 0x000fe200078e00ff */
[----:B------:R-:W-:Y:S01]  /*01d0*/  LOP3.LUT R202, R3, 0x30, RZ, 0xc0, !PT ;  /* 0x0000003003ca7812 */ /* 0x000fe200078ec0ff */
[----:B------:R-:W-:Y:S01]  /*01e0*/  IMAD.SHL.U32 R205, R203, 0x8, RZ ;  /* 0x00000008cbcd7824 */ /* 0x000fe200078e00ff */
[--C-:B------:R-:W-:Y:S01]  /*01f0*/  LOP3.LUT R212, R212, 0x20, R5.reuse, 0x78, !PT ;  /* 0x00000020d4d47812 */ /* 0x100fe200078e7805 */
[----:B-----5:R-:W-:Y:S01]  /*0200*/  ULEA UR6, UR6, UR5, 0x18 ;  /* 0x0000000506067291 */ /* 0x020fe2000f8ec0ff */
[----:B------:R-:W-:-:S02]  /*0210*/  LOP3.LUT R202, R202, 0x7, R5, 0xf8, !PT ;  /* 0x00000007caca7812 */ /* 0x000fc400078ef805 */
[C---:B------:R-:W-:Y:S01]  /*0220*/  LOP3.LUT R5, R2.reuse, 0xc00, RZ, 0xc0, !PT ;  /* 0x00000c0002057812 */ /* 0x040fe200078ec0ff */
[----:B------:R-:W-:Y:S01]  /*0230*/  UIADD3 UR5, UPT, UPT, UR6, 0x20000, URZ ;  /* 0x0002000006057890 */ /* 0x000fe2000fffe0ff */
[----:B------:R-:W-:Y:S02]  /*0240*/  LOP3.LUT R194, R2, 0x200, RZ, 0xc0, !PT ;  /* 0x0000020002c27812 */ /* 0x000fe400078ec0ff */
[--C-:B------:R-:W-:Y:S02]  /*0250*/  LOP3.LUT R212, R212, 0x1c0, R211.reuse, 0xf8, !PT ;  /* 0x000001c0d4d47812 */ /* 0x100fe400078ef8d3 */
[----:B------:R-:W-:Y:S02]  /*0260*/  LOP3.LUT R5, R5, 0x6, R4, 0xf8, !PT ;  /* 0x0000000605057812 */ /* 0x000fe400078ef804 */
[----:B------:R-:W-:Y:S02]  /*0270*/  LOP3.LUT R194, R194, 0x3800, R211, 0xf8, !PT ;  /* 0x00003800c2c27812 */ /* 0x000fe400078ef8d3 */
[----:B------:R-:W-:-:S02]  /*0280*/  SHF.R.U32.HI R206, RZ, 0x3, R203 ;  /* 0x00000003ffce7819 */ /* 0x000fc400000116cb */
[----:B------:R-:W-:Y:S02]  /*0290*/  LOP3.LUT R211, R211, 0x1c0, RZ, 0xc0, !PT ;  /* 0x000001c0d3d37812 */ /* 0x000fe400078ec0ff */
[----:B------:R-:W-:Y:S02]  /*02a0*/  LOP3.LUT R212, R5, R212, RZ, 0xfc, !PT ;  /* 0x000000d405d47212 */ /* 0x000fe400078efcff */
[----:B------:R-:W-:Y:S02]  /*02b0*/  LOP3.LUT R5, R4, 0x20, RZ, 0xc0, !PT ;  /* 0x0000002004057812 */ /* 0x000fe400078ec0ff */
[----:B------:R-:W-:Y:S02]  /*02c0*/  LOP3.LUT R7, R2, 0x400, RZ, 0xc0, !PT ;  /* 0x0000040002077812 */ /* 0x000fe400078ec0ff */
[--C-:B------:R-:W-:Y:S02]  /*02d0*/  LOP3.LUT R211, R211, 0x18, R206.reuse, 0xf8, !PT ;  /* 0x00000018d3d37812 */ /* 0x100fe400078ef8ce */
[----:B------:R-:W-:-:S02]  /*02e0*/  LOP3.LUT R5, R5, 0x18, R206, 0xf8, !PT ;  /* 0x0000001805057812 */ /* 0x000fc400078ef8ce */
[----:B------:R-:W-:Y:S02]  /*02f0*/  LOP3.LUT R6, R0, 0x1c0, RZ, 0xc0, !PT ;  /* 0x000001c000067812 */ /* 0x000fe400078ec0ff */
[--C-:B------:R-:W-:Y:S02]  /*0300*/  LOP3.LUT R8, R7, 0x6, R4.reuse, 0xf8, !PT ;  /* 0x0000000607087812 */ /* 0x100fe400078ef804 */
[----:B------:R-:W-:Y:S02]  /*0310*/  LOP3.LUT R211, R211, 0x38, R4, 0x78, !PT ;  /* 0x00000038d3d37812 */ /* 0x000fe400078e7804 */
[----:B------:R-:W-:Y:S02]  /*0320*/  LOP3.LUT R10, R3, 0x10, RZ, 0xc0, !PT ;  /* 0x00000010030a7812 */ /* 0x000fe400078ec0ff */
[----:B------:R-:W-:Y:S02]  /*0330*/  LOP3.LUT R4, R5, 0x1c0, R0, 0xf8, !PT ;  /* 0x000001c005047812 */ /* 0x000fe400078ef800 */
[----:B--2---:R-:W-:-:S02]  /*0340*/  LEA R208, P0, R201, R208, 0x2 ;  /* 0x000000d0c9d07211 */ /* 0x004fc400078010ff */
[----:B------:R-:W-:Y:S02]  /*0350*/  LOP3.LUT R6, R6, 0x38, R205, 0xf8, !PT ;  /* 0x0000003806067812 */ /* 0x000fe400078ef8cd */
[----:B------:R-:W-:Y:S02]  /*0360*/  LOP3.LUT R7, R0, 0x200, RZ, 0xc0, !PT ;  /* 0x0000020000077812 */ /* 0x000fe400078ec0ff */
[----:B------:R-:W-:Y:S02]  /*0370*/  LOP3.LUT R191, R10, 0x8, R203, 0xf8, !PT ;  /* 0x000000080abf7812 */ /* 0x000fe400078ef8cb */
[----:B------:R-:W-:Y:S02]  /*0380*/  LOP3.LUT R195, R4, 0x38, R205, 0x78, !PT ;  /* 0x0000003804c37812 */ /* 0x000fe400078e78cd */
[----:B------:R-:W-:Y:S02]  /*0390*/  R2P PR, R203, 0xe ;  /* 0x0000000ecb007804 */ /* 0x000fe40000000000 */
[----:B------:R-:W-:-:S02]  /*03a0*/  LOP3.LUT R3, R6, 0x8, R3, 0x78, !PT ;  /* 0x0000000806037812 */ /* 0x000fc400078e7803 */
[C-C-:B------:R-:W-:Y:S02]  /*03b0*/  LOP3.LUT R198, R7.reuse, 0xc00, R2.reuse, 0xf8, !PT ;  /* 0x00000c0007c67812 */ /* 0x140fe400078ef802 */
[----:B------:R-:W-:Y:S02]  /*03c0*/  LOP3.LUT R192, R7, 0x400, R2, 0xf8, !PT ;  /* 0x0000040007c07812 */ /* 0x000fe400078ef802 */
[----:B------:R-:W-:Y:S02]  /*03d0*/  LOP3.LUT R191, R191, R6, RZ, 0x3c, !PT ;  /* 0x00000006bfbf7212 */ /* 0x000fe400078e3cff */
[----:B------:R-:W-:Y:S02]  /*03e0*/  LOP3.LUT R195, R195, 0x200, R0, 0xf8, !PT ;  /* 0x00000200c3c37812 */ /* 0x000fe400078ef800 */
[----:B------:R-:W-:Y:S02]  /*03f0*/  LOP3.LUT R9, R6, 0x8, R203, 0x78, !PT ;  /* 0x0000000806097812 */ /* 0x000fe400078e78cb */
[----:B------:R-:W-:-:S02]  /*0400*/  LOP3.LUT R198, R198, R3, RZ, 0xfc, !PT ;  /* 0x00000003c6c67212 */ /* 0x000fc400078efcff */
[----:B------:R-:W-:Y:S01]  /*0410*/  LOP3.LUT R192, R192, R3, RZ, 0xfc, !PT ;  /* 0x00000003c0c07212 */ /* 0x000fe200078efcff */
[----:B------:R-:W-:Y:S01]  /*0420*/  IMAD.MOV.U32 R3, RZ, RZ, 0x10 ;  /* 0x00000010ff037424 */ /* 0x000fe200078e00ff */
[----:B------:R-:W-:Y:S02]  /*0430*/  LOP3.LUT R0, R205, 0x1f8, RZ, 0xc0, !PT ;  /* 0x000001f8cd007812 */ /* 0x000fe400078ec0ff */
[----:B------:R-:W-:Y:S02]  /*0440*/  LEA R212, R212, UR5, 0x1 ;  /* 0x00000005d4d47c11 */ /* 0x000fe4000f8e08ff */
[----:B------:R-:W-:Y:S02]  /*0450*/  LOP3.LUT R191, R191, 0x200, R2, 0xf8, !PT ;  /* 0x00000200bfbf7812 */ /* 0x000fe400078ef802 */
[----:B------:R-:W-:Y:S01]  /*0460*/  LOP3.LUT R194, R194, R9, RZ, 0xfc, !PT ;  /* 0x00000009c2c27212 */ /* 0x000fe200078efcff */
[----:B---3--:R-:W-:Y:S01]  /*0470*/  IMAD.U32 R9, RZ, RZ, UR4 ;  /* 0x00000004ff097e24 */ /* 0x008fe2000f8e00ff */
[----:B------:R-:W-:Y:S01]  /*0480*/  LOP3.LUT R0, R0, 0x38, R203, 0x78, !PT ;  /* 0x0000003800007812 */ /* 0x000fe200078e78cb */
[----:B------:R-:W-:Y:S01]  /*0490*/  UIADD3 UR4, UPT, UPT, UR6, 0x12000, URZ ;  /* 0x0001200006047890 */ /* 0x000fe2000fffe0ff */
[C---:B------:R-:W-:Y:S01]  /*04a0*/  SEL R187, R3.reuse, 0xfffffff0, !P1 ;  /* 0xfffffff003bb7807 */ /* 0x040fe20004800000 */
[C---:B------:R-:W-:Y:S01]  /*04b0*/  VIADD R214, R212.reuse, 0x20 ;  /* 0x00000020d4d67836 */ /* 0x040fe20000000000 */
[----:B------:R-:W-:Y:S01]  /*04c0*/  SEL R3, R3, 0xfffffff0, !P2 ;  /* 0xfffffff003037807 */ /* 0x000fe20005000000 */
[C---:B------:R-:W-:Y:S01]  /*04d0*/  @P3 VIADD R214, R212.reuse, 0xffffffe0 ;  /* 0xffffffe0d4d63836 */ /* 0x040fe20000000000 */
[----:B------:R-:W-:Y:S01]  /*04e0*/  SEL R193, R193, 0xffffffc0, !P2 ;  /* 0xffffffc0c1c17807 */ /* 0x000fe20005000000 */
[----:B------:R-:W-:Y:S01]  /*04f0*/  IMAD.SHL.U32 R187, R187, 0x2, RZ ;  /* 0x00000002bbbb7824 */ /* 0x000fe200078e00ff */
[----:B------:R-:W-:Y:S01]  /*0500*/  LEA R191, R191, UR5, 0x1 ;  /* 0x00000005bfbf7c11 */ /* 0x000fe2000f8e08ff */
[----:B------:R-:W-:Y:S01]  /*0510*/  IMAD.IADD R236, R212, 0x1, R3 ;  /* 0x00000001d4ec7824 */ /* 0x000fe200078e0203 */
[----:B------:R-:W-:Y:S01]  /*0520*/  LEA R198, R198, UR6, 0x1 ;  /* 0x00000006c6c67c11 */ /* 0x000fe2000f8e08ff */
[----:B------:R-:W-:Y:S01]  /*0530*/  IMAD.IADD R220, R3, 0x1, R214 ;  /* 0x0000000103dc7824 */ /* 0x000fe200078e02d6 */
[----:B------:R-:W-:Y:S01]  /*0540*/  LOP3.LUT R211, R8, R211, RZ, 0xfc, !PT ;  /* 0x000000d308d37212 */ /* 0x000fe200078efcff */
[----:B------:R-:W-:Y:S01]  /*0550*/  IMAD.IADD R189, R193, 0x1, R191 ;  /* 0x00000001c1bd7824 */ /* 0x000fe200078e02bf */
[----:B------:R-:W-:Y:S01]  /*0560*/  LOP3.LUT R204, R205, 0x38, RZ, 0xc0, !PT ;  /* 0x00000038cdcc7812 */ /* 0x000fe200078ec0ff */
[----:B------:R-:W-:Y:S01]  /*0570*/  IMAD.IADD R196, R198, 0x1, R193 ;  /* 0x00000001c6c47824 */ /* 0x000fe200078e02c1 */
[----:B------:R-:W-:-:S02]  /*0580*/  LOP3.LUT R213, R0, 0x1e00, R205, 0xf8, !PT ;  /* 0x00001e0000d57812 */ /* 0x000fc400078ef8cd */
[----:B------:R-:W-:Y:S02]  /*0590*/  LEA.HI.X R209, R201, R209, RZ, 0x2, P0 ;  /* 0x000000d1c9d17211 */ /* 0x000fe400000f14ff */
[----:B------:R-:W-:Y:S02]  /*05a0*/  SHF.R.U32.HI R203, RZ, 0x5, R203 ;  /* 0x00000005ffcb7819 */ /* 0x000fe400000116cb */
[C---:B------:R-:W-:Y:S02]  /*05b0*/  LOP3.LUT R210, R204.reuse, 0x40, RZ, 0xfc, !PT ;  /* 0x00000040ccd27812 */ /* 0x040fe400078efcff */
[----:B------:R-:W-:Y:S02]  /*05c0*/  LOP3.LUT R207, R204, 0x80, RZ, 0xfc, !PT ;  /* 0x00000080cccf7812 */ /* 0x000fe400078efcff */
[----:B------:R-:W-:Y:S02]  /*05d0*/  LEA R213, R213, UR6, 0x1 ;  /* 0x00000006d5d57c11 */ /* 0x000fe4000f8e08ff */
[----:B------:R-:W-:-:S02]  /*05e0*/  LEA R211, R211, UR4, 0x1 ;  /* 0x00000004d3d37c11 */ /* 0x000fc4000f8e08ff */
[----:B------:R-:W-:Y:S02]  /*05f0*/  LEA R194, R194, UR4, 0x1 ;  /* 0x00000004c2c27c11 */ /* 0x000fe4000f8e08ff */
[----:B------:R-:W-:Y:S02]  /*0600*/  LEA R192, R192, UR6, 0x1 ;  /* 0x00000006c0c07c11 */ /* 0x000fe4000f8e08ff */
[----:B----4-:R-:W-:-:S07]  /*0610*/  LEA R195, R195, UR6, 0x1 ;  /* 0x00000006c3c37c11 */ /* 0x010fce000f8e08ff */
.L_x_781:
[----:B-1----:R-:W1:Y:S01]  /*0620*/  LDC.64 R2, c[0x0][0x478] ;  /* 0x00011e00ff027b82 */ /* 0x002e620000000a00 */
[----:B------:R-:W-:Y:S01]  /*0630*/  ISETP.NE.U32.AND P4, PT, RZ, UR8, PT ;  /* 0x00000008ff007c0c */ /* 0x000fe2000bf85070 */
[----:B------:R-:W-:Y:S02]  /*0640*/  IMAD.SHL.U32 R11, R201, 0x4, RZ ;  /* 0x00000004c90b7824 */ /* 0x000fe400078e00ff */
[----:B------:R-:W-:Y:S01]  /*0650*/  IMAD.MOV.U32 R234, RZ, RZ, RZ ;  /* 0x000000ffffea7224 */ /* 0x000fe200078e00ff */
[----:B------:R-:W-:-:S03]  /*0660*/  ISETP.NE.AND.EX P4, PT, RZ, UR9, PT, P4 ;  /* 0x00000009ff007c0c */ /* 0x000fc6000bf85340 */
[----:B------:R-:W2:Y:S08]  /*0670*/  LDC.64 R6, c[0x0][0x460] ;  /* 0x00011800ff067b82 */ /* 0x000eb00000000a00 */
[----:B------:R-:W3:Y:S02]  /*0680*/  LDC.U8 R0, c[0x0][0x532] ;  /* 0x00014c80ff007b82 */ /* 0x000ee40000000000 */
[----:B------:R-:W-:-:S02]  /*0690*/  @P4 IADD3 R12, P1, PT, R11, UR8, RZ ;  /* 0x000000080b0c4c10 */ /* 0x000fc4000ff3e0ff */
[----:B-1----:R-:W-:-:S04]  /*06a0*/  ISETP.NE.U32.AND P3, PT, R2, RZ, PT ;  /* 0x000000ff0200720c */ /* 0x002fc80003f65070 */
[----:B------:R-:W1:Y:S01]  /*06b0*/  LDC.64 R4, c[0x0][0x468] ;  /* 0x00011a00ff047b82 */ /* 0x000e620000000a00 */
[----:B------:R-:W-:Y:S02]  /*06c0*/  ISETP.NE.AND.EX P3, PT, R3, RZ, PT, P3 ;  /* 0x000000ff0300720c */ /* 0x000fe40003f65330 */
[C---:B--2---:R-:W-:Y:S02]  /*06d0*/  ISETP.NE.U32.AND P5, PT, R6.reuse, RZ, PT ;  /* 0x000000ff0600720c */ /* 0x044fe40003fa5070 */
[----:B------:R-:W-:Y:S02]  /*06e0*/  ISETP.NE.U32.AND P2, PT, R6, RZ, PT ;  /* 0x000000ff0600720c */ /* 0x000fe40003f45070 */
[----:B------:R-:W-:Y:S02]  /*06f0*/  SHF.R.U32.HI R6, RZ, 0x1e, R201 ;  /* 0x0000001eff067819 */ /* 0x000fe400000116c9 */
[C---:B------:R-:W-:Y:S02]  /*0700*/  ISETP.NE.AND.EX P5, PT, R7.reuse, RZ, PT, P5 ;  /* 0x000000ff0700720c */ /* 0x040fe40003fa5350 */
[----:B------:R-:W-:-:S03]  /*0710*/  ISETP.NE.AND.EX P2, PT, R7, RZ, PT, P2 ;  /* 0x000000ff0700720c */ /* 0x000fc60003f45320 */
[----:B------:R-:W-:Y:S02]  /*0720*/  @P3 IADD3 R2, P0, PT, R11, R2, RZ ;  /* 0x000000020b023210 */ /* 0x000fe40007f1e0ff */
[----:B------:R-:W-:-:S03]  /*0730*/  @P4 IADD3.X R13, PT, PT, R6, UR9, RZ, P1, !PT ;  /* 0x00000009060d4c10 */ /* 0x000fc60008ffe4ff */
[----:B------:R-:W-:Y:S02]  /*0740*/  @P3 IMAD.X R3, R6, 0x1, R3, P0 ;  /* 0x0000000106033824 */ /* 0x000fe400000e0603 */
[----:B------:R-:W-:Y:S01]  /*0750*/  IMAD.MOV.U32 R15, RZ, RZ, -0x1 ;  /* 0xffffffffff0f7424 */ /* 0x000fe200078e00ff */
[----:B------:R-:W2:Y:S01]  /*0760*/  @P4 LDG.E R234, desc[UR20][R12.64] ;  /* 0x000000140cea4981 */ /* 0x000ea2000c1e1900 */
[----:B---3--:R-:W-:-:S03]  /*0770*/  ISETP.NE.AND P4, PT, R0, RZ, PT ;  /* 0x000000ff0000720c */ /* 0x008fc60003f85270 */
[----:B------:R-:W2:Y:S04]  /*0780*/  @P3 LDG.E R235, desc[UR20][R2.64] ;  /* 0x0000001402eb3981 */ /* 0x000ea8000c1e1900 */
[----:B-----5:R3:W5:Y:S04]  /*0790*/  @P5 LDG.E R15, desc[UR20][R208.64] ;  /* 0x00000014d00f5981 */ /* 0x020768000c1e1900 */
[----:B------:R3:W5:Y:S01]  /*07a0*/  @P2 LDG.E R0, desc[UR20][R208.64+0x4] ;  /* 0x00000414d0002981 */ /* 0x000762000c1e1900 */
[----:B-1----:R-:W-:Y:S01]  /*07b0*/  ISETP.EQ.U32.AND P1, PT, R4, RZ, PT ;  /* 0x000000ff0400720c */ /* 0x002fe20003f22070 */
[----:B------:R-:W-:Y:S01]  /*07c0*/  IMAD.MOV.U32 R237, RZ, RZ, -0x1 ;  /* 0xffffffffffed7424 */ /* 0x000fe200078e00ff */
[----:B------:R-:W-:-:S02]  /*07d0*/  IADD3 R10, P0, PT, R11, R4, RZ ;  /* 0x000000040b0a7210 */ /* 0x000fc40007f1e0ff */
[----:B------:R-:W-:-:S03]  /*07e0*/  ISETP.EQ.OR.EX P1, PT, R5, RZ, !P4, P1 ;  /* 0x000000ff0500720c */ /* 0x000fc60006722710 */
[----:B------:R-:W-:Y:S02]  /*07f0*/  IMAD.X R11, R6, 0x1, R5, P0 ;  /* 0x00000001060b7824 */ /* 0x000fe400000e0605 */
[----:B------:R-:W1:Y:S08]  /*0800*/  @!P3 LDC R6, c[0x0][0x43c] ;  /* 0x00010f00ff06bb82 */ /* 0x000e700000000800 */
[----:B------:R-:W4:Y:S01]  /*0810*/  @!P3 LDC.64 R2, c[0x0][0x488] ;  /* 0x00012200ff02bb82 */ /* 0x000f220000000a00 */
[----:B------:R3:W5:Y:S01]  /*0820*/  @!P1 LDG.E R237, desc[UR20][R10.64] ;  /* 0x000000140aed9981 */ /* 0x000762000c1e1900 */
[----:B------:R-:W-:Y:S01]  /*0830*/  ISETP.NE.U32.AND P1, PT, R4, RZ, PT ;  /* 0x000000ff0400720c */ /* 0x000fe20003f25070 */
[----:B------:R-:W-:-:S03]  /*0840*/  USHF.L.U32 UR23, UR19, 0x6, URZ ;  /* 0x0000000613177899 */ /* 0x000fc600080006ff */
[----:B------:R-:W-:Y:S02]  /*0850*/  ISETP.NE.AND.EX P1, PT, R5, RZ, PT, P1 ;  /* 0x000000ff0500720c */ /* 0x000fe40003f25310 */
[----:B------:R-:W1:Y:S01]  /*0860*/  @!P2 LDC R228, c[0x0][0x434] ;  /* 0x00010d00ffe4ab82 */ /* 0x000e620000000800 */
[----:B----4-:R-:W-:-:S04]  /*0870*/  @!P3 ISETP.NE.U32.AND P0, PT, R2, RZ, PT ;  /* 0x000000ff0200b20c */ /* 0x010fc80003f05070 */
[----:B------:R-:W-:-:S04]  /*0880*/  @!P3 ISETP.NE.AND.EX P0, PT, R3, RZ, PT, P0 ;  /* 0x000000ff0300b20c */ /* 0x000fc80003f05300 */
[----:B-1----:R-:W-:Y:S01]  /*0890*/  @!P3 SEL R6, R6, RZ, P0 ;  /* 0x000000ff0606b207 */ /* 0x002fe20000000000 */
[----:B--2---:R-:W-:Y:S01]  /*08a0*/  @P3 IMAD.IADD R235, R235, 0x1, -R234 ;  /* 0x00000001ebeb3824 */ /* 0x004fe200078e0aea */
[----:B---3--:R-:W-:Y:S07]  /*08b0*/  @!P1 BRA `(.L_x_718) ;  /* 0x00000000000c9947 */ /* 0x008fee0003800000 */
[----:B------:R-:W2:Y:S02]  /*08c0*/  @P4 LDG.E R2, desc[UR20][R10.64+0x4] ;  /* 0x000004140a024981 */ /* 0x000ea4000c1e1900 */
[----:B--2--5:R-:W-:-:S06]  /*08d0*/  @P4 IADD3 R9, PT, PT, R2, -R237, RZ ;  /* 0x800000ed02094210 */ /* 0x024fcc0007ffe0ff */
[----:B------:R1:W5:Y:S02]  /*08e0*/  @!P4 LDG.E R9, desc[UR20][R10.64] ;  /* 0x000000140a09c981 */ /* 0x000364000c1e1900 */
.L_x_718:
        /* <DEDUP_REMOVED lines=10> */
[----:B------:R-:W-:-:S04]  /*0990*/  SHF.R.S32.HI R232, RZ, 0x6, R232 ;  /* 0x00000006ffe87819 */ /* 0x000fc800000114e8 */
[----:B------:R-:W-:-:S03]  /*09a0*/  SHF.L.U32 R233, R232, 0x6, RZ ;  /* 0x00000006e8e97819 */ /* 0x000fc600000006ff */
[----:B------:R-:W3:Y:S01]  /*09b0*/  @P3 LDC.64 R2, c[0x0][0x3b0] ;  /* 0x0000ec00ff023b82 */ /* 0x000ee20000000a00 */
[----:B------:R-:W-:-:S04]  /*09c0*/  IADD3 R17, PT, PT, R233, -0x40, RZ ;  /* 0xffffffc0e9117810 */ /* 0x000fc80007ffe0ff */
[----:B------:R-:W-:Y:S01]  /*09d0*/  SHF.R.S32.HI R19, RZ, 0x1f, R17 ;  /* 0x0000001fff137819 */ /* 0x000fe20000011411 */
[----:B--2---:R-:W-:-:S04]  /*09e0*/  @!P3 IMAD.WIDE.U32 R6, R201, R4, RZ ;  /* 0x00000004c906b225 */ /* 0x004fc800078e00ff */
[----:B------:R-:W-:Y:S02]  /*09f0*/  @!P3 IMAD R13, R201, R5, R7 ;  /* 0x00000005c90db224 */ /* 0x000fe400078e0207 */
[----:B------:R-:W-:Y:S02]  /*0a00*/  @!P3 IMAD.MOV.U32 R14, RZ, RZ, R6 ;  /* 0x000000ffff0eb224 */ /* 0x000fe400078e0006 */
[----:B---3--:R-:W-:-:S04]  /*0a10*/  @P3 IMAD.WIDE.U32 R4, R15, R2, RZ ;  /* 0x000000020f043225 */ /* 0x008fc800078e00ff */
[----:B------:R-:W-:Y:S02]  /*0a20*/  @P3 IMAD R13, R15, R3, R5 ;  /* 0x000000030f0d3224 */ /* 0x000fe400078e0205 */
[----:B------:R-:W-:Y:S01]  /*0a30*/  @P3 IMAD.MOV.U32 R14, RZ, RZ, R4 ;  /* 0x000000ffff0e3224 */ /* 0x000fe200078e0004 */
[----:B------:R-:W-:Y:S06]  /*0a40*/  @P2 BRA `(.L_x_720) ;  /* 0x0000000000282947 */ /* 0x000fec0003800000 */
[----:B------:R-:W2:Y:S01]  /*0a50*/  LDCU.64 UR14, c[0x0][0x3b8] ;  /* 0x00007700ff0e77ac */ /* 0x000ea20008000a00 */
[----:B------:R-:W-:Y:S01]  /*0a60*/  SHF.R.S32.HI R3, RZ, 0x1f, R234 ;  /* 0x0000001fff037819 */ /* 0x000fe200000114ea */
[----:B------:R-:W1:Y:S04]  /*0a70*/  LDCU.64 UR4, c[0x0][0x3a0] ;  /* 0x00007400ff0477ac */ /* 0x000e680008000a00 */
[----:B--2---:R-:W-:Y:S02]  /*0a80*/  IMAD R3, R3, UR14, RZ ;  /* 0x0000000e03037c24 */ /* 0x004fe4000f8e02ff */
[----:B------:R-:W-:-:S04]  /*0a90*/  IMAD.WIDE.U32 R4, R234, UR14, RZ ;  /* 0x0000000eea047c25 */ /* 0x000fc8000f8e00ff */
[----:B------:R-:W-:-:S05]  /*0aa0*/  IMAD R0, R234, UR15, R3 ;  /* 0x0000000fea007c24 */ /* 0x000fca000f8e0203 */
[----:B------:R-:W-:-:S03]  /*0ab0*/  IADD3 R5, PT, PT, R5, R0, RZ ;  /* 0x0000000005057210 */ /* 0x000fc60007ffe0ff */
[----:B-1----:R-:W-:-:S04]  /*0ac0*/  IMAD.WIDE.U32 R10, R201, UR4, R4 ;  /* 0x00000004c90a7c25 */ /* 0x002fc8000f8e0004 */
[----:B------:R-:W-:Y:S01]  /*0ad0*/  IMAD R9, R201, UR5, R11 ;  /* 0x00000005c9097c24 */ /* 0x000fe2000f8e020b */
[----:B------:R-:W-:Y:S06]  /*0ae0*/  BRA `(.L_x_721) ;  /* 0x0000000000147947 */ /* 0x000fec0003800000 */
.L_x_720:
[----:B------:R-:W2:Y:S01]  /*0af0*/  LDCU.64 UR14, c[0x0][0x3b8] ;  /* 0x00007700ff0e77ac */ /* 0x000ea20008000a00 */
[----:B-1----:R-:W-:-:S05]  /*0b00*/  IADD3 R10, PT, PT, R234, R237, RZ ;  /* 0x000000edea0a7210 */ /* 0x002fca0007ffe0ff */
[C---:B--2---:R-:W-:Y:S02]  /*0b10*/  IMAD R9, R10.reuse, UR15, RZ ;  /* 0x0000000f0a097c24 */ /* 0x044fe4000f8e02ff */
[----:B------:R-:W-:-:S05]  /*0b20*/  IMAD.WIDE.U32 R10, R10, UR14, RZ ;  /* 0x0000000e0a0a7c25 */ /* 0x000fca000f8e00ff */
[----:B------:R-:W-:Y:S02]  /*0b30*/  IADD3 R9, PT, PT, R11, R9, RZ ;  /* 0x000000090b097210 */ /* 0x000fe40007ffe0ff */
.L_x_721:
[----:B------:R-:W1:Y:S01]  /*0b40*/  LDC R3, c[0x0][0x3e8] ;  /* 0x0000fa00ff037b82 */ /* 0x000e620000000800 */
[----:B------:R-:W-:Y:S01]  /*0b50*/  MOV R6, RZ ;  /* 0x000000ff00067202 */ /* 0x000fe20000000f00 */
[----:B------:R-:W-:Y:S01]  /*0b60*/  USHF.R.S32.HI UR22, URZ, 0x1f, UR23 ;  /* 0x0000001fff167899 */ /* 0x000fe20008011417 */
        /* <DEDUP_REMOVED lines=34> */
[----:B------:R-:W-:Y:S06]  /*0d90*/  BRA `(.L_x_723) ;  /* 0x0000000000187947 */ /* 0x000fec0003800000 */
.L_x_722:
[----:B------:R-:W1:Y:S01]  /*0da0*/  LDCU.64 UR12, c[0x0][0x3c0] ;  /* 0x00007800ff0c77ac */ /* 0x000e620008000a00 */
[----:B------:R-:W-:-:S05]  /*0db0*/  IADD3 R2, PT, PT, R234, R237, RZ ;  /* 0x000000edea027210 */ /* 0x000fca0007ffe0ff */
[C---:B-1----:R-:W-:Y:S02]  /*0dc0*/  IMAD R7, R2.reuse, UR13, RZ ;  /* 0x0000000d02077c24 */ /* 0x042fe4000f8e02ff */
[----:B------:R-:W-:-:S05]  /*0dd0*/  IMAD.WIDE.U32 R2, R2, UR12, RZ ;  /* 0x0000000c02027c25 */ /* 0x000fca000f8e00ff */
[----:B------:R-:W-:Y:S02]  /*0de0*/  IADD3 R7, PT, PT, R3, R7, RZ ;  /* 0x0000000703077210 */ /* 0x000fe40007ffe0ff */
[----:B------:R-:W-:-:S07]  /*0df0*/  MOV R8, R2 ;  /* 0x0000000200087202 */ /* 0x000fce0000000f00 */
.L_x_723:
[----:B------:R-:W1:Y:S01]  /*0e00*/  @!P3 LDC.64 R4, c[0x0][0x588] ;  /* 0x00016200ff04bb82 */ /* 0x000e620000000a00 */
[----:B------:R-:W2:Y:S07]  /*0e10*/  LDCU UR24, c[0x0][0x3e0] ;  /* 0x00007c00ff1877ac */ /* 0x000eae0008000800 */
[----:B------:R-:W3:Y:S08]  /*0e20*/  @P3 LDC.64 R2, c[0x0][0x590] ;  /* 0x00016400ff023b82 */ /* 0x000ef00000000a00 */
[----:B------:R-:W2:Y:S01]  /*0e30*/  LDC R21, c[0x0][0x44c] ;  /* 0x00011300ff157b82 */ /* 0x000ea20000000800 */
[----:B-1----:R-:W-:-:S04]  /*0e40*/  @!P3 IMAD.WIDE.U32 R24, R201, R4, RZ ;  /* 0x00000004c918b225 */ /* 0x002fc800078e00ff */
[----:B------:R-:W-:Y:S01]  /*0e50*/  @!P3 IMAD R18, R201, R5, R25 ;  /* 0x00000005c912b224 */ /* 0x000fe200078e0219 */
[----:B------:R-:W-:Y:S01]  /*0e60*/  @!P3 MOV R20, R24 ;  /* 0x000000180014b202 */ /* 0x000fe20000000f00 */
        /* <DEDUP_REMOVED lines=18> */
[----:B------:R-:W-:-:S05]  /*0f90*/  IMAD R23, R2, R22, R23 ;  /* 0x0000001602177224 */ /* 0x000fca00078e0217 */
[----:B------:R-:W-:Y:S01]  /*0fa0*/  IADD3 R23, PT, PT, R25, R23, RZ ;  /* 0x0000001719177210 */ /* 0x000fe20007ffe0ff */
[----:B------:R-:W-:Y:S06]  /*0fb0*/  BRA `(.L_x_725) ;  /* 0x00000000000c7947 */ /* 0x000fec0003800000 */
.L_x_724:
[-C--:B------:R-:W-:Y:S02]  /*0fc0*/  IMAD R23, R5, R15.reuse, RZ ;  /* 0x0000000f05177224 */ /* 0x080fe400078e02ff */
[----:B------:R-:W-:-:S05]  /*0fd0*/  IMAD.WIDE.U32 R24, R4, R15, RZ ;  /* 0x0000000f04187225 */ /* 0x000fca00078e00ff */
[----:B------:R-:W-:-:S07]  /*0fe0*/  IADD3 R23, PT, PT, R25, R23, RZ ;  /* 0x0000001719177210 */ /* 0x000fce0007ffe0ff */
.L_x_725:
        /* <DEDUP_REMOVED lines=20> */
.L_x_726:
[----:B------:R-:W1:Y:S01]  /*1130*/  LDC R12, c[0x0][0x434] ;  /* 0x00010d00ff0c7b82 */ /* 0x000e620000000800 */
[----:B------:R-:W-:-:S04]  /*1140*/  IMAD R3, R201, UR24, R200 ;  /* 0x00000018c9037c24 */ /* 0x000fc8000f8e02c8 */
[----:B-1----:R-:W-:-:S03]  /*1150*/  IMAD R12, R3, R12, RZ ;  /* 0x0000000c030c7224 */ /* 0x002fc600078e02ff */
.L_x_727:
        /* <DEDUP_REMOVED lines=11> */
.L_x_728:
[----:B------:R-:W1:Y:S01]  /*1210*/  LDC R16, c[0x0][0x444] ;  /* 0x00011100ff107b82 */ /* 0x000e620000000800 */
[----:B------:R-:W-:-:S04]  /*1220*/  IMAD R3, R201, UR24, R200 ;  /* 0x00000018c9037c24 */ /* 0x000fc8000f8e02c8 */
[----:B-1----:R-:W-:-:S07]  /*1230*/  IMAD R16, R3, R16, RZ ;  /* 0x0000001003107224 */ /* 0x002fce00078e02ff */
.L_x_729:
[----:B------:R-:W1:Y:S01]  /*1240*/  LDCU.128 UR4, c[0x0][0x590] ;  /* 0x0000b200ff0477ac */ /* 0x000e620008000c00 */
[----:B------:R-:W2:Y:S01]  /*1250*/  LDC.64 R4, c[0x0][0x5f8] ;  /* 0x00017e00ff047b82 */ /* 0x000ea20000000a00 */
[----:B------:R-:W3:Y:S01]  /*1260*/  S2R R238, SR_TID.X ;  /* 0x0000000000ee7919 */ /* 0x000ee20000002100 */
[----:B------:R-:W-:Y:S01]  /*1270*/  IADD3 R28, P0, PT, R204, R20, RZ ;  /* 0x00000014cc1c7210 */ /* 0x000fe20007f1e0ff */
[----:B------:R-:W4:Y:S01]  /*1280*/  LDCU.64 UR10, c[0x0][0x3c8] ;  /* 0x00007900ff0a77ac */ /* 0x000f220008000a00 */
[----:B------:R-:W-:Y:S01]  /*1290*/  IMAD R21, R21, UR24, RZ ;  /* 0x0000001815157c24 */ /* 0x000fe2000f8e02ff */
[----:B------:R-:W-:Y:S01]  /*12a0*/  ISETP.NE.AND P3, PT, RZ, UR16, PT ;  /* 0x00000010ff007c0c */ /* 0x000fe2000bf65270 */
[----:B------:R-:W-:Y:S01]  /*12b0*/  IMAD R16, R11, 0x40, R16 ;  /* 0x000000400b107824 */ /* 0x000fe200078e0210 */
[----:B------:R-:W-:Y:S01]  /*12c0*/  IADD3 R218, PT, PT, R228, UR23, RZ ;  /* 0x00000017e4da7c10 */ /* 0x000fe2000fffe0ff */
[----:B------:R-:W5:Y:S01]  /*12d0*/  LDC.64 R2, c[0x0][0x3b0] ;  /* 0x0000ec00ff027b82 */ /* 0x000f620000000a00 */
[----:B------:R-:W-:Y:S01]  /*12e0*/  IMAD.X R29, RZ, RZ, R18, P0 ;  /* 0x000000ffff1d7224 */ /* 0x000fe200000e0612 */
[--C-:B------:R-:W-:Y:S01]  /*12f0*/  IADD3 R24, P1, P0, R26, R24, R25.reuse ;  /* 0x000000181a187210 */ /* 0x100fe2000783e019 */
[----:B------:R-:W4:Y:S01]  /*1300*/  LDCU.64 UR16, c[0x0][0x570] ;  /* 0x0000ae00ff1077ac */ /* 0x000f220008000a00 */
[----:B------:R-:W-:Y:S01]  /*1310*/  SHF.R.S32.HI R25, RZ, 0x1f, R25 ;  /* 0x0000001fff197819 */ /* 0x000fe20000011419 */
[----:B------:R-:W-:Y:S03]  /*1320*/  BSSY.RECONVERGENT B1, `(.L_x_719) ;  /* 0x0000720000017945 */ /* 0x000fe60003800200 */
[----:B------:R-:W-:Y:S01]  /*1330*/  IADD3.X R22, PT, PT, R22, R23, R25, P1, P0 ;  /* 0x0000001716167210 */ /* 0x000fe20000fe0419 */
[----:B-1----:R-:W-:Y:S01]  /*1340*/  IMAD R18, R19, UR4, RZ ;  /* 0x0000000413127c24 */ /* 0x002fe2000f8e02ff */
[----:B------:R-:W1:Y:S01]  /*1350*/  LDC.64 R246, c[0x0][0x420] ;  /* 0x00010800fff67b82 */ /* 0x000e620000000a00 */
[----:B------:R-:W-:Y:S01]  /*1360*/  IMAD.WIDE.U32 R28, R17, UR4, R28 ;  /* 0x00000004111c7c25 */ /* 0x000fe2000f8e001c */
[----:B------:R-:W-:-:S03]  /*1370*/  USHF.L.U64.HI UR27, UR4, 0x5, UR5 ;  /* 0x00000005041b7899 */ /* 0x000fc60008010205 */
[----:B------:R-:W-:Y:S02]  /*1380*/  IMAD R15, R17, UR5, R18 ;  /* 0x00000005110f7c24 */ /* 0x000fe4000f8e0212 */
[----:B--2---:R-:W-:-:S04]  /*1390*/  IMAD.WIDE.U32 R26, R4, UR18, RZ ;  /* 0x00000012041a7c25 */ /* 0x004fc8000f8e00ff */
[----:B------:R-:W-:Y:S01]  /*13a0*/  IMAD.MOV.U32 R18, RZ, RZ, R204 ;  /* 0x000000ffff127224 */ /* 0x000fe200078e00cc */
[----:B------:R-:W-:Y:S01]  /*13b0*/  SEL R26, R26, RZ, P3 ;  /* 0x000000ff1a1a7207 */ /* 0x000fe20001800000 */
[----:B------:R-:W-:Y:S02]  /*13c0*/  IMAD.IADD R29, R29, 0x1, R15 ;  /* 0x000000011d1d7824 */ /* 0x000fe400078e020f */
[-C--:B-----5:R-:W-:Y:S01]  /*13d0*/  IMAD R4, R19, R2.reuse, RZ ;  /* 0x0000000213047224 */ /* 0x0a0fe200078e02ff */
[----:B------:R-:W2:Y:S01]  /*13e0*/  LDC R15, c[0x0][0x508] ;  /* 0x00014200ff0f7b82 */ /* 0x000ea20000000800 */
[----:B------:R-:W-:Y:S01]  /*13f0*/  IMAD.MOV.U32 R19, RZ, RZ, RZ ;  /* 0x000000ffff137224 */ /* 0x000fe200078e00ff */
[----:B---3--:R-:W-:Y:S01]  /*1400*/  LOP3.LUT R238, R238, 0x1f, RZ, 0xc0, !PT ;  /* 0x0000001feeee7812 */ /* 0x008fe200078ec0ff */
[C---:B------:R-:W-:Y:S02]  /*1410*/  IMAD R4, R17.reuse, R3, R4 ;  /* 0x0000000311047224 */ /* 0x040fe400078e0204 */
[----:B------:R-:W-:-:S04]  /*1420*/  IMAD.WIDE.U32 R30, R17, R2, R18 ;  /* 0x00000002111e7225 */ /* 0x000fc800078e0012 */
[----:B------:R-:W-:Y:S01]  /*1430*/  IMAD.WIDE.U32 R28, R200, UR6, R28 ;  /* 0x00000006c81c7c25 */ /* 0x000fe2000f8e001c */
[----:B------:R-:W-:-:S03]  /*1440*/  IADD3 R30, P0, PT, R14, R30, RZ ;  /* 0x0000001e0e1e7210 */ /* 0x000fc60007f1e0ff */
[----:B------:R-:W-:Y:S01]  /*1450*/  IMAD R17, R203, R21, R238 ;  /* 0x00000015cb117224 */ /* 0x000fe200078e02ee */
[----:B------:R-:W-:Y:S01]  /*1460*/  IADD3.X R31, PT, PT, R13, R31, R4, P0, !PT ;  /* 0x0000001f0d1f7210 */ /* 0x000fe200007fe404 */
[C---:B------:R-:W-:Y:S01]  /*1470*/  IMAD R29, R200.reuse, UR7, R29 ;  /* 0x00000007c81d7c24 */ /* 0x040fe2000f8e021d */
[----:B------:R-:W3:Y:S01]  /*1480*/  LDCU.64 UR6, c[0x0][0x550] ;  /* 0x0000aa00ff0677ac */ /* 0x000ee20008000a00 */
[----:B------:R-:W-:Y:S01]  /*1490*/  IMAD R5, R5, UR18, R27 ;  /* 0x0000001205057c24 */ /* 0x000fe2000f8e021b */
[----:B------:R-:W-:Y:S01]  /*14a0*/  IADD3 R4, P1, P0, R17, R24, R26 ;  /* 0x0000001811047210 */ /* 0x000fe2000783e01a */
[C---:B----4-:R-:W-:Y:S01]  /*14b0*/  IMAD.WIDE.U32 R26, R200.reuse, UR10, R30 ;  /* 0x0000000ac81a7c25 */ /* 0x050fe2000f8e001e */
[----:B------:R-:W-:Y:S01]  /*14c0*/  SHF.R.S32.HI R17, RZ, 0x1f, R17 ;  /* 0x0000001fff117819 */ /* 0x000fe20000011411 */
[----:B------:R-:W4:Y:S01]  /*14d0*/  LDC.64 R24, c[0x0][0x5e8] ;  /* 0x00017a00ff187b82 */ /* 0x000f220000000a00 */
[----:B------:R-:W-:Y:S01]  /*14e0*/  SEL R5, R5, RZ, P3 ;  /* 0x000000ff05057207 */ /* 0x000fe20001800000 */
[----:B------:R-:W-:Y:S01]  /*14f0*/  IMAD R27, R200, UR11, R27 ;  /* 0x0000000bc81b7c24 */ /* 0x000fe2000f8e021b */
[----:B------:R-:W5:Y:S01]  /*1500*/  LDCU.64 UR10, c[0x0][0x380] ;  /* 0x00007000ff0a77ac */ /* 0x000f620008000a00 */
[----:B--2---:R-:W-:Y:S01]  /*1510*/  IADD3 R15, PT, PT, R218, -R15, -R235 ;  /* 0x8000000fda0f7210 */ /* 0x004fe20007ffe8eb */
[----:B------:R-:W-:Y:S01]  /*1520*/  IMAD.SHL.U32 R21, R21, 0x40, RZ ;  /* 0x0000004015157824 */ /* 0x000fe200078e00ff */
[----:B------:R-:W-:Y:S01]  /*1530*/  IADD3.X R5, PT, PT, R17, R22, R5, P1, P0 ;  /* 0x0000001611057210 */ /* 0x000fe20000fe0405 */
[----:B------:R-:W-:Y:S01]  /*1540*/  IMAD.WIDE.U32 R22, R206, UR4, R28 ;  /* 0x00000004ce167c25 */ /* 0x000fe2000f8e001c */
[----:B------:R-:W-:-:S02]  /*1550*/  SHF.R.S32.HI R14, RZ, 0x1f, R15 ;  /* 0x0000001fff0e7819 */ /* 0x000fc4000001140f */
[----:B------:R-:W-:Y:S01]  /*1560*/  IADD3 R4, P0, PT, R21, R4, RZ ;  /* 0x0000000415047210 */ /* 0x000fe20007f1e0ff */
[----:B------:R-:W-:Y:S01]  /*1570*/  IMAD R13, R206, UR5, R23 ;  /* 0x00000005ce0d7c24 */ /* 0x000fe2000f8e0217 */
[----:B------:R-:W-:Y:S01]  /*1580*/  LEA.HI R14, R14, R15, RZ, 0x6 ;  /* 0x0000000f0e0e7211 */ /* 0x000fe200078f30ff */
[----:B------:R-:W-:Y:S01]  /*1590*/  IMAD.WIDE.U32 R26, R206, R2, R26 ;  /* 0x00000002ce1a7225 */ /* 0x000fe200078e001a */
[C---:B---3--:R-:W-:Y:S01]  /*15a0*/  LEA R242, P1, R22.reuse, UR6, 0x1 ;  /* 0x0000000616f27c11 */ /* 0x048fe2000f8208ff */
[----:B------:R-:W-:Y:S01]  /*15b0*/  USHF.L.U32 UR6, UR4, 0x5, URZ ;  /* 0x0000000504067899 */ /* 0x000fe200080006ff */
[----:B------:R-:W-:Y:S02]  /*15c0*/  SHF.R.S32.HI R14, RZ, 0x6, R14 ;  /* 0x00000006ff0e7819 */ /* 0x000fe4000001140e */
[----:B------:R-:W-:Y:S01]  /*15d0*/  LEA.HI.X R243, R22, UR7, R13, 0x1, P1 ;  /* 0x0000000716f37c11 */ /* 0x000fe200088f0c0d */
[----:B------:R-:W-:Y:S01]  /*15e0*/  IMAD R13, R206, R3, R27 ;  /* 0x00000003ce0d7224 */ /* 0x000fe200078e021b */
[----:B------:R-:W-:-:S02]  /*15f0*/  VIMNMX R219, PT, PT, RZ, R14, !PT ;  /* 0x0000000effdb7248 */ /* 0x000fc40007fe0100 */
[----:B-----5:R-:W-:Y:S02]  /*1600*/  LEA R244, P1, R26, UR10, 0x1 ;  /* 0x0000000a1af47c11 */ /* 0x020fe4000f8208ff */
[----:B------:R-:W-:Y:S01]  /*1610*/  LEA.HI.X.SX32 R5, R21, R5, 0x1, P0 ;  /* 0x0000000515057211 */ /* 0x000fe200000f0eff */
[----:B----4-:R-:W-:Y:S01]  /*1620*/  IMAD.WIDE R222, R16, 0x4, R24 ;  /* 0x0000000410de7825 */ /* 0x010fe200078e0218 */
[----:B------:R-:W-:Y:S02]  /*1630*/  LEA.HI.X R245, R26, UR11, R13, 0x1, P1 ;  /* 0x0000000b1af57c11 */ /* 0x000fe400088f0c0d */
[----:B------:R-:W-:Y:S01]  /*1640*/  ISETP.GT.AND P1, PT, R232, R219, PT ;  /* 0x000000dbe800720c */ /* 0x000fe20003f24270 */
[----:B------:R-:W-:Y:S01]  /*1650*/  IMAD.SHL.U32 R13, R2, 0x20, RZ ;  /* 0x00000020020d7824 */ /* 0x000fe200078e00ff */
[----:B------:R-:W-:Y:S01]  /*1660*/  LEA R240, P0, R4, UR16, 0x2 ;  /* 0x0000001004f07c11 */ /* 0x000fe2000f8010ff */
[----:B------:R-:W-:Y:S01]  /*1670*/  IMAD.MOV.U32 R221, RZ, RZ, R223 ;  /* 0x000000ffffdd7224 */ /* 0x000fe200078e00df */
[----:B------:R-:W-:-:S02]  /*1680*/  SHF.L.U64.HI R3, R2, 0x5, R3 ;  /* 0x0000000502037819 */ /* 0x000fc40000010203 */
[----:B------:R-:W-:Y:S02]  /*1690*/  LEA.HI.X R241, R4, UR17, R5, 0x2, P0 ;  /* 0x0000001104f17c11 */ /* 0x000fe400080f1405 */
[----:B------:R-:W-:Y:S02]  /*16a0*/  LEA R5, R11, R12, 0x6 ;  /* 0x0000000c0b057211 */ /* 0x000fe400078e30ff */
[C---:B------:R-:W-:Y:S02]  /*16b0*/  IADD3 R4, P0, PT, R206.reuse, 0x20, RZ ;  /* 0x00000020ce047810 */ /* 0x040fe40007f1e0ff */
[----:B------:R-:W-:Y:S01]  /*16c0*/  IADD3 R2, PT, PT, R206, 0x20, RZ ;  /* 0x00000020ce027810 */ /* 0x000fe20007ffe0ff */
[----:B-1----:R-:W-:-:S04]  /*16d0*/  IMAD.WIDE R246, R5, 0x4, R246 ;  /* 0x0000000405f67825 */ /* 0x002fc800078e02f6 */
[----:B------:R-:W-:Y:S01]  /*16e0*/  IMAD.X R5, RZ, RZ, RZ, P0 ;  /* 0x000000ffff057224 */ /* 0x000fe200000e06ff */
[----:B------:R-:W-:Y:S06]  /*16f0*/  @P1 BRA `(.L_x_730) ;  /* 0x0000000400ec1947 */ /* 0x000fec0003800000 */
        /* <DEDUP_REMOVED lines=11> */
.L_x_731:
[----:B------:R-:W1:Y:S01]  /*17b0*/  LDCU.64 UR10, c[0x0][0x5c0] ;  /* 0x0000b800ff0a77ac */ /* 0x000e620008000a00 */
[----:B------:R-:W-:-:S05]  /*17c0*/  IADD3 R0, PT, PT, R234, R237, RZ ;  /* 0x000000edea007210 */ /* 0x000fca0007ffe0ff */
[C---:B-1----:R-:W-:Y:S02]  /*17d0*/  IMAD R3, R0.reuse, UR11, RZ ;  /* 0x0000000b00037c24 */ /* 0x042fe4000f8e02ff */
[----:B------:R-:W-:-:S05]  /*17e0*/  IMAD.WIDE.U32 R6, R0, UR10, RZ ;  /* 0x0000000a00067c25 */ /* 0x000fca000f8e00ff */
[----:B------:R-:W-:Y:S02]  /*17f0*/  IADD3 R0, PT, PT, R7, R3, RZ ;  /* 0x0000000307007210 */ /* 0x000fe40007ffe0ff */
.L_x_732:
        /* <DEDUP_REMOVED lines=11> */
.L_x_733:
[----:B------:R-:W1:Y:S01]  /*18b0*/  LDCU.64 UR6, c[0x0][0x5c8] ;  /* 0x0000b900ff0677ac */ /* 0x000e620008000a00 */
[----:B------:R-:W-:-:S05]  /*18c0*/  IADD3 R234, PT, PT, R234, R237, RZ ;  /* 0x000000edeaea7210 */ /* 0x000fca0007ffe0ff */
[C---:B-1----:R-:W-:Y:S02]  /*18d0*/  IMAD R7, R234.reuse, UR7, RZ ;  /* 0x00000007ea077c24 */ /* 0x042fe4000f8e02ff */
[----:B------:R-:W-:-:S05]  /*18e0*/  IMAD.WIDE.U32 R8, R234, UR6, RZ ;  /* 0x00000006ea087c25 */ /* 0x000fca000f8e00ff */
[----:B------:R-:W-:-:S07]  /*18f0*/  IADD3 R7, PT, PT, R9, R7, RZ ;  /* 0x0000000709077210 */ /* 0x000fce0007ffe0ff */
.L_x_734:
        /* <DEDUP_REMOVED lines=9> */
[----:B------:R-:W-:Y:S01]  /*1990*/  IADD3 R10, P0, PT, R6, R10, RZ ;  /* 0x0000000a060a7210 */ /* 0x000fe20007f1e0ff */
[----:B------:R-:W-:-:S04]  /*19a0*/  IMAD.U32 R3, RZ, RZ, UR6 ;  /* 0x00000006ff037e24 */ /* 0x000fc8000f8e00ff */
[----:B------:R-:W-:-:S03]  /*19b0*/  IADD3.X R11, PT, PT, R0, UR12, R11, P0, !PT ;  /* 0x0000000c000b7c10 */ /* 0x000fc600087fe40b */
        /* <DEDUP_REMOVED lines=17> */
.L_x_736:
[----:B------:R-:W-:Y:S05]  /*1ad0*/  BSYNC.RECONVERGENT B0 ;  /* 0x0000000000007941 */ /* 0x000fea0003800200 */
.L_x_735:
[----:B------:R-:W-:Y:S04]  /*1ae0*/  BSSY.RECONVERGENT B0, `(.L_x_737) ;  /* 0x0000012000007945 */ /* 0x000fe80003800200 */
[----:B------:R-:W-:Y:S05]  /*1af0*/  @P4 BRA `(.L_x_738) ;  /* 0x0000000000404947 */ /* 0x000fea0003800000 */
[----:B------:R-:W2:Y:S01]  /*1b00*/  LDCU UR12, c[0x0][0x440] ;  /* 0x00008800ff0c77ac */ /* 0x000ea20008000800 */
[----:B-1----:R-:W-:Y:S01]  /*1b10*/  MOV R13, R9 ;  /* 0x00000009000d7202 */ /* 0x002fe20000000f00 */
[----:B------:R-:W-:Y:S01]  /*1b20*/  IMAD R11, R5, UR10, RZ ;  /* 0x0000000a050b7c24 */ /* 0x000fe2000f8e02ff */
[----:B------:R-:W1:Y:S01]  /*1b30*/  LDCU.64 UR4, c[0x0][0x560] ;  /* 0x0000ac00ff0477ac */ /* 0x000e620008000a00 */
[----:B------:R-:W-:Y:S02]  /*1b40*/  IMAD.MOV.U32 R12, RZ, RZ, R10 ;  /* 0x000000ffff0c7224 */ /* 0x000fe400078e000a */
        /* <DEDUP_REMOVED lines=11> */
.L_x_738:
[----:B------:R-:W-:Y:S05]  /*1c00*/  BSYNC.RECONVERGENT B0 ;  /* 0x0000000000007941 */ /* 0x000fea0003800200 */
.L_x_737:
        /* <DEDUP_REMOVED lines=11> */
[----:B------:R-:W-:Y:S01]  /*1cc0*/  IMAD.MOV.U32 R2, RZ, RZ, R8 ;  /* 0x000000ffff027224 */ /* 0x000fe200078e0008 */
[----:B------:R-:W4:Y:S03]  /*1cd0*/  LDCU.64 UR4, c[0x0][0x568] ;  /* 0x0000ad00ff0477ac */ /* 0x000f260008000a00 */
[----:B--2---:R-:W-:-:S04]  /*1ce0*/  IMAD.WIDE.U32 R10, R206, UR6, R2 ;  /* 0x00000006ce0a7c25 */ /* 0x004fc8000f8e0002 */
        /* <DEDUP_REMOVED lines=9> */
.L_x_740:
[----:B------:R-:W-:Y:S05]  /*1d80*/  BSYNC.RECONVERGENT B0 ;  /* 0x0000000000007941 */ /* 0x000fea0003800200 */
.L_x_739:
[----:B------:R-:W-:Y:S05]  /*1d90*/  @P4 BRA `(.L_x_741) ;  /* 0x0000006400e04947 */ /* 0x000fea0003800000 */
[----:B------:R-:W4:Y:S01]  /*1da0*/  LDCU UR10, c[0x0][0x440] ;  /* 0x00008800ff0a77ac */ /* 0x000f220008000800 */
[----:B------:R-:W-:Y:S02]  /*1db0*/  IMAD R5, R5, UR6, RZ ;  /* 0x0000000605057c24 */ /* 0x000fe4000f8e02ff */
[----:B------:R-:W-:Y:S01]  /*1dc0*/  IMAD.MOV.U32 R2, RZ, RZ, R8 ;  /* 0x000000ffff027224 */ /* 0x000fe200078e0008 */
[----:B------:R-:W5:Y:S01]  /*1dd0*/  LDCU.64 UR4, c[0x0][0x568] ;  /* 0x0000ad00ff0477ac */ /* 0x000f620008000a00 */
[C---:B------:R-:W-:Y:S02]  /*1de0*/  IMAD R5, R4.reuse, UR7, R5 ;  /* 0x0000000704057c24 */ /* 0x040fe4000f8e0205 */
[----:B------:R-:W-:-:S04]  /*1df0*/  IMAD.WIDE.U32 R2, R4, UR6, R2 ;  /* 0x0000000604027c25 */ /* 0x000fc8000f8e0002 */
[----:B------:R-:W-:Y:S01]  /*1e00*/  IMAD.IADD R5, R3, 0x1, R5 ;  /* 0x0000000103057824 */ /* 0x000fe200078e0205 */
[----:B----4-:R-:W-:Y:S02]  /*1e10*/  ISETP.GE.AND P1, PT, R204, UR10, PT ;  /* 0x0000000acc007c0c */ /* 0x010fe4000bf26270 */
[----:B------:R-:W-:Y:S02]  /*1e20*/  ISETP.GE.AND P0, PT, R210, UR10, PT ;  /* 0x0000000ad2007c0c */ /* 0x000fe4000bf06270 */
[----:B-----5:R-:W-:-:S04]  /*1e30*/  LEA R4, P2, R2, UR4, 0x1 ;  /* 0x0000000402047c11 */ /* 0x020fc8000f8408ff */
[----:B------:R-:W-:-:S05]  /*1e40*/  LEA.HI.X R5, R2, UR5, R5, 0x1, P2 ;  /* 0x0000000502057c11 */ /* 0x000fca00090f0c05 */
[----:B------:R4:W-:Y:S04]  /*1e50*/  @!P1 STG.E.128 desc[UR20][R4.64], RZ ;  /* 0x000000ff04009986 */ /* 0x0009e8000c101d14 */
[----:B------:R4:W-:Y:S01]  /*1e60*/  @!P0 STG.E.128 desc[UR20][R4.64+0x80], RZ ;  /* 0x000080ff04008986 */ /* 0x0009e2000c101d14 */
[----:B------:R-:W-:-:S13]  /*1e70*/  ISETP.GE.AND P0, PT, R207, UR10, PT ;  /* 0x0000000acf007c0c */ /* 0x000fda000bf06270 */
[----:B------:R-:W-:Y:S05]  /*1e80*/  @P0 BRA `(.L_x_741) ;  /* 0x0000006400a40947 */ /* 0x000fea0003800000 */
[----:B------:R1:W-:Y:S01]  /*1e90*/  STG.E.128 desc[UR20][R4.64+0x100], RZ ;  /* 0x000100ff04007986 */ /* 0x0003e2000c101d14 */
[----:B------:R-:W-:Y:S05]  /*1ea0*/  BRA `(.L_x_741) ;  /* 0x00000064009c7947 */ /* 0x000fea0003800000 */
.L_x_730:
        /* <DEDUP_REMOVED lines=28> */
.L_x_744:
[----:B------:R2:W-:Y:S01]  /*2070*/  STS.128 [R213+0x10000], RZ ;  /* 0x010000ffd5007388 */ /* 0x0005e20000000c00 */
[----:B------:R-:W-:Y:S05]  /*2080*/  BRA `(.L_x_745) ;  /* 0x00000000000c7947 */ /* 0x000fea0003800000 */
.L_x_743:
[----:B------:R1:W-:Y:S04]  /*2090*/  STS.128 [R213+0xc000], RZ ;  /* 0x00c000ffd5007388 */ /* 0x0003e80000000c00 */
[----:B------:R1:W-:Y:S04]  /*20a0*/  STS.128 [R213+0xe000], RZ ;  /* 0x00e000ffd5007388 */ /* 0x0003e80000000c00 */
[----:B------:R1:W-:Y:S02]  /*20b0*/  STS.128 [R213+0x10000], RZ ;  /* 0x010000ffd5007388 */ /* 0x0003e40000000c00 */
.L_x_745:
[----:B------:R-:W-:Y:S05]  /*20c0*/  BSYNC.RECONVERGENT B0 ;  /* 0x0000000000007941 */ /* 0x000fea0003800200 */
.L_x_742:
        /* <DEDUP_REMOVED lines=31> */
.L_x_748:
[----:B------:R1:W-:Y:S02]  /*22c0*/  STS.128 [R213+0x11000], RZ ;  /* 0x011000ffd5007388 */ /* 0x0003e40000000c00 */
.L_x_747:
[----:B------:R-:W-:Y:S05]  /*22d0*/  BSYNC.RECONVERGENT B0 ;  /* 0x0000000000007941 */ /* 0x000fea0003800200 */
.L_x_746:
        /* <DEDUP_REMOVED lines=23> */
.L_x_751:
[----:B------:R1:W-:Y:S01]  /*2450*/  STS.128 [R231+0x4000], RZ ;  /* 0x004000ffe7007388 */ /* 0x0003e20000000c00 */
[----:B------:R-:W-:Y:S05]  /*2460*/  BRA `(.L_x_752) ;  /* 0x00000000000c7947 */ /* 0x000fea0003800000 */
.L_x_750:
[----:B------:R1:W-:Y:S04]  /*2470*/  STS.128 [R231], RZ ;  /* 0x000000ffe7007388 */ /* 0x0003e80000000c00 */
[----:B------:R1:W-:Y:S04]  /*2480*/  STS.128 [R231+0x2000], RZ ;  /* 0x002000ffe7007388 */ /* 0x0003e80000000c00 */
[----:B------:R1:W-:Y:S02]  /*2490*/  STS.128 [R231+0x4000], RZ ;  /* 0x004000ffe7007388 */ /* 0x0003e40000000c00 */
.L_x_752:
[----:B------:R-:W-:Y:S05]  /*24a0*/  BSYNC.RECONVERGENT B0 ;  /* 0x0000000000007941 */ /* 0x000fea0003800200 */
.L_x_749:
[----:B------:R1:W-:Y:S01]  /*24b0*/  @P3 STS.128 [R231+0x1000], RZ ;  /* 0x001000ffe7003388 */ /* 0x0003e20000000c00 */
[----:B------:R-:W-:Y:S03]  /*24c0*/  BSSY.RECONVERGENT B0, `(.L_x_753) ;  /* 0x000001b000007945 */ /* 0x000fe60003800200 */
        /* <DEDUP_REMOVED lines=25> */
.L_x_755:
[----:B------:R1:W-:Y:S02]  /*2660*/  STS.128 [R231+0x5000], RZ ;  /* 0x005000ffe7007388 */ /* 0x0003e40000000c00 */
.L_x_754:
[----:B------:R-:W-:Y:S05]  /*2670*/  BSYNC.RECONVERGENT B0 ;  /* 0x0000000000007941 */ /* 0x000fea0003800200 */
.L_x_753:
[CC--:B------:R-:W-:Y:S01]  /*2680*/  ISETP.GE.AND P1, PT, R202.reuse, R11.reuse, PT ;  /* 0x0000000bca00720c */ /* 0x0c0fe20003f26270 */
[----:B-1----:R-:W-:Y:S01]  /*2690*/  VIADD R12, R202, 0x8 ;  /* 0x00000008ca0c7836 */ /* 0x002fe20000000000 */
[----:B------:R-:W1:Y:S01]  /*26a0*/  LDCU.64 UR4, c[0x0][0x3d0] ;  /* 0x00007a00ff0477ac */ /* 0x000e620008000a00 */
[----:B------:R-:W-:Y:S01]  /*26b0*/  IMAD.MOV.U32 R230, RZ, RZ, 0x7f800000 ;  /* 0x7f800000ffe67424 */ /* 0x000fe200078e00ff */
[----:B------:R-:W-:Y:S02]  /*26c0*/  MOV R229, 0x7f800000 ;  /* 0x7f80000000e57802 */ /* 0x000fe40000000f00 */
[----:B------:R-:W-:Y:S01]  /*26d0*/  ISETP.GE.AND P0, PT, R12, R11, PT ;  /* 0x0000000b0c00720c */ /* 0x000fe20003f06270 */
[----:B------:R-:W-:-:S06]  /*26e0*/  IMAD.WIDE.U32 R12, R202, 0x4, R246 ;  /* 0x00000004ca0c7825 */ /* 0x000fcc00078e00f6 */
[----:B------:R2:W5:Y:S01]  /*26f0*/  @!P1 LDG.E R230, desc[UR20][R12.64] ;  /* 0x000000140ce69981 */ /* 0x000562000c1e1900 */
[----:B------:R-:W-:Y:S01]  /*2700*/  IMAD.U32 R3, RZ, RZ, UR14 ;  /* 0x0000000eff037e24 */ /* 0x000fe2000f8e00ff */
[----:B------:R-:W-:Y:S01]  /*2710*/  UIMAD UR7, UR22, UR14, URZ ;  /* 0x0000000e160772a4 */ /* 0x000fe2000f8e02ff */
[----:B------:R-:W-:Y:S02]  /*2720*/  IADD3 R217, PT, PT, R235, -UR23, RZ ;  /* 0x80000017ebd97c10 */ /* 0x000fe4000fffe0ff */
[----:B------:R-:W-:Y:S01]  /*2730*/  IMAD.WIDE.U32 R14, R3, UR23, R18 ;  /* 0x00000017030e7c25 */ /* 0x000fe2000f8e0012 */
[----:B------:R-:W-:Y:S01]  /*2740*/  UIMAD UR7, UR23, UR15, UR7 ;  /* 0x0000000f170772a4 */ /* 0x000fe2000f8e0207 */
[----:B------:R2:W5:Y:S01]  /*2750*/  @!P0 LDG.E R229, desc[UR20][R12.64+0x20] ;  /* 0x000020140ce58981 */ /* 0x000562000c1e1900 */
[----:B------:R-:W-:Y:S01]  /*2760*/  ISETP.GE.AND P4, PT, R206, R217, PT ;  /* 0x000000d9ce00720c */ /* 0x000fe20003f86270 */
[----:B-1----:R-:W-:Y:S01]  /*2770*/  IMAD R3, R0, UR4, RZ ;  /* 0x0000000400037c24 */ /* 0x002fe2000f8e02ff */
[----:B------:R-:W-:Y:S01]  /*2780*/  IADD3 R10, P0, PT, R10, R14, RZ ;  /* 0x0000000e0a0a7210 */ /* 0x000fe20007f1e0ff */
[----:B------:R-:W-:Y:S02]  /*2790*/  BSSY.RECONVERGENT B0, `(.L_x_756) ;  /* 0x0000026000007945 */ /* 0x000fe40003800200 */
[----:B------:R-:W-:Y:S01]  /*27a0*/  IMAD R3, R6, UR5, R3 ;  /* 0x0000000506037c24 */ /* 0x000fe2000f8e0203 */
[----:B------:R-:W-:-:S03]  /*27b0*/  IADD3.X R11, PT, PT, R9, UR7, R15, P0, !PT ;  /* 0x00000007090b7c10 */ /* 0x000fc600087fe40f */
[----:B------:R-:W-:-:S05]  /*27c0*/  IMAD.WIDE.U32 R10, R6, UR4, R10 ;  /* 0x00000004060a7c25 */ /* 0x000fca000f8e000a */
[----:B------:R-:W-:Y:S01]  /*27d0*/  IADD3 R3, PT, PT, R11, R3, RZ ;  /* 0x000000030b037210 */ /* 0x000fe20007ffe0ff */
[----:B------:R-:W-:Y:S06]  /*27e0*/  @P4 BRA `(.L_x_757) ;  /* 0x0000000000744947 */ /* 0x000fec0003800000 */
[----:B------:R-:W1:Y:S01]  /*27f0*/  LDCU UR7, c[0x0][0x440] ;  /* 0x00008800ff0777ac */ /* 0x000e620008000800 */
[----:B--2---:R-:W-:Y:S02]  /*2800*/  IMAD.MOV.U32 R12, RZ, RZ, R10 ;  /* 0x000000ffff0c7224 */ /* 0x004fe400078e000a */
        /* <DEDUP_REMOVED lines=25> */
.L_x_758:
[----:B------:R2:W-:Y:S01]  /*29a0*/  STS.128 [R213+0x16000], RZ ;  /* 0x016000ffd5007388 */ /* 0x0005e20000000c00 */
[----:B------:R-:W-:Y:S05]  /*29b0*/  BRA `(.L_x_759) ;  /* 0x00000000000c7947 */ /* 0x000fea0003800000 */
.L_x_757:
[----:B------:R1:W-:Y:S04]  /*29c0*/  STS.128 [R213+0x12000], RZ ;  /* 0x012000ffd5007388 */ /* 0x0003e80000000c00 */
[----:B------:R1:W-:Y:S04]  /*29d0*/  STS.128 [R213+0x14000], RZ ;  /* 0x014000ffd5007388 */ /* 0x0003e80000000c00 */
[----:B------:R1:W-:Y:S02]  /*29e0*/  STS.128 [R213+0x16000], RZ ;  /* 0x016000ffd5007388 */ /* 0x0003e40000000c00 */
.L_x_759:
[----:B------:R-:W-:Y:S05]  /*29f0*/  BSYNC.RECONVERGENT B0 ;  /* 0x0000000000007941 */ /* 0x000fea0003800200 */
.L_x_756:
        /* <DEDUP_REMOVED lines=34> */
.L_x_762:
[----:B------:R3:W-:Y:S02]  /*2c20*/  STS.128 [R213+0x17000], RZ ;  /* 0x017000ffd5007388 */ /* 0x0007e40000000c00 */
.L_x_761:
[----:B------:R-:W-:Y:S05]  /*2c30*/  BSYNC.RECONVERGENT B0 ;  /* 0x0000000000007941 */ /* 0x000fea0003800200 */
.L_x_760:
[----:B------:R-:W4:Y:S01]  /*2c40*/  LDCU.64 UR4, c[0x0][0x3d8] ;  /* 0x00007b00ff0477ac */ /* 0x000f220008000a00 */
[----:B------:R-:W-:Y:S01]  /*2c50*/  MOV R3, UR12 ;  /* 0x0000000c00037c02 */ /* 0x000fe20008000f00 */
[----:B------:R-:W-:Y:S01]  /*2c60*/  BSSY.RECONVERGENT B0, `(.L_x_763) ;  /* 0x000002a000007945 */ /* 0x000fe20003800200 */
[----:B------:R-:W-:-:S03]  /*2c70*/  UIMAD UR7, UR22, UR12, URZ ;  /* 0x0000000c160772a4 */ /* 0x000fc6000f8e02ff */
[----:B--23--:R-:W-:Y:S01]  /*2c80*/  IMAD.WIDE.U32 R10, R3, UR23, R18 ;  /* 0x00000017030a7c25 */ /* 0x00cfe2000f8e0012 */
[----:B------:R-:W-:Y:S02]  /*2c90*/  UIMAD UR7, UR23, UR13, UR7 ;  /* 0x0000000d170772a4 */ /* 0x000fe4000f8e0207 */
[----:B-1----:R-:W-:-:S04]  /*2ca0*/  IADD3 R12, P1, PT, R8, R10, RZ ;  /* 0x0000000a080c7210 */ /* 0x002fc80007f3e0ff */
[----:B------:R-:W-:Y:S01]  /*2cb0*/  IADD3.X R13, PT, PT, R7, UR7, R11, P1, !PT ;  /* 0x00000007070d7c10 */ /* 0x000fe20008ffe40b */
[----:B----4-:R-:W-:Y:S02]  /*2cc0*/  IMAD R3, R0, UR4, RZ ;  /* 0x0000000400037c24 */ /* 0x010fe4000f8e02ff */
[----:B------:R-:W-:-:S04]  /*2cd0*/  IMAD.WIDE.U32 R12, R6, UR4, R12 ;  /* 0x00000004060c7c25 */ /* 0x000fc8000f8e000c */
[----:B------:R-:W-:-:S05]  /*2ce0*/  IMAD R7, R6, UR5, R3 ;  /* 0x0000000506077c24 */ /* 0x000fca000f8e0203 */
[----:B------:R-:W-:Y:S01]  /*2cf0*/  IADD3 R7, PT, PT, R13, R7, RZ ;  /* 0x000000070d077210 */ /* 0x000fe20007ffe0ff */
[----:B------:R-:W-:Y:S06]  /*2d00*/  @P4 BRA `(.L_x_764) ;  /* 0x0000000000704947 */ /* 0x000fec0003800000 */
[----:B------:R-:W1:Y:S01]  /*2d10*/  LDCU UR7, c[0x0][0x440] ;  /* 0x00008800ff0777ac */ /* 0x000e620008000800 */
[----:B------:R-:W-:Y:S01]  /*2d20*/  IMAD.MOV.U32 R6, RZ, RZ, R12 ;  /* 0x000000ffff067224 */ /* 0x000fe200078e000c */
[----:B------:R-:W2:Y:S03]  /*2d30*/  LDCU.64 UR4, c[0x0][0x390] ;  /* 0x00007200ff0477ac */ /* 0x000ea60008000a00 */
        /* <DEDUP_REMOVED lines=23> */
.L_x_765:
[----:B------:R3:W-:Y:S01]  /*2eb0*/  STS.128 [R213+0x1c000], RZ ;  /* 0x01c000ffd5007388 */ /* 0x0007e20000000c00 */
[----:B------:R-:W-:Y:S05]  /*2ec0*/  BRA `(.L_x_766) ;  /* 0x00000000000c7947 */ /* 0x000fea0003800000 */
.L_x_764:
[----:B------:R4:W-:Y:S04]  /*2ed0*/  STS.128 [R213+0x18000], RZ ;  /* 0x018000ffd5007388 */ /* 0x0009e80000000c00 */
[----:B------:R4:W-:Y:S04]  /*2ee0*/  STS.128 [R213+0x1a000], RZ ;  /* 0x01a000ffd5007388 */ /* 0x0009e80000000c00 */
[----:B------:R4:W-:Y:S02]  /*2ef0*/  STS.128 [R213+0x1c000], RZ ;  /* 0x01c000ffd5007388 */ /* 0x0009e40000000c00 */
.L_x_766:
[----:B------:R-:W-:Y:S05]  /*2f00*/  BSYNC.RECONVERGENT B0 ;  /* 0x0000000000007941 */ /* 0x000fea0003800200 */
.L_x_763:
[----:B------:R-:W1:Y:S01]  /*2f10*/  LDC.64 R16, c[0x0][0x528] ;  /* 0x00014a00ff107b82 */ /* 0x000e620000000a00 */
[----:B------:R-:W-:Y:S01]  /*2f20*/  IMAD R9, R201, UR24, R200 ;  /* 0x00000018c9097c24 */ /* 0x000fe2000f8e02c8 */
[----:B------:R-:W1:Y:S01]  /*2f30*/  LDCU UR7, c[0x0][0x440] ;  /* 0x00008800ff0777ac */ /* 0x000e620008000800 */
[----:B------:R-:W1:Y:S01]  /*2f40*/  LDCU UR10, c[0x0][0x3e0] ;  /* 0x00007c00ff0a77ac */ /* 0x000e620008000800 */
[----:B------:R-:W1:Y:S02]  /*2f50*/  LDCU UR11, c[0x0][0x45c] ;  /* 0x00008b80ff0b77ac */ /* 0x000e640008000800 */
[----:B-1----:R-:W3:Y:S04]  /*2f60*/  LDG.E.64 R14, desc[UR20][R16.64+0x8] ;  /* 0x00000814100e7981 */ /* 0x002ee8000c1e1b00 */
[----:B--2---:R1:W5:Y:S01]  /*2f70*/  LDG.E.64 R2, desc[UR20][R16.64] ;  /* 0x0000001410027981 */ /* 0x004362000c1e1b00 */
[----:B------:R-:W-:Y:S01]  /*2f80*/  IMAD.SHL.U32 R9, R9, 0x20, RZ ;  /* 0x0000002009097824 */ /* 0x000fe200078e00ff */
[----:B------:R-:W-:Y:S01]  /*2f90*/  IADD3 R11, PT, PT, R233, R202, R235 ;  /* 0x000000cae90b7210 */ /* 0x000fe20007ffe0eb */
[----:B------:R-:W-:Y:S01]  /*2fa0*/  BSSY.RECONVERGENT B0, `(.L_x_767) ;  /* 0x0000023000007945 */ /* 0x000fe20003800200 */
[----:B------:R1:W-:Y:S02]  /*2fb0*/  @P0 STS.128 [R213+0x19000], RZ ;  /* 0x019000ffd5000388 */ /* 0x0003e40000000c00 */
[----:B------:R-:W-:Y:S01]  /*2fc0*/  SHF.R.S32.HI R224, RZ, 0x1f, R9 ;  /* 0x0000001fffe07819 */ /* 0x000fe20000011409 */
[----:B------:R-:W-:Y:S01]  /*2fd0*/  IMAD.IADD R228, R11, 0x1, -R228 ;  /* 0x000000010be47824 */ /* 0x000fe200078e0ae4 */
[----:B------:R1:W-:Y:S04]  /*2fe0*/  @P0 STS.128 [R213+0x1b000], RZ ;  /* 0x01b000ffd5000388 */ /* 0x0003e80000000c00 */
[----:B------:R1:W-:Y:S01]  /*2ff0*/  @P0 STS.128 [R213+0x1d000], RZ ;  /* 0x01d000ffd5000388 */ /* 0x0003e20000000c00 */
[----:B---3--:R-:W-:Y:S01]  /*3000*/  IADD3 R238, P4, P3, R9, R14, R238 ;  /* 0x0000000e09ee7210 */ /* 0x008fe20007b9e0ee */
[----:B-1----:R-:W-:-:S12]  /*3010*/  @P0 BRA `(.L_x_768) ;  /* 0x00000000006c0947 */ /* 0x002fd80003800000 */
[----:B------:R-:W1:Y:S01]  /*3020*/  LDCU UR14, c[0x0][0x440] ;  /* 0x00008800ff0e77ac */ /* 0x000e620008000800 */
[----:B------:R-:W-:Y:S02]  /*3030*/  IMAD R5, R5, UR12, RZ ;  /* 0x0000000c05057c24 */ /* 0x000fe4000f8e02ff */
[----:B------:R-:W-:Y:S01]  /*3040*/  IMAD.MOV.U32 R6, RZ, RZ, R12 ;  /* 0x000000ffff067224 */ /* 0x000fe200078e000c */
[----:B------:R-:W2:Y:S01]  /*3050*/  LDCU.64 UR4, c[0x0][0x390] ;  /* 0x00007200ff0477ac */ /* 0x000ea20008000a00 */
[C---:B------:R-:W-:Y:S02]  /*3060*/  IMAD R5, R4.reuse, UR13, R5 ;  /* 0x0000000d04057c24 */ /* 0x040fe4000f8e0205 */
[----:B------:R-:W-:-:S04]  /*3070*/  IMAD.WIDE.U32 R6, R4, UR12, R6 ;  /* 0x0000000c04067c25 */ /* 0x000fc8000f8e0006 */
[----:B------:R-:W-:Y:S01]  /*3080*/  IMAD.IADD R5, R7, 0x1, R5 ;  /* 0x0000000107057824 */ /* 0x000fe200078e0205 */
[----:B-1----:R-:W-:Y:S02]  /*3090*/  ISETP.GE.AND P2, PT, R204, UR14, PT ;  /* 0x0000000ecc007c0c */ /* 0x002fe4000bf46270 */
[----:B------:R-:W-:Y:S02]  /*30a0*/  ISETP.GE.AND P1, PT, R210, UR14, PT ;  /* 0x0000000ed2007c0c */ /* 0x000fe4000bf26270 */
[C---:B--2---:R-:W-:Y:S02]  /*30b0*/  LEA R4, P5, R6.reuse, UR4, 0x1 ;  /* 0x0000000406047c11 */ /* 0x044fe4000f8a08ff */
[----:B------:R-:W-:Y:S02]  /*30c0*/  ISETP.GE.AND P0, PT, R207, UR14, PT ;  /* 0x0000000ecf007c0c */ /* 0x000fe4000bf06270 */
        /* <DEDUP_REMOVED lines=15> */
[----:B------:R1:W-:Y:S02]  /*31c0*/  @P0 STS.128 [R213+0x1d000], RZ ;  /* 0x01d000ffd5000388 */ /* 0x0003e40000000c00 */
.L_x_768:
[----:B------:R-:W-:Y:S05]  /*31d0*/  BSYNC.RECONVERGENT B0 ;  /* 0x0000000000007941 */ /* 0x000fea0003800200 */
.L_x_767:
[----:B------:R-:W2:Y:S01]  /*31e0*/  S2R R216, SR_TID.X ;  /* 0x0000000000d87919 */ /* 0x000ea20000002100 */
[----:B------:R-:W3:Y:S01]  /*31f0*/  LDC R215, c[0x0][0x44c] ;  /* 0x00011300ffd77b82 */ /* 0x000ee20000000800 */
[----:B------:R-:W4:Y:S01]  /*3200*/  LDCU UR5, c[0x0][0x590] ;  /* 0x0000b200ff0577ac */ /* 0x000f220008000800 */
[----:B-----5:R-:W-:Y:S01]  /*3210*/  R2UR UR12, R3 ;  /* 0x00000000030c72ca */ /* 0x020fe200000e0000 */
[----:B------:R-:W0:Y:S01]  /*3220*/  LDGDEPBAR ;  /* 0x00000000000079af */ /* 0x000e220000000000 */
[----:B------:R-:W-:Y:S01]  /*3230*/  R2UR UR13, R2 ;  /* 0x00000000020d72ca */ /* 0x000fe200000e0000 */
[----:B------:R-:W-:Y:S01]  /*3240*/  IMAD.IADD R0, R193, 0x1, R194 ;  /* 0x00000001c1007824 */ /* 0x000fe200078e02c2 */
[----:B------:R-:W-:Y:S01]  /*3250*/  LOP3.LUT R227, R203, 0x3, RZ, 0xc0, !PT ;  /* 0x00000003cbe37812 */ /* 0x000fe200078ec0ff */
[----:B------:R-:W-:Y:S01]  /*3260*/  IMAD.IADD R3, R193, 0x1, R192 ;  /* 0x00000001c1037824 */ /* 0x000fe200078e02c0 */
[----:B------:R-:W-:Y:S01]  /*3270*/  IADD3.X R224, PT, PT, R224, R15, RZ, P4, P3 ;  /* 0x0000000fe0e07210 */ /* 0x000fe200027e64ff */
[--C-:B------:R-:W-:Y:S01]  /*3280*/  IMAD.IADD R190, R198, 0x1, R188.reuse ;  /* 0x00000001c6be7824 */ /* 0x100fe200078e02bc */
[----:B------:R-:W-:Y:S01]  /*3290*/  IADD3 R218, PT, PT, R218, 0x40, -R235 ;  /* 0x00000040dada7810 */ /* 0x000fe20007ffe8eb */
        /* <DEDUP_REMOVED lines=8> */
[--C-:B------:R-:W-:Y:S01]  /*3320*/  IMAD.IADD R186, R198, 0x1, R187.reuse ;  /* 0x00000001c6ba7824 */ /* 0x100fe200078e02bb */
        /* <DEDUP_REMOVED lines=44> */
[----:B------:R-:W-:Y:S01]  /*35f0*/  CS2R R20, SRZ ;  /* 0x0000000000147805 */ /* 0x000fe2000001ff00 */
[----:B------:R-:W-:Y:S01]  /*3600*/  IMAD R227, R232, 0x4, R227 ;  /* 0x00000004e8e37824 */ /* 0x000fe200078e02e3 */
[----:B--2---:R-:W-:Y:S01]  /*3610*/  SHF.R.U32.HI R225, RZ, 0x7, R216 ;  /* 0x00000007ffe17819 */ /* 0x004fe200000116d8 */
[----:B------:R-:W-:Y:S01]  /*3620*/  IMAD.IADD R197, R0, 0x1, R187 ;  /* 0x0000000100c57824 */ /* 0x000fe200078e02bb */
[----:B------:R-:W2:Y:S01]  /*3630*/  LDCU.U8 UR4, c[0x0][0x4f8] ;  /* 0x00009f00ff0477ac */ /* 0x000ea20008000000 */
[----:B------:R-:W-:-:S02]  /*3640*/  IMAD.IADD R2, R187, 0x1, R3 ;  /* 0x00000001bb027824 */ /* 0x000fc400078e0203 */
[----:B------:R-:W-:Y:S01]  /*3650*/  IMAD.WIDE.U32 R238, R238, -0x2daee0ad, RZ ;  /* 0xd2511f53eeee7825 */ /* 0x000fe200078e00ff */
[----:B----4-:R-:W-:Y:S02]  /*3660*/  USHF.L.U32 UR5, UR5, 0x6, URZ ;  /* 0x0000000605057899 */ /* 0x010fe400080006ff */
[----:B------:R-:W-:Y:S02]  /*3670*/  UIADD3 UR23, UPT, UPT, UR23, 0x40, URZ ;  /* 0x0000004017177890 */ /* 0x000fe4000fffe0ff */
[----:B------:R-:W-:Y:S02]  /*3680*/  UIADD3 UR33, UPT, UPT, UR13, -0x61c88647, URZ ;  /* 0x9e3779b90d217890 */ /* 0x000fe4000fffe0ff */
[----:B------:R-:W-:Y:S02]  /*3690*/  UIADD3 UR32, UPT, UPT, UR12, -0x4498517b, URZ ;  /* 0xbb67ae850c207890 */ /* 0x000fe4000fffe0ff */
[----:B------:R-:W-:Y:S02]  /*36a0*/  UIADD3 UR31, UPT, UPT, UR13, 0x3c6ef372, URZ ;  /* 0x3c6ef3720d1f7890 */ /* 0x000fe4000fffe0ff */
[----:B------:R-:W-:-:S02]  /*36b0*/  UIADD3 UR30, UPT, UPT, UR12, 0x76cf5d0a, URZ ;  /* 0x76cf5d0a0c1e7890 */ /* 0x000fc4000fffe0ff */
[----:B------:R-:W-:Y:S02]  /*36c0*/  UIADD3 UR29, UPT, UPT, UR13, -0x255992d5, URZ ;  /* 0xdaa66d2b0d1d7890 */ /* 0x000fe4000fffe0ff */
[----:B------:R-:W-:Y:S02]  /*36d0*/  UIADD3 UR28, UPT, UPT, UR12, 0x32370b8f, URZ ;  /* 0x32370b8f0c1c7890 */ /* 0x000fe4000fffe0ff */
[----:B------:R-:W-:Y:S02]  /*36e0*/  UIADD3 UR24, UPT, UPT, UR13, 0x78dde6e4, URZ ;  /* 0x78dde6e40d187890 */ /* 0x000fe4000fffe0ff */
[----:B------:R-:W-:Y:S02]  /*36f0*/  UIADD3 UR22, UPT, UPT, UR12, -0x126145ec, URZ ;  /* 0xed9eba140c167890 */ /* 0x000fe4000fffe0ff */
[----:B------:R-:W-:Y:S02]  /*3700*/  UIADD3 UR17, UPT, UPT, UR13, 0x1715609d, URZ ;  /* 0x1715609d0d117890 */ /* 0x000fe4000fffe0ff */
[----:B------:R-:W-:-:S02]  /*3710*/  UIADD3 UR16, UPT, UPT, UR12, -0x56f99767, URZ ;  /* 0xa90668990c107890 */ /* 0x000fc4000fffe0ff */
[----:B------:R-:W-:Y:S02]  /*3720*/  UIADD3 UR15, UPT, UPT, UR13, -0x4ab325aa, URZ ;  /* 0xb54cda560d0f7890 */ /* 0x000fe4000fffe0ff */
[----:B--23--:R-:W-:-:S12]  /*3730*/  UIADD3 UR14, UPT, UPT, UR12, 0x646e171e, URZ ;  /* 0x646e171e0c0e7890 */ /* 0x00cfd8000fffe0ff */
.L_x_771:
[----:B------:R-:W0:Y:S01]  /*3740*/  LDGDEPBAR ;  /* 0x00000000000079af */ /* 0x000e220000000000 */
[----:B------:R-:W-:Y:S01]  /*3750*/  IMAD.IADD R149, R190, 0x1, R187 ;  /* 0x00000001be957824 */ /* 0x000fe200078e02bb */
[----:B------:R-:W-:Y:S01]  /*3760*/  LEA R170, P0, R202, R222, 0x2 ;  /* 0x000000decaaa7211 */ /* 0x000fe200078010ff */
[----:B------:R-:W-:Y:S01]  /*3770*/  IMAD.IADD R150, R193, 0x1, R190 ;  /* 0x00000001c1967824 */ /* 0x000fe200078e02be */
[----:B-----5:R-:W-:Y:S01]  /*3780*/  FSETP.NEU.FTZ.AND P1, PT, R229, -INF , PT ;  /* 0xff800000e500780b */ /* 0x020fe20003f3d000 */
[----:B------:R-:W-:Y:S01]  /*3790*/  IMAD.MOV.U32 R223, RZ, RZ, R221 ;  /* 0x000000ffffdf7224 */ /* 0x000fe200078e00dd */
[----:B------:R-:W-:Y:S01]  /*37a0*/  FSETP.NEU.FTZ.AND P6, PT, R230, -INF , PT ;  /* 0xff800000e600780b */ /* 0x000fe20003fdd000 */
[----:B------:R-:W-:Y:S02]  /*37b0*/  IMAD.IADD R148, R187, 0x1, R150 ;  /* 0x00000001bb947824 */ /* 0x000fe400078e0296 */
[----:B------:R-:W-:Y:S01]  /*37c0*/  VIADD R233, R233, 0xffffffc0 ;  /* 0xffffffc0e9e97836 */ /* 0x000fe20000000000 */
[----:B------:R-:W-:Y:S01]  /*37d0*/  LEA.HI.X R171, R202, R223, RZ, 0x2, P0 ;  /* 0x000000dfcaab7211 */ /* 0x000fe200000f14ff */
[----:B------:R-:W-:Y:S02]  /*37e0*/  IMAD.U32 R152, RZ, RZ, UR19 ;  /* 0x00000013ff987e24 */ /* 0x000fe4000f8e00ff */
[----:B------:R-:W-:Y:S01]  /*37f0*/  VIADD R227, R227, 0xfffffffc ;  /* 0xfffffffce3e37836 */ /* 0x000fe20000000000 */
[----:B------:R-:W-:Y:S01]  /*3800*/  ISETP.GE.AND P5, PT, R233, R218, PT ;  /* 0x000000dae900720c */ /* 0x000fe20003fa6270 */
[----:B------:R-:W-:Y:S02]  /*3810*/  IMAD R151, R152, 0x2, R225 ;  /* 0x0000000298977824 */ /* 0x000fe400078e02e1 */
[----:B------:R-:W-:Y:S01]  /*3820*/  IMAD.WIDE.U32 R158, R227, -0x326172a9, RZ ;  /* 0xcd9e8d57e39e7825 */ /* 0x000fe200078e00ff */
[----:B------:R-:W-:Y:S02]  /*3830*/  ISETP.GT.AND P5, PT, R235, UR23, P5 ;  /* 0x00000017eb007c0c */ /* 0x000fe4000afa4270 */
[----:B------:R-:W-:Y:S01]  /*3840*/  LOP3.LUT R156, R151, UR12, R239, 0x96, !PT ;  /* 0x0000000c979c7c12 */ /* 0x000fe2000f8e96ef */
[----:B------:R-:W-:Y:S01]  /*3850*/  VIADD R232, R232, 0xffffffff ;  /* 0xffffffffe8e87836 */ /* 0x000fe20000000000 */
[----:B------:R-:W-:Y:S01]  /*3860*/  LOP3.LUT R154, R224, UR13, R159, 0x96, !PT ;  /* 0x0000000de09a7c12 */ /* 0x000fe2000f8e969f */
[----:B------:R-:W-:Y:S04]  /*3870*/  DEPBAR.LE SB0, 0x0 ;  /* 0x000080000000791a */ /* 0x000fe80000000000 */
[----:B------:R-:W-:Y:S01]  /*3880*/  BAR.SYNC.DEFER_BLOCKING 0x0 ;  /* 0x0000000000007b1d */ /* 0x000fe20000010000 */
[----:B------:R-:W-:Y:S03]  /*3890*/  IMAD.WIDE.U32 R154, R154, -0x2daee0ad, RZ ;  /* 0xd2511f539a9a7825 */ /* 0x000fe600078e00ff */
[----:B------:R-:W-:Y:S01]  /*38a0*/  @!P5 SHF.R.U32.HI R152, RZ, 0x2, R216 ;  /* 0x00000002ff98d819 */ /* 0x000fe200000116d8 */
[----:B------:R-:W-:Y:S01]  /*38b0*/  @!P5 IMAD.SHL.U32 R159, R216, 0x2, RZ ;  /* 0x00000002d89fd824 */ /* 0x000fe200078e00ff */
[----:B------:R-:W-:Y:S01]  /*38c0*/  LOP3.LUT R153, R238, UR32, R155, 0x96, !PT ;  /* 0x00000020ee997c12 */ /* 0x000fe2000f8e969b */
[----:B------:R-:W-:Y:S02]  /*38d0*/  IMAD.U32 R155, RZ, RZ, UR19 ;  /* 0x00000013ff9b7e24 */ /* 0x000fe4000f8e00ff */
[----:B------:R-:W-:Y:S01]  /*38e0*/  IMAD.WIDE.U32 R156, R156, -0x326172a9, RZ ;  /* 0xcd9e8d579c9c7825 */ /* 0x000fe200078e00ff */
[----:B------:R-:W-:Y:S04]  /*38f0*/  @!P5 LOP3.LUT R159, R159, 0x6, RZ, 0xc0, !PT ;  /* 0x000000069f9fd812 */ /* 0x000fe800078ec0ff */
[----:B------:R-:W-:Y:S02]  /*3900*/  @!P5 LOP3.LUT R152, R159, 0xe0, R152, 0xf8, !PT ;  /* 0x000000e09f98d812 */ /* 0x000fe400078ef898 */
[----:B------:R-:W-:Y:S01]  /*3910*/  LOP3.LUT R151, R158, UR33, R157, 0x96, !PT ;  /* 0x000000219e977c12 */ /* 0x000fe2000f8e969d */
[----:B------:R-:W-:Y:S04]  /*3920*/  IMAD.WIDE.U32 R158, R153, -0x326172a9, RZ ;  /* 0xcd9e8d57999e7825 */ /* 0x000fe800078e00ff */
[----:B------:R-:W-:Y:S01]  /*3930*/  IMAD.WIDE.U32 R162, R151, -0x2daee0ad, RZ ;  /* 0xd2511f5397a27825 */ /* 0x000fe200078e00ff */
[----:B------:R-:W-:Y:S01]  /*3940*/  LOP3.LUT R153, R156, UR31, R159, 0x96, !PT ;  /* 0x0000001f9c997c12 */ /* 0x000fe2000f8e969f */
[----:B------:R-:W-:Y:S02]  /*3950*/  LDSM.16.M88.4 R68, [R190] ;  /* 0x00000000be44783b */ /* 0x000fe40000000200 */
[----:B------:R-:W-:Y:S01]  /*3960*/  @!P5 IMAD R151, R155, 0x40, R152 ;  /* 0x000000409b97d824 */ /* 0x000fe200078e0298 */
[----:B------:R-:W-:Y:S01]  /*3970*/  LOP3.LUT R155, R154, UR30, R163, 0x96, !PT ;  /* 0x0000001e9a9b7c12 */ /* 0x000fe2000f8e96a3 */
[----:B------:R-:W-:Y:S01]  /*3980*/  IMAD.WIDE.U32 R160, R153, -0x2daee0ad, RZ ;  /* 0xd2511f5399a07825 */ /* 0x000fe200078e00ff */
[C-C-:B------:R-:W-:Y:S01]  /*3990*/  @!P5 VIADDMNMX R154, R228.reuse, 0xffffffc9, R235.reuse, PT ;  /* 0xffffffc9e49ad846 */ /* 0x140fe200038001eb */
[----:B------:R-:W1:Y:S01]  /*39a0*/  LDSM.16.M88.4 R72, [R194] ;  /* 0x00000000c248783b */ /* 0x000e620000000200 */
[----:B------:R-:W-:Y:S01]  /*39b0*/  @!P5 VIADDMNMX R156, R228, 0xffffffc1, R235, PT ;  /* 0xffffffc1e49cd846 */ /* 0x000fe200038001eb */
[----:B------:R-:W-:Y:S01]  /*39c0*/  @!P5 VIADD R157, R151, 0x1 ;  /* 0x00000001979dd836 */ /* 0x000fe20000000000 */
[----:B------:R-:W-:Y:S01]  /*39d0*/  LOP3.LUT R153, R162, UR28, R161, 0x96, !PT ;  /* 0x0000001ca2997c12 */ /* 0x000fe2000f8e96a1 */
[----:B------:R-:W-:Y:S04]  /*39e0*/  IMAD.WIDE.U32 R164, R155, -0x326172a9, RZ ;  /* 0xcd9e8d579ba47825 */ /* 0x000fe800078e00ff */
[----:B------:R-:W-:Y:S01]  /*39f0*/  FMUL.FTZ R162, R230, 1.4426950216293334961 ;  /* 0x3fb8aa3be6a27820 */ /* 0x000fe20000410000 */
[----:B------:R-:W2:Y:S01]  /*3a00*/  LDSM.16.M88.4 R76, [R194+0x800] ;  /* 0x00080000c24c783b */ /* 0x000ea20000000200 */
[-C--:B------:R-:W-:Y:S01]  /*3a10*/  @!P5 ISETP.GE.AND P0, PT, R157, R156.reuse, PT ;  /* 0x0000009c9d00d20c */ /* 0x080fe20003f06270 */
[----:B------:R-:W-:Y:S01]  /*3a20*/  @!P5 VIADD R155, R151, 0x8 ;  /* 0x00000008979bd836 */ /* 0x000fe20000000000 */
[----:B------:R-:W-:Y:S01]  /*3a30*/  LOP3.LUT R152, R158, UR29, R165, 0x96, !PT ;  /* 0x0000001d9e987c12 */ /* 0x000fe2000f8e96a5 */
[----:B------:R-:W-:Y:S01]  /*3a40*/  FMUL.FTZ R165, R229, 1.4426950216293334961 ;  /* 0x3fb8aa3be5a57820 */ /* 0x000fe20000410000 */
[----:B------:R-:W-:Y:S01]  /*3a50*/  FSEL R162, R162, RZ, P6 ;  /* 0x000000ffa2a27208 */ /* 0x000fe20003000000 */
[----:B------:R-:W-:Y:S01]  /*3a60*/  LDSM.16.M88.4 R80, [R149] ;  /* 0x000000009550783b */ /* 0x000fe20000000200 */
[----:B------:R-:W-:Y:S01]  /*3a70*/  IMAD.WIDE.U32 R158, R153, -0x326172a9, RZ ;  /* 0xcd9e8d57999e7825 */ /* 0x000fe200078e00ff */
[----:B------:R-:W-:Y:S02]  /*3a80*/  @!P5 ISETP.GE.AND P2, PT, R155, R156, PT ;  /* 0x0000009c9b00d20c */ /* 0x000fe40003f46270 */
[----:B------:R-:W-:Y:S01]  /*3a90*/  FSEL R165, R165, RZ, P1 ;  /* 0x000000ffa5a57208 */ /* 0x000fe20000800000 */
[----:B------:R-:W-:Y:S01]  /*3aa0*/  IMAD.WIDE.U32 R168, R152, -0x2daee0ad, RZ ;  /* 0xd2511f5398a87825 */ /* 0x000fe200078e00ff */
[----:B------:R-:W3:Y:S01]  /*3ab0*/  LDSM.16.M88.4 R84, [R199] ;  /* 0x00000000c754783b */ /* 0x000ee20000000200 */
[----:B------:R-:W-:Y:S02]  /*3ac0*/  @!P5 ISETP.GE.AND P3, PT, R155, R154, PT ;  /* 0x0000009a9b00d20c */ /* 0x000fe40003f66270 */
[----:B------:R-:W-:Y:S01]  /*3ad0*/  LOP3.LUT R153, R164, UR24, R159, 0x96, !PT ;  /* 0x00000018a4997c12 */ /* 0x000fe2000f8e969f */
[C---:B------:R-:W-:Y:S01]  /*3ae0*/  @!P5 VIADD R155, R151.reuse, 0x9 ;  /* 0x00000009979bd836 */ /* 0x040fe20000000000 */
[----:B------:R-:W-:Y:S01]  /*3af0*/  @!P5 ISETP.GE.AND P6, PT, R151, R156, PT ;  /* 0x0000009c9700d20c */ /* 0x000fe20003fc6270 */
[----:B------:R-:W4:Y:S01]  /*3b00*/  LDSM.16.M88.4 R88, [R199+0x800] ;  /* 0x00080000c758783b */ /* 0x000f220000000200 */
[----:B------:R-:W-:Y:S01]  /*3b10*/  LOP3.LUT R160, R160, UR22, R169, 0x96, !PT ;  /* 0x00000016a0a07c12 */ /* 0x000fe2000f8e96a9 */
[----:B------:R-:W-:Y:S01]  /*3b20*/  IMAD.WIDE.U32 R166, R153, -0x2daee0ad, RZ ;  /* 0xd2511f5399a67825 */ /* 0x000fe200078e00ff */
[----:B------:R-:W-:Y:S02]  /*3b30*/  @!P5 ISETP.GE.AND P4, PT, R157, R154, PT ;  /* 0x0000009a9d00d20c */ /* 0x000fe40003f86270 */
[----:B------:R-:W-:Y:S01]  /*3b40*/  @!P5 ISETP.GE.AND P1, PT, R155, R156, PT ;  /* 0x0000009c9b00d20c */ /* 0x000fe20003f26270 */
[----:B------:R-:W-:Y:S01]  /*3b50*/  LDSM.16.M88.4 R92, [R150] ;  /* 0x00000000965c783b */ /* 0x000fe20000000200 */
[----:B------:R-:W-:Y:S01]  /*3b60*/  LOP3.LUT R152, R168, UR16, R167, 0x96, !PT ;  /* 0x00000010a8987c12 */ /* 0x000fe2000f8e96a7 */
[----:B------:R-:W-:Y:S04]  /*3b70*/  IMAD.WIDE.U32 R160, R160, -0x326172a9, RZ ;  /* 0xcd9e8d57a0a07825 */ /* 0x000fe800078e00ff */
[----:B------:R-:W5:Y:S01]  /*3b80*/  LDSM.16.M88.4 R96, [R0] ;  /* 0x000000000060783b */ /* 0x000f620000000200 */
[----:B------:R-:W-:Y:S01]  /*3b90*/  LOP3.LUT R158, R158, UR17, R161, 0x96, !PT ;  /* 0x000000119e9e7c12 */ /* 0x000fe2000f8e96a1 */
[C---:B------:R-:W-:Y:S01]  /*3ba0*/  @!P5 VIADD R157, R151.reuse, 0x11 ;  /* 0x00000011979dd836 */ /* 0x040fe20000000000 */
[C---:B-1----:R-:W-:Y:S03]  /*3bb0*/  HMMA.16816.F32.BF16 R4, R68.reuse, R72, RZ ;  /* 0x000000484404723c */ /* 0x042fe600000418ff */
[----:B------:R-:W-:Y:S05]  /*3bc0*/  @!P5 VIADD R153, R151, 0x18 ;  /* 0x000000189799d836 */ /* 0x000fea0000000000 */
[C---:B------:R-:W-:Y:S01]  /*3bd0*/  HMMA.16816.F32.BF16 R8, R68.reuse, R74, RZ ;  /* 0x0000004a4408723c */ /* 0x040fe200000418ff */
[----:B------:R-:W-:Y:S07]  /*3be0*/  LDSM.16.M88.4 R72, [R148] ;  /* 0x000000009448783b */ /* 0x000fee0000000200 */
[C---:B--2---:R-:W-:Y:S08]  /*3bf0*/  HMMA.16816.F32.BF16 R12, R68.reuse, R76, RZ ;  /* 0x0000004c440c723c */ /* 0x044ff000000418ff */
[----:B------:R-:W-:Y:S01]  /*3c00*/  HMMA.16816.F32.BF16 R16, R68, R78, RZ ;  /* 0x0000004e4410723c */ /* 0x000fe200000418ff */
[----:B------:R-:W1:Y:S06]  /*3c10*/  LDSM.16.M88.4 R68, [R0+0x800] ;  /* 0x000800000044783b */ /* 0x000e6c0000000200 */
[----:B------:R-:W2:Y:S01]  /*3c20*/  LDSM.16.M88.4 R76, [R197] ;  /* 0x00000000c54c783b */ /* 0x000ea20000000200 */
[C---:B---3--:R-:W-:Y:S08]  /*3c30*/  HMMA.16816.F32.BF16 R4, R80.reuse, R84, R4 ;  /* 0x000000545004723c */ /* 0x048ff00000041804 */
[C---:B------:R-:W-:Y:S01]  /*3c40*/  HMMA.16816.F32.BF16 R8, R80.reuse, R86, R8 ;  /* 0x000000565008723c */ /* 0x040fe20000041808 */
[----:B------:R-:W-:Y:S07]  /*3c50*/  LDSM.16.M88.4 R84, [R190+0x2000] ;  /* 0x00200000be54783b */ /* 0x000fee0000000200 */
[C---:B----4-:R-:W-:Y:S08]  /*3c60*/  HMMA.16816.F32.BF16 R12, R80.reuse, R88, R12 ;  /* 0x00000058500c723c */ /* 0x050ff0000004180c */
[----:B------:R-:W-:Y:S01]  /*3c70*/  HMMA.16816.F32.BF16 R16, R80, R90, R16 ;  /* 0x0000005a5010723c */ /* 0x000fe20000041810 */
[----:B------:R-:W3:Y:S06]  /*3c80*/  LDSM.16.M88.4 R80, [R197+0x800] ;  /* 0x00080000c550783b */ /* 0x000eec0000000200 */
[----:B------:R-:W4:Y:S01]  /*3c90*/  LDSM.16.M88.4 R88, [R194+0x2000] ;  /* 0x00200000c258783b */ /* 0x000f220000000200 */
[C---:B-----5:R-:W-:Y:S08]  /*3ca0*/  HMMA.16816.F32.BF16 R4, R92.reuse, R96, R4 ;  /* 0x000000605c04723c */ /* 0x060ff00000041804 */
[C---:B------:R-:W-:Y:S01]  /*3cb0*/  HMMA.16816.F32.BF16 R8, R92.reuse, R98, R8 ;  /* 0x000000625c08723c */ /* 0x040fe20000041808 */
[----:B------:R-:W-:Y:S07]  /*3cc0*/  LDSM.16.M88.4 R96, [R199+0x2000] ;  /* 0x00200000c760783b */ /* 0x000fee0000000200 */
[C---:B-1----:R-:W-:Y:S08]  /*3cd0*/  HMMA.16816.F32.BF16 R12, R92.reuse, R68, R12 ;  /* 0x000000445c0c723c */ /* 0x042ff0000004180c */
[----:B------:R-:W-:Y:S01]  /*3ce0*/  HMMA.16816.F32.BF16 R16, R92, R70, R16 ;  /* 0x000000465c10723c */ /* 0x000fe20000041810 */
[----:B------:R-:W1:Y:S06]  /*3cf0*/  LDSM.16.M88.4 R68, [R194+0x2800] ;  /* 0x00280000c244783b */ /* 0x000e6c0000000200 */
[----:B------:R-:W5:Y:S01]  /*3d00*/  LDSM.16.M88.4 R92, [R149+0x2000] ;  /* 0x00200000955c783b */ /* 0x000f620000000200 */
[C---:B--2---:R-:W-:Y:S08]  /*3d10*/  HMMA.16816.F32.BF16 R4, R72.reuse, R76, R4 ;  /* 0x0000004c4804723c */ /* 0x044ff00000041804 */
[C---:B------:R-:W-:Y:S01]  /*3d20*/  HMMA.16816.F32.BF16 R8, R72.reuse, R78, R8 ;  /* 0x0000004e4808723c */ /* 0x040fe20000041808 */
[----:B------:R-:W-:Y:S07]  /*3d30*/  LDSM.16.M88.4 R76, [R150+0x2000] ;  /* 0x00200000964c783b */ /* 0x000fee0000000200 */
[C---:B---3--:R-:W-:Y:S08]  /*3d40*/  HMMA.16816.F32.BF16 R12, R72.reuse, R80, R12 ;  /* 0x00000050480c723c */ /* 0x048ff0000004180c */
[----:B------:R-:W-:Y:S01]  /*3d50*/  HMMA.16816.F32.BF16 R16, R72, R82, R16 ;  /* 0x000000524810723c */ /* 0x000fe20000041810 */
[----:B------:R-:W2:Y:S06]  /*3d60*/  LDSM.16.M88.4 R72, [R199+0x2800] ;  /* 0x00280000c748783b */ /* 0x000eac0000000200 */
[----:B------:R-:W3:Y:S01]  /*3d70*/  LDSM.16.M88.4 R80, [R0+0x2000] ;  /* 0x002000000050783b */ /* 0x000ee20000000200 */
[C---:B----4-:R-:W-:Y:S08]  /*3d80*/  HMMA.16816.F32.BF16 R4, R84.reuse, R88, R4 ;  /* 0x000000585404723c */ /* 0x050ff00000041804 */
[C---:B------:R-:W-:Y:S01]  /*3d90*/  HMMA.16816.F32.BF16 R8, R84.reuse, R90, R8 ;  /* 0x0000005a5408723c */ /* 0x040fe20000041808 */
[----:B------:R-:W-:Y:S07]  /*3da0*/  LDSM.16.M88.4 R88, [R197+0x2000] ;  /* 0x00200000c558783b */ /* 0x000fee0000000200 */
[C---:B-1----:R-:W-:Y:S08]  /*3db0*/  HMMA.16816.F32.BF16 R12, R84.reuse, R68, R12 ;  /* 0x00000044540c723c */ /* 0x042ff0000004180c */
[----:B------:R-:W-:Y:S01]  /*3dc0*/  HMMA.16816.F32.BF16 R16, R84, R70, R16 ;  /* 0x000000465410723c */ /* 0x000fe20000041810 */
[----:B------:R-:W1:Y:S06]  /*3dd0*/  LDSM.16.M88.4 R68, [R0+0x2800] ;  /* 0x002800000044783b */ /* 0x000e6c0000000200 */
[----:B------:R-:W4:Y:S01]  /*3de0*/  LDSM.16.M88.4 R84, [R148+0x2000] ;  /* 0x002000009454783b */ /* 0x000f220000000200 */
[C---:B-----5:R-:W-:Y:S08]  /*3df0*/  HMMA.16816.F32.BF16 R4, R92.reuse, R96, R4 ;  /* 0x000000605c04723c */ /* 0x060ff00000041804 */
[C---:B------:R-:W-:Y:S01]  /*3e00*/  HMMA.16816.F32.BF16 R8, R92.reuse, R98, R8 ;  /* 0x000000625c08723c */ /* 0x040fe20000041808 */
[----:B------:R-:W-:Y:S07]  /*3e10*/  LDSM.16.M88.4 R96, [R194+0x4000] ;  /* 0x00400000c260783b */ /* 0x000fee0000000200 */
[C---:B--2---:R-:W-:Y:S08]  /*3e20*/  HMMA.16816.F32.BF16 R12, R92.reuse, R72, R12 ;  /* 0x000000485c0c723c */ /* 0x044ff0000004180c */
[----:B------:R-:W-:Y:S01]  /*3e30*/  HMMA.16816.F32.BF16 R16, R92, R74, R16 ;  /* 0x0000004a5c10723c */ /* 0x000fe20000041810 */
[----:B------:R-:W2:Y:S06]  /*3e40*/  LDSM.16.M88.4 R72, [R197+0x2800] ;  /* 0x00280000c548783b */ /* 0x000eac0000000200 */
[----:B------:R-:W5:Y:S01]  /*3e50*/  LDSM.16.M88.4 R92, [R190+0x4000] ;  /* 0x00400000be5c783b */ /* 0x000f620000000200 */
[C---:B---3--:R-:W-:Y:S08]  /*3e60*/  HMMA.16816.F32.BF16 R4, R76.reuse, R80, R4 ;  /* 0x000000504c04723c */ /* 0x048ff00000041804 */
[C---:B------:R-:W-:Y:S01]  /*3e70*/  HMMA.16816.F32.BF16 R8, R76.reuse, R82, R8 ;  /* 0x000000524c08723c */ /* 0x040fe20000041808 */
[----:B------:R-:W-:Y:S07]  /*3e80*/  LDSM.16.M88.4 R80, [R199+0x4000] ;  /* 0x00400000c750783b */ /* 0x000fee0000000200 */
[C---:B-1----:R-:W-:Y:S08]  /*3e90*/  HMMA.16816.F32.BF16 R12, R76.reuse, R68, R12 ;  /* 0x000000444c0c723c */ /* 0x042ff0000004180c */
[----:B------:R-:W-:Y:S01]  /*3ea0*/  HMMA.16816.F32.BF16 R16, R76, R70, R16 ;  /* 0x000000464c10723c */ /* 0x000fe20000041810 */
[----:B------:R-:W1:Y:S06]  /*3eb0*/  LDSM.16.M88.4 R68, [R194+0x4800] ;  /* 0x00480000c244783b */ /* 0x000e6c0000000200 */
[----:B------:R-:W3:Y:S01]  /*3ec0*/  LDSM.16.M88.4 R76, [R149+0x4000] ;  /* 0x00400000954c783b */ /* 0x000ee20000000200 */
[C---:B----4-:R-:W-:Y:S08]  /*3ed0*/  HMMA.16816.F32.BF16 R4, R84.reuse, R88, R4 ;  /* 0x000000585404723c */ /* 0x050ff00000041804 */
[C---:B------:R-:W-:Y:S01]  /*3ee0*/  HMMA.16816.F32.BF16 R8, R84.reuse, R90, R8 ;  /* 0x0000005a5408723c */ /* 0x040fe20000041808 */
[----:B------:R-:W-:Y:S07]  /*3ef0*/  LDSM.16.M88.4 R88, [R0+0x4000] ;  /* 0x004000000058783b */ /* 0x000fee0000000200 */
[C---:B--2---:R-:W-:Y:S08]  /*3f00*/  HMMA.16816.F32.BF16 R12, R84.reuse, R72, R12 ;  /* 0x00000048540c723c */ /* 0x044ff0000004180c */
[----:B------:R-:W-:Y:S01]  /*3f10*/  HMMA.16816.F32.BF16 R16, R84, R74, R16 ;  /* 0x0000004a5410723c */ /* 0x000fe20000041810 */
[----:B------:R2:W4:Y:S06]  /*3f20*/  LDSM.16.M88.4 R72, [R199+0x4800] ;  /* 0x00480000c748783b */ /* 0x00052c0000000200 */
[----:B------:R-:W4:Y:S01]  /*3f30*/  LDSM.16.M88.4 R84, [R150+0x4000] ;  /* 0x004000009654783b */ /* 0x000f220000000200 */
[C---:B-----5:R-:W-:Y:S08]  /*3f40*/  HMMA.16816.F32.BF16 R4, R92.reuse, R96, R4 ;  /* 0x000000605c04723c */ /* 0x060ff00000041804 */
[C---:B------:R-:W-:Y:S08]  /*3f50*/  HMMA.16816.F32.BF16 R8, R92.reuse, R98, R8 ;  /* 0x000000625c08723c */ /* 0x040ff00000041808 */
[C---:B-1----:R-:W-:Y:S03]  /*3f60*/  HMMA.16816.F32.BF16 R12, R92.reuse, R68, R12 ;  /* 0x000000445c0c723c */ /* 0x042fe6000004180c */
[--C-:B--2---:R-:W-:Y:S05]  /*3f70*/  IMAD.IADD R199, R194, 0x1, R187.reuse ;  /* 0x00000001c2c77824 */ /* 0x104fea00078e02bb */
[----:B------:R-:W-:Y:S01]  /*3f80*/  HMMA.16816.F32.BF16 R16, R92, R70, R16 ;  /* 0x000000465c10723c */ /* 0x000fe20000041810 */
[----:B------:R-:W1:Y:S07]  /*3f90*/  LDSM.16.M88.4 R68, [R0+0x4800] ;  /* 0x004800000044783b */ /* 0x000e6e0000000200 */
[C---:B---3--:R-:W-:Y:S08]  /*3fa0*/  HMMA.16816.F32.BF16 R4, R76.reuse, R80, R4 ;  /* 0x000000504c04723c */ /* 0x048ff00000041804 */
[C---:B------:R-:W-:Y:S08]  /*3fb0*/  HMMA.16816.F32.BF16 R8, R76.reuse, R82, R8 ;  /* 0x000000524c08723c */ /* 0x040ff00000041808 */
[C---:B----4-:R-:W-:Y:S08]  /*3fc0*/  HMMA.16816.F32.BF16 R12, R76.reuse, R72, R12 ;  /* 0x000000484c0c723c */ /* 0x050ff0000004180c */
[----:B------:R-:W-:Y:S01]  /*3fd0*/  HMMA.16816.F32.BF16 R16, R76, R74, R16 ;  /* 0x0000004a4c10723c */ /* 0x000fe20000041810 */
[----:B------:R-:W-:Y:S06]  /*3fe0*/  LDSM.16.M88.4 R72, [R148+0x4000] ;  /* 0x004000009448783b */ /* 0x000fec0000000200 */
[----:B------:R-:W2:Y:S01]  /*3ff0*/  LDSM.16.M88.4 R76, [R197+0x4000] ;  /* 0x00400000c54c783b */ /* 0x000ea20000000200 */
[C---:B------:R-:W-:Y:S08]  /*4000*/  HMMA.16816.F32.BF16 R4, R84.reuse, R88, R4 ;  /* 0x000000585404723c */ /* 0x040ff00000041804 */
[C---:B------:R-:W-:Y:S08]  /*4010*/  HMMA.16816.F32.BF16 R8, R84.reuse, R90, R8 ;  /* 0x0000005a5408723c */ /* 0x040ff00000041808 */
[C---:B-1----:R-:W-:Y:S08]  /*4020*/  HMMA.16816.F32.BF16 R12, R84.reuse, R68, R12 ;  /* 0x00000044540c723c */ /* 0x042ff0000004180c */
[----:B------:R-:W-:Y:S01]  /*4030*/  HMMA.16816.F32.BF16 R16, R84, R70, R16 ;  /* 0x000000465410723c */ /* 0x000fe20000041810 */
[----:B------:R1:W3:Y:S07]  /*4040*/  LDSM.16.M88.4 R68, [R197+0x4800] ;  /* 0x00480000c544783b */ /* 0x0002ee0000000200 */
[C---:B--2---:R-:W-:Y:S08]  /*4050*/  HMMA.16816.F32.BF16 R4, R72.reuse, R76, R4 ;  /* 0x0000004c4804723c */ /* 0x044ff00000041804 */
[C---:B------:R-:W-:Y:S03]  /*4060*/  HMMA.16816.F32.BF16 R8, R72.reuse, R78, R8 ;  /* 0x0000004e4808723c */ /* 0x040fe60000041808 */
[----:B-1----:R-:W-:Y:S08]  /*4070*/  IMAD.IADD R197, R0, 0x1, R187 ;  /* 0x0000000100c57824 */ /* 0x002ff000078e02bb */
[----:B------:R-:W-:Y:S02]  /*4080*/  @!P5 FSEL R4, R4, -INF , !P6 ;  /* 0xff8000000404d808 */ /* 0x000fe40007000000 */
[----:B------:R-:W-:Y:S02]  /*4090*/  @!P5 FSEL R5, R5, -INF , !P0 ;  /* 0xff8000000505d808 */ /* 0x000fe40004000000 */
[----:B------:R-:W-:Y:S01]  /*40a0*/  @!P5 FSEL R7, R7, -INF , !P4 ;  /* 0xff8000000707d808 */ /* 0x000fe20006000000 */
[--C-:B------:R-:W-:Y:S01]  /*40b0*/  FFMA.FTZ R159, R4, UR11, -R162.reuse ;  /* 0x0000000b049f7c23 */ /* 0x100fe200080108a2 */
[-C--:B------:R-:W-:Y:S01]  /*40c0*/  @!P5 ISETP.GE.AND P6, PT, R155, R154.reuse, PT ;  /* 0x0000009a9b00d20c */ /* 0x080fe20003fc6270 */
[C---:B---3--:R-:W-:Y:S03]  /*40d0*/  HMMA.16816.F32.BF16 R12, R72.reuse, R68, R12 ;  /* 0x00000044480c723c */ /* 0x048fe6000004180c */
[C---:B------:R-:W-:Y:S01]  /*40e0*/  @!P5 ISETP.GE.AND P0, PT, R151.reuse, R154, PT ;  /* 0x0000009a9700d20c */ /* 0x040fe20003f06270 */
[C---:B------:R-:W-:Y:S01]  /*40f0*/  @!P5 VIADD R155, R151.reuse, 0x10 ;  /* 0x00000010979bd836 */ /* 0x040fe20000000000 */
[----:B------:R-:W-:Y:S01]  /*4100*/  @!P5 FSEL R8, R8, -INF , !P2 ;  /* 0xff8000000808d808 */ /* 0x000fe20005000000 */
[----:B------:R-:W-:Y:S01]  /*4110*/  @!P5 VIADD R151, R151, 0x19 ;  /* 0x000000199797d836 */ /* 0x000fe20000000000 */
[----:B------:R-:W-:Y:S01]  /*4120*/  @!P5 FSEL R6, R6, -INF , !P0 ;  /* 0xff8000000606d808 */ /* 0x000fe20004000000 */
[----:B------:R-:W-:Y:S03]  /*4130*/  HMMA.16816.F32.BF16 R16, R72, R70, R16 ;  /* 0x000000464810723c */ /* 0x000fe60000041810 */
[----:B------:R-:W-:Y:S01]  /*4140*/  @!P5 FSEL R9, R9, -INF , !P1 ;  /* 0xff8000000909d808 */ /* 0x000fe20004800000 */
[----:B------:R-:W-:Y:S01]  /*4150*/  FFMA.FTZ R163, R6, UR11, -R165 ;  /* 0x0000000b06a37c23 */ /* 0x000fe200080108a5 */
[----:B------:R-:W-:Y:S02]  /*4160*/  @!P5 FSEL R10, R10, -INF , !P3 ;  /* 0xff8000000a0ad808 */ /* 0x000fe40005800000 */
[----:B------:R-:W-:Y:S02]  /*4170*/  @!P5 FSEL R11, R11, -INF , !P6 ;  /* 0xff8000000b0bd808 */ /* 0x000fe40007000000 */
[-C--:B------:R-:W-:Y:S02]  /*4180*/  @!P5 ISETP.GE.AND P0, PT, R155, R156.reuse, PT ;  /* 0x0000009c9b00d20c */ /* 0x080fe40003f06270 */
[C---:B------:R-:W-:Y:S02]  /*4190*/  @!P5 ISETP.GE.AND P2, PT, R157.reuse, R156, PT ;  /* 0x0000009c9d00d20c */ /* 0x040fe40003f46270 */
[----:B------:R-:W-:Y:S02]  /*41a0*/  @!P5 ISETP.GE.AND P1, PT, R157, R154, PT ;  /* 0x0000009a9d00d20c */ /* 0x000fe40003f26270 */
[-C--:B------:R-:W-:Y:S02]  /*41b0*/  @!P5 ISETP.GE.AND P3, PT, R153, R156.reuse, PT ;  /* 0x0000009c9900d20c */ /* 0x080fe40003f66270 */
[----:B------:R-:W-:Y:S01]  /*41c0*/  @!P5 ISETP.GE.AND P6, PT, R151, R156, PT ;  /* 0x0000009c9700d20c */ /* 0x000fe20003fc6270 */
[----:B------:R-:W-:Y:S01]  /*41d0*/  IMAD.WIDE.U32 R156, R152, -0x326172a9, RZ ;  /* 0xcd9e8d57989c7825 */ /* 0x000fe200078e00ff */
[----:B------:R-:W-:Y:S02]  /*41e0*/  @!P5 FSEL R12, R12, -INF , !P0 ;  /* 0xff8000000c0cd808 */ /* 0x000fe40004000000 */
[----:B------:R-:W-:Y:S02]  /*41f0*/  @!P5 FSEL R13, R13, -INF , !P2 ;  /* 0xff8000000d0dd808 */ /* 0x000fe40005000000 */
[-C--:B------:R-:W-:Y:S01]  /*4200*/  @!P5 ISETP.GE.AND P0, PT, R153, R154.reuse, PT ;  /* 0x0000009a9900d20c */ /* 0x080fe20003f06270 */
[----:B------:R-:W-:Y:S01]  /*4210*/  FFMA.FTZ R168, R12, UR11, -R162 ;  /* 0x0000000b0ca87c23 */ /* 0x000fe200080108a2 */
[-C--:B------:R-:W-:Y:S02]  /*4220*/  @!P5 ISETP.GE.AND P4, PT, R155, R154.reuse, PT ;  /* 0x0000009a9b00d20c */ /* 0x080fe40003f86270 */
[----:B------:R-:W-:Y:S02]  /*4230*/  @!P5 ISETP.GE.AND P2, PT, R151, R154, PT ;  /* 0x0000009a9700d20c */ /* 0x000fe40003f46270 */
[----:B------:R-:W-:Y:S01]  /*4240*/  LOP3.LUT R154, R160, UR15, R157, 0x96, !PT ;  /* 0x0000000fa09a7c12 */ /* 0x000fe2000f8e969d */
[----:B------:R-:W-:Y:S01]  /*4250*/  IMAD.WIDE.U32 R160, R158, -0x2daee0ad, RZ ;  /* 0xd2511f539ea07825 */ /* 0x000fe200078e00ff */
[C---:B------:R-:W-:Y:S02]  /*4260*/  PRMT R151, R156.reuse, 0x7771, RZ ;  /* 0x000077719c977816 */ /* 0x040fe400000000ff */
[C---:B------:R-:W-:Y:S02]  /*4270*/  PRMT R152, R156.reuse, 0x7770, RZ ;  /* 0x000077709c987816 */ /* 0x040fe400000000ff */
[C---:B------:R-:W-:Y:S02]  /*4280*/  PRMT R153, R156.reuse, 0x7772, RZ ;  /* 0x000077729c997816 */ /* 0x040fe400000000ff */
[----:B------:R-:W-:Y:S02]  /*4290*/  PRMT R155, R156, 0x7773, RZ ;  /* 0x000077739c9b7816 */ /* 0x000fe400000000ff */
[----:B------:R-:W-:Y:S02]  /*42a0*/  PRMT R167, R160, 0x7773, RZ ;  /* 0x00007773a0a77816 */ /* 0x000fe400000000ff */
[----:B------:R-:W-:Y:S02]  /*42b0*/  @!P5 FSEL R14, R14, -INF , !P4 ;  /* 0xff8000000e0ed808 */ /* 0x000fe40006000000 */
[----:B------:R-:W-:Y:S02]  /*42c0*/  @!P5 FSEL R15, R15, -INF , !P1 ;  /* 0xff8000000f0fd808 */ /* 0x000fe40004800000 */
[----:B------:R-:W-:Y:S01]  /*42d0*/  PRMT R157, R160, 0x7771, RZ ;  /* 0x00007771a09d7816 */ /* 0x000fe200000000ff */
[--C-:B------:R-:W-:Y:S01]  /*42e0*/  FFMA.FTZ R169, R14, UR11, -R165.reuse ;  /* 0x0000000b0ea97c23 */ /* 0x100fe200080108a5 */
[C---:B------:R-:W-:Y:S01]  /*42f0*/  PRMT R156, R160.reuse, 0x7770, RZ ;  /* 0x00007770a09c7816 */ /* 0x040fe200000000ff */
[----:B------:R-:W-:Y:S01]  /*4300*/  FFMA.FTZ R172, R15, UR11, -R165 ;  /* 0x0000000b0fac7c23 */ /* 0x000fe200080108a5 */
[----:B------:R-:W-:Y:S02]  /*4310*/  PRMT R158, R160, 0x7772, RZ ;  /* 0x00007772a09e7816 */ /* 0x000fe400000000ff */
[----:B------:R-:W-:Y:S02]  /*4320*/  ISETP.LE.U32.AND P4, PT, R152, UR4, PT ;  /* 0x0000000498007c0c */ /* 0x000fe4000bf83070 */
[----:B------:R-:W-:Y:S02]  /*4330*/  ISETP.GT.U32.AND P1, PT, R151, UR4, PT ;  /* 0x0000000497007c0c */ /* 0x000fe4000bf24070 */
[C---:B------:R-:W-:Y:S02]  /*4340*/  LOP3.LUT R160, R154.reuse, 0xff, RZ, 0xc0, !PT ;  /* 0x000000ff9aa07812 */ /* 0x040fe400078ec0ff */
[C---:B------:R-:W-:Y:S02]  /*4350*/  PRMT R152, R154.reuse, 0x7632, R152 ;  /* 0x000076329a987816 */ /* 0x040fe40000000098 */
[----:B------:R-:W-:Y:S02]  /*4360*/  LOP3.LUT R151, R154, 0xffff, RZ, 0xc0, !PT ;  /* 0x0000ffff9a977812 */ /* 0x000fe400078ec0ff */
[----:B------:R-:W-:Y:S02]  /*4370*/  @!P5 FSEL R16, R16, -INF , !P3 ;  /* 0xff8000001010d808 */ /* 0x000fe40005800000 */
[----:B------:R-:W-:Y:S02]  /*4380*/  ISETP.LE.U32.AND P3, PT, R160, UR4, PT ;  /* 0x00000004a0007c0c */ /* 0x000fe4000bf63070 */
[----:B------:R-:W-:Y:S01]  /*4390*/  LOP3.LUT R152, R152, 0xff, RZ, 0xc0, !PT ;  /* 0x000000ff98987812 */ /* 0x000fe200078ec0ff */
[--C-:B------:R-:W-:Y:S01]  /*43a0*/  FFMA.FTZ R173, R16, UR11, -R162.reuse ;  /* 0x0000000b10ad7c23 */ /* 0x100fe200080108a2 */
[----:B------:R-:W-:Y:S02]  /*43b0*/  SHF.R.U32.HI R160, RZ, 0x8, R151 ;  /* 0x00000008ffa07819 */ /* 0x000fe40000011697 */
[----:B------:R-:W-:Y:S01]  /*43c0*/  LOP3.LUT R166, R166, UR14, R161, 0x96, !PT ;  /* 0x0000000ea6a67c12 */ /* 0x000fe2000f8e96a1 */
[----:B------:R-:W-:Y:S01]  /*43d0*/  FFMA.FTZ R161, R5, UR11, -R162 ;  /* 0x0000000b05a17c23 */ /* 0x000fe200080108a2 */
[----:B------:R-:W-:Y:S01]  /*43e0*/  @!P5 FSEL R17, R17, -INF , !P6 ;  /* 0xff8000001111d808 */ /* 0x000fe20007000000 */
[----:B------:R1:W2:Y:S01]  /*43f0*/  MUFU.EX2 R151, R159 ;  /* 0x0000009f00977308 */ /* 0x0002a20000000800 */
[----:B------:R-:W-:Y:S02]  /*4400*/  ISETP.LE.U32.AND P6, PT, R152, UR4, PT ;  /* 0x0000000498007c0c */ /* 0x000fe4000bfc3070 */
[----:B------:R-:W-:Y:S07]  /*4410*/  LOP3.LUT R160, R160, 0xffff, RZ, 0xc0, !PT ;  /* 0x0000ffffa0a07812 */ /* 0x000fee00078ec0ff */
[----:B------:R3:W4:Y:S01]  /*4420*/  MUFU.EX2 R152, R161 ;  /* 0x000000a100987308 */ /* 0x0007220000000800 */
[----:B------:R-:W-:Y:S02]  /*4430*/  @!P5 FSEL R18, R18, -INF , !P0 ;  /* 0xff8000001212d808 */ /* 0x000fe40004000000 */
[----:B------:R-:W-:Y:S01]  /*4440*/  ISETP.LE.U32.AND P0, PT, R160, UR4, PT ;  /* 0x00000004a0007c0c */ /* 0x000fe2000bf03070 */
[--C-:B------:R-:W-:Y:S01]  /*4450*/  FFMA.FTZ R160, R7, UR11, -R165.reuse ;  /* 0x0000000b07a07c23 */ /* 0x100fe200080108a5 */
[----:B------:R-:W-:Y:S05]  /*4460*/  SHF.R.U32.HI R164, RZ, 0x18, R154 ;  /* 0x00000018ffa47819 */ /* 0x000fea000001169a */
[----:B------:R5:W5:Y:S01]  /*4470*/  MUFU.EX2 R154, R163 ;  /* 0x000000a3009a7308 */ /* 0x000b620000000800 */
[----:B------:R-:W-:Y:S01]  /*4480*/  @!P5 FSEL R19, R19, -INF , !P2 ;  /* 0xff8000001313d808 */ /* 0x000fe20005000000 */
[--C-:B-1----:R-:W-:Y:S01]  /*4490*/  FFMA.FTZ R159, R8, UR11, -R162.reuse ;  /* 0x0000000b089f7c23 */ /* 0x102fe200080108a2 */
[----:B--2---:R-:W-:Y:S01]  /*44a0*/  @!P3 FADD.FTZ R151, -R151, -RZ ;  /* 0x800000ff9797b221 */ /* 0x004fe20000010100 */
[----:B------:R-:W-:Y:S01]  /*44b0*/  ISETP.GT.U32.AND P3, PT, R155, UR4, PT ;  /* 0x000000049b007c0c */ /* 0x000fe2000bf64070 */
[----:B---3--:R-:W-:Y:S05]  /*44c0*/  FFMA.FTZ R161, R9, UR11, -R162 ;  /* 0x0000000b09a17c23 */ /* 0x008fea00080108a2 */
[----:B------:R-:W1:Y:S01]  /*44d0*/  MUFU.EX2 R155, R159 ;  /* 0x0000009f009b7308 */ /* 0x000e620000000800 */
[----:B----4-:R-:W-:Y:S01]  /*44e0*/  @!P0 FADD.FTZ R152, -R152, -RZ ;  /* 0x800000ff98988221 */ /* 0x010fe20000010100 */
[----:B------:R-:W-:Y:S08]  /*44f0*/  ISETP.LE.U32.AND P0, PT, R156, UR4, PT ;  /* 0x000000049c007c0c */ /* 0x000ff0000bf03070 */
[----:B------:R2:W3:Y:S01]  /*4500*/  MUFU.EX2 R156, R161 ;  /* 0x000000a1009c7308 */ /* 0x0004e20000000800 */
[----:B------:R-:W-:Y:S01]  /*4510*/  ISETP.GT.U32.AND P2, PT, R153, UR4, PT ;  /* 0x0000000499007c0c */ /* 0x000fe2000bf44070 */
[--C-:B-----5:R-:W-:Y:S01]  /*4520*/  FFMA.FTZ R163, R10, UR11, -R165.reuse ;  /* 0x0000000b0aa37c23 */ /* 0x120fe200080108a5 */
[----:B------:R-:W-:Y:S07]  /*4530*/  ISETP.LE.U32.AND P5, PT, R164, UR4, PT ;  /* 0x00000004a4007c0c */ /* 0x000fee000bfa3070 */
[----:B------:R-:W4:Y:S01]  /*4540*/  MUFU.EX2 R153, R160 ;  /* 0x000000a000997308 */ /* 0x000f220000000800 */
[----:B------:R-:W-:Y:S01]  /*4550*/  @!P6 FADD.FTZ R154, -R154, -RZ ;  /* 0x800000ff9a9ae221 */ /* 0x000fe20000010100 */
[----:B------:R-:W-:Y:S01]  /*4560*/  ISETP.GT.U32.AND P6, PT, R157, UR4, PT ;  /* 0x000000049d007c0c */ /* 0x000fe2000bfc4070 */
[----:B------:R-:W-:Y:S07]  /*4570*/  FFMA.FTZ R164, R11, UR11, -R165 ;  /* 0x0000000b0ba47c23 */ /* 0x000fee00080108a5 */
[----:B------:R5:W5:Y:S01]  /*4580*/  MUFU.EX2 R157, R163 ;  /* 0x000000a3009d7308 */ /* 0x000b620000000800 */
[----:B------:R-:W-:Y:S01]  /*4590*/  F2FP.RELU.BF16.F32.PACK_AB R177, R152, R151 ;  /* 0x0000009798b1723e */ /* 0x000fe200000018ff */
[----:B-1----:R-:W-:Y:S01]  /*45a0*/  @!P4 FADD.FTZ R155, -R155, -RZ ;  /* 0x800000ff9b9bc221 */ /* 0x002fe20000010100 */
[----:B------:R-:W-:Y:S02]  /*45b0*/  LOP3.LUT R159, R166, 0xff, RZ, 0xc0, !PT ;  /* 0x000000ffa69f7812 */ /* 0x000fe400078ec0ff */
[----:B--2---:R-:W-:Y:S01]  /*45c0*/  SHF.R.U32.HI R161, RZ, 0x18, R166 ;  /* 0x00000018ffa17819 */ /* 0x004fe200000116a6 */
[----:B---3--:R-:W-:Y:S01]  /*45d0*/  @P1 FADD.FTZ R156, -R156, -RZ ;  /* 0x800000ff9c9c1221 */ /* 0x008fe20000010100 */
[----:B------:R-:W-:Y:S01]  /*45e0*/  ISETP.LE.U32.AND P4, PT, R159, UR4, PT ;  /* 0x000000049f007c0c */ /* 0x000fe2000bf83070 */
[----:B------:R-:W-:Y:S01]  /*45f0*/  STS [R212], R177 ;  /* 0x000000b1d4007388 */ /* 0x000fe20000000800 */
[----:B------:R-:W-:Y:S01]  /*4600*/  ISETP.LE.U32.AND P1, PT, R161, UR4, PT ;  /* 0x00000004a1007c0c */ /* 0x000fe2000bf23070 */
[----:B------:R1:W2:Y:S01]  /*4610*/  MUFU.EX2 R159, R168 ;  /* 0x000000a8009f7308 */ /* 0x0002a20000000800 */
[----:B----4-:R-:W-:Y:S01]  /*4620*/  @!P5 FADD.FTZ R153, -R153, -RZ ;  /* 0x800000ff9999d221 */ /* 0x010fe20000010100 */
[----:B------:R-:W-:Y:S01]  /*4630*/  ISETP.GT.U32.AND P5, PT, R158, UR4, PT ;  /* 0x000000049e007c0c */ /* 0x000fe2000bfa4070 */
[----:B------:R-:W-:Y:S07]  /*4640*/  FFMA.FTZ R160, R13, UR11, -R162 ;  /* 0x0000000b0da07c23 */ /* 0x000fee00080108a2 */
[----:B------:R3:W-:Y:S01]  /*4650*/  MUFU.EX2 R161, R169 ;  /* 0x000000a900a17308 */ /* 0x0007e20000000800 */
[C---:B-----5:R-:W-:Y:S01]  /*4660*/  PRMT R163, R166.reuse, 0x7632, R163 ;  /* 0x00007632a6a37816 */ /* 0x060fe200000000a3 */
[----:B------:R-:W-:Y:S01]  /*4670*/  @P2 FADD.FTZ R157, -R157, -RZ ;  /* 0x800000ff9d9d2221 */ /* 0x000fe20000010100 */
[----:B------:R-:W-:Y:S07]  /*4680*/  F2FP.RELU.BF16.F32.PACK_AB R175, R153, R154 ;  /* 0x0000009a99af723e */ /* 0x000fee00000018ff */
[----:B------:R4:W5:Y:S01]  /*4690*/  MUFU.EX2 R158, R164 ;  /* 0x000000a4009e7308 */ /* 0x0009620000000800 */
[----:B------:R-:W-:Y:S01]  /*46a0*/  LOP3.LUT R166, R166, 0xffff, RZ, 0xc0, !PT ;  /* 0x0000ffffa6a67812 */ /* 0x000fe200078ec0ff */
[----:B------:R5:W-:Y:S03]  /*46b0*/  STS [R212+0x400], R175 ;  /* 0x000400afd4007388 */ /* 0x000be60000000800 */
[----:B------:R-:W-:Y:S05]  /*46c0*/  SHF.R.U32.HI R166, RZ, 0x8, R166 ;  /* 0x00000008ffa67819 */ /* 0x000fea00000116a6 */
[----:B------:R-:W-:Y:S01]  /*46d0*/  MUFU.EX2 R160, R160 ;  /* 0x000000a000a07308 */ /* 0x000fe20000000800 */
[----:B-1----:R-:W-:Y:S01]  /*46e0*/  LOP3.LUT R168, R163, 0xff, RZ, 0xc0, !PT ;  /* 0x000000ffa3a87812 */ /* 0x002fe200078ec0ff */
[----:B--2---:R-:W-:Y:S01]  /*46f0*/  @!P4 FADD.FTZ R159, -R159, -RZ ;  /* 0x800000ff9f9fc221 */ /* 0x004fe20000010100 */
[----:B------:R-:W-:Y:S07]  /*4700*/  LOP3.LUT R166, R166, 0xffff, RZ, 0xc0, !PT ;  /* 0x0000ffffa6a67812 */ /* 0x000fee00078ec0ff */
[----:B------:R-:W1:Y:S01]  /*4710*/  MUFU.EX2 R163, R173 ;  /* 0x000000ad00a37308 */ /* 0x000e620000000800 */
[----:B---3--:R-:W-:Y:S02]  /*4720*/  F2FP.RELU.BF16.F32.PACK_AB R169, R156, R155 ;  /* 0x0000009b9ca9723e */ /* 0x008fe400000018ff */
[----:B------:R-:W-:Y:S01]  /*4730*/  ISETP.LE.U32.AND P2, PT, R168, UR4, PT ;  /* 0x00000004a8007c0c */ /* 0x000fe2000bf43070 */
[--C-:B------:R-:W-:Y:S01]  /*4740*/  FFMA.FTZ R168, R18, UR11, -R165.reuse ;  /* 0x0000000b12a87c23 */ /* 0x100fe200080108a5 */
[----:B----4-:R-:W-:Y:S01]  /*4750*/  FFMA.FTZ R164, R17, UR11, -R162 ;  /* 0x0000000b11a47c23 */ /* 0x010fe200080108a2 */
[----:B------:R2:W-:Y:S01]  /*4760*/  STS [R236], R169 ;  /* 0x000000a9ec007388 */ /* 0x0005e20000000800 */
[----:B------:R-:W-:Y:S01]  /*4770*/  FFMA.FTZ R165, R19, UR11, -R165 ;  /* 0x0000000b13a57c23 */ /* 0x000fe200080108a5 */
[----:B-----5:R-:W-:Y:S02]  /*4780*/  @P3 FADD.FTZ R158, -R158, -RZ ;  /* 0x800000ff9e9e3221 */ /* 0x020fe40000010100 */
[----:B------:R-:W3:Y:S01]  /*4790*/  MUFU.EX2 R162, R172 ;  /* 0x000000ac00a27308 */ /* 0x000ee20000000800 */
[----:B------:R-:W-:Y:S02]  /*47a0*/  ISETP.LE.U32.AND P3, PT, R166, UR4, PT ;  /* 0x00000004a6007c0c */ /* 0x000fe4000bf63070 */
[----:B------:R-:W-:Y:S07]  /*47b0*/  ISETP.GT.U32.AND P4, PT, R167, UR4, PT ;  /* 0x00000004a7007c0c */ /* 0x000fee000bf84070 */
[----:B------:R-:W4:Y:S01]  /*47c0*/  MUFU.EX2 R166, R168 ;  /* 0x000000a800a67308 */ /* 0x000f220000000800 */
[----:B------:R-:W-:Y:S01]  /*47d0*/  F2FP.RELU.BF16.F32.PACK_AB R181, R158, R157 ;  /* 0x0000009d9eb5723e */ /* 0x000fe200000018ff */
[----:B-1----:R-:W-:Y:S01]  /*47e0*/  @!P0 FADD.FTZ R163, -R163, -RZ ;  /* 0x800000ffa3a38221 */ /* 0x002fe20000010100 */
[----:B------:R-:W-:Y:S07]  /*47f0*/  @!P2 FADD.FTZ R161, -R161, -RZ ;  /* 0x800000ffa1a1a221 */ /* 0x000fee0000010100 */
[----:B------:R-:W1:Y:S01]  /*4800*/  MUFU.EX2 R164, R164 ;  /* 0x000000a400a47308 */ /* 0x000e620000000800 */
[----:B------:R-:W5:Y:S01]  /*4810*/  LDG.E R167, desc[UR20][R170.64] ;  /* 0x00000014aaa77981 */ /* 0x000f62000c1e1900 */
[----:B------:R-:W-:Y:S08]  /*4820*/  FSETP.GE.FTZ.AND P2, PT, R151, RZ, PT ;  /* 0x000000ff9700720b */ /* 0x000ff00003f56000 */
[----:B------:R-:W2:Y:S01]  /*4830*/  MUFU.EX2 R165, R165 ;  /* 0x000000a500a57308 */ /* 0x000ea20000000800 */
[----:B------:R-:W-:Y:S01]  /*4840*/  STS [R236+0x400], R181 ;  /* 0x000400b5ec007388 */ /* 0x000fe20000000800 */
[----:B------:R-:W-:Y:S01]  /*4850*/  @!P3 FADD.FTZ R160, -R160, -RZ ;  /* 0x800000ffa0a0b221 */ /* 0x000fe20000010100 */
[----:B---3--:R-:W-:Y:S01]  /*4860*/  @!P1 FADD.FTZ R162, -R162, -RZ ;  /* 0x800000ffa2a29221 */ /* 0x008fe20000010100 */
[----:B------:R-:W-:Y:S01]  /*4870*/  FSETP.GE.FTZ.AND P1, PT, R152, RZ, PT ;  /* 0x000000ff9800720b */ /* 0x000fe20003f36000 */
[----:B----4-:R-:W-:Y:S02]  /*4880*/  @P5 FADD.FTZ R166, -R166, -RZ ;  /* 0x800000ffa6a65221 */ /* 0x010fe40000010100 */
[----:B------:R-:W-:Y:S01]  /*4890*/  F2FP.RELU.BF16.F32.PACK_AB R179, R160, R159 ;  /* 0x0000009fa0b3723e */ /* 0x000fe200000018ff */
[----:B------:R3:W4:Y:S01]  /*48a0*/  LDG.E R168, desc[UR20][R170.64+0x20] ;  /* 0x00002014aaa87981 */ /* 0x000722000c1e1900 */
[----:B------:R-:W-:Y:S01]  /*48b0*/  F2FP.RELU.BF16.F32.PACK_AB R175, R162, R161 ;  /* 0x000000a1a2af723e */ /* 0x000fe200000018ff */
[----:B-1----:R-:W-:Y:S01]  /*48c0*/  @P6 FADD.FTZ R164, -R164, -RZ ;  /* 0x800000ffa4a46221 */ /* 0x002fe20000010100 */
[----:B------:R-:W-:Y:S03]  /*48d0*/  FSETP.GE.FTZ.AND P0, PT, R155, RZ, PT ;  /* 0x000000ff9b00720b */ /* 0x000fe60003f16000 */
[----:B------:R-:W-:Y:S01]  /*48e0*/  STS [R214], R179 ;  /* 0x000000b3d6007388 */ /* 0x000fe20000000800 */
[----:B------:R-:W-:Y:S01]  /*48f0*/  ISETP.GT.AND P3, PT, R232, R219, PT ;  /* 0x000000dbe800720c */ /* 0x000fe20003f64270 */
[----:B--2---:R-:W-:Y:S01]  /*4900*/  @P4 FADD.FTZ R165, -R165, -RZ ;  /* 0x800000ffa5a54221 */ /* 0x004fe20000010100 */
[----:B------:R-:W-:Y:S03]  /*4910*/  F2FP.RELU.BF16.F32.PACK_AB R173, R164, R163 ;  /* 0x000000a3a4ad723e */ /* 0x000fe600000018ff */
[----:B------:R-:W-:Y:S01]  /*4920*/  STS [R214+0x400], R175 ;  /* 0x000400afd6007388 */ /* 0x000fe20000000800 */
[----:B------:R-:W-:Y:S02]  /*4930*/  FSETP.GE.FTZ.AND P6, PT, R154, RZ, PT ;  /* 0x000000ff9a00720b */ /* 0x000fe40003fd6000 */
[----:B------:R-:W-:Y:S03]  /*4940*/  F2FP.RELU.BF16.F32.PACK_AB R169, R165, R166 ;  /* 0x000000a6a5a9723e */ /* 0x000fe600000018ff */
[----:B------:R-:W-:Y:S01]  /*4950*/  STS [R220], R173 ;  /* 0x000000addc007388 */ /* 0x000fe20000000800 */
[----:B------:R-:W-:Y:S05]  /*4960*/  FSETP.GE.FTZ.AND P5, PT, R153, RZ, PT ;  /* 0x000000ff9900720b */ /* 0x000fea0003fb6000 */
[----:B------:R-:W-:Y:S06]  /*4970*/  STS [R220+0x400], R169 ;  /* 0x000400a9dc007388 */ /* 0x000fec0000000800 */
[----:B------:R-:W-:Y:S06]  /*4980*/  LDSM.16.M88.4 R68, [R198+0xc000] ;  /* 0x00c00000c644783b */ /* 0x000fec0000000200 */
[----:B------:R-:W1:Y:S06]  /*4990*/  LDSM.16.M88.4 R72, [R194+0x6000] ;  /* 0x00600000c248783b */ /* 0x000e6c0000000200 */
[----:B------:R-:W2:Y:S06]  /*49a0*/  LDSM.16.M88.4 R76, [R194+0x6800] ;  /* 0x00680000c24c783b */ /* 0x000eac0000000200 */
[----:B------:R-:W-:Y:S06]  /*49b0*/  LDSM.16.M88.4 R80, [R186+0xc000] ;  /* 0x00c00000ba50783b */ /* 0x000fec0000000200 */
[----:B------:R-:W3:Y:S06]  /*49c0*/  LDSM.16.M88.4 R84, [R199+0x6000] ;  /* 0x00600000c754783b */ /* 0x000eec0000000200 */
[----:B------:R-:W3:Y:S06]  /*49d0*/  LDSM.16.M88.4 R88, [R199+0x6800] ;  /* 0x00680000c758783b */ /* 0x000eec0000000200 */
[----:B------:R-:W-:Y:S06]  /*49e0*/  LDSM.16.M88.4 R92, [R196+0xc000] ;  /* 0x00c00000c45c783b */ /* 0x000fec0000000200 */
[----:B------:R-:W3:Y:S01]  /*49f0*/  LDSM.16.M88.4 R96, [R0+0x6000] ;  /* 0x006000000060783b */ /* 0x000ee20000000200 */
[C---:B-1----:R-:W-:Y:S08]  /*4a00*/  HMMA.16816.F32.BF16 R4, R68.reuse, R72, RZ ;  /* 0x000000484404723c */ /* 0x042ff000000418ff */
[C---:B------:R-:W-:Y:S01]  /*4a10*/  HMMA.16816.F32.BF16 R8, R68.reuse, R74, RZ ;  /* 0x0000004a4408723c */ /* 0x040fe200000418ff */
[----:B------:R-:W-:Y:S07]  /*4a20*/  LDSM.16.M88.4 R72, [R185+0xc000] ;  /* 0x00c00000b948783b */ /* 0x000fee0000000200 */
[C---:B--2---:R-:W-:Y:S08]  /*4a30*/  HMMA.16816.F32.BF16 R12, R68.reuse, R76, RZ ;  /* 0x0000004c440c723c */ /* 0x044ff000000418ff */
[----:B------:R-:W-:Y:S01]  /*4a40*/  HMMA.16816.F32.BF16 R16, R68, R78, RZ ;  /* 0x0000004e4410723c */ /* 0x000fe200000418ff */
[----:B------:R-:W1:Y:S06]  /*4a50*/  LDSM.16.M88.4 R68, [R0+0x6800] ;  /* 0x006800000044783b */ /* 0x000e6c0000000200 */
[----:B------:R-:W2:Y:S01]  /*4a60*/  LDSM.16.M88.4 R76, [R197+0x6000] ;  /* 0x00600000c54c783b */ /* 0x000ea20000000200 */
[C---:B---3--:R-:W-:Y:S08]  /*4a70*/  HMMA.16816.F32.BF16 R4, R80.reuse, R84, R4 ;  /* 0x000000545004723c */ /* 0x048ff00000041804 */
[C---:B------:R-:W-:Y:S01]  /*4a80*/  HMMA.16816.F32.BF16 R8, R80.reuse, R86, R8 ;  /* 0x000000565008723c */ /* 0x040fe20000041808 */
[----:B------:R-:W-:Y:S07]  /*4a90*/  LDSM.16.M88.4 R84, [R198+0xe000] ;  /* 0x00e00000c654783b */ /* 0x000fee0000000200 */
[C---:B------:R-:W-:Y:S08]  /*4aa0*/  HMMA.16816.F32.BF16 R12, R80.reuse, R88, R12 ;  /* 0x00000058500c723c */ /* 0x040ff0000004180c */
[----:B------:R-:W-:Y:S01]  /*4ab0*/  HMMA.16816.F32.BF16 R16, R80, R90, R16 ;  /* 0x0000005a5010723c */ /* 0x000fe20000041810 */
[----:B------:R-:W3:Y:S06]  /*4ac0*/  LDSM.16.M88.4 R80, [R197+0x6800] ;  /* 0x00680000c550783b */ /* 0x000eec0000000200 */
[----:B------:R-:W3:Y:S01]  /*4ad0*/  LDSM.16.M88.4 R88, [R194+0x8000] ;  /* 0x00800000c258783b */ /* 0x000ee20000000200 */
[C---:B------:R-:W-:Y:S08]  /*4ae0*/  HMMA.16816.F32.BF16 R4, R92.reuse, R96, R4 ;  /* 0x000000605c04723c */ /* 0x040ff00000041804 */
[C---:B------:R-:W-:Y:S01]  /*4af0*/  HMMA.16816.F32.BF16 R8, R92.reuse, R98, R8 ;  /* 0x000000625c08723c */ /* 0x040fe20000041808 */
[----:B------:R-:W-:Y:S07]  /*4b00*/  LDSM.16.M88.4 R96, [R199+0x8000] ;  /* 0x00800000c760783b */ /* 0x000fee0000000200 */
[C---:B-1----:R-:W-:Y:S08]  /*4b10*/  HMMA.16816.F32.BF16 R12, R92.reuse, R68, R12 ;  /* 0x000000445c0c723c */ /* 0x042ff0000004180c */
[----:B------:R-:W-:Y:S01]  /*4b20*/  HMMA.16816.F32.BF16 R16, R92, R70, R16 ;  /* 0x000000465c10723c */ /* 0x000fe20000041810 */
[----:B------:R-:W1:Y:S06]  /*4b30*/  LDSM.16.M88.4 R68, [R194+0x8800] ;  /* 0x00880000c244783b */ /* 0x000e6c0000000200 */
[----:B------:R-:W1:Y:S01]  /*4b40*/  LDSM.16.M88.4 R92, [R186+0xe000] ;  /* 0x00e00000ba5c783b */ /* 0x000e620000000200 */
[C---:B--2---:R-:W-:Y:S08]  /*4b50*/  HMMA.16816.F32.BF16 R4, R72.reuse, R76, R4 ;  /* 0x0000004c4804723c */ /* 0x044ff00000041804 */
[C---:B------:R-:W-:Y:S01]  /*4b60*/  HMMA.16816.F32.BF16 R8, R72.reuse, R78, R8 ;  /* 0x0000004e4808723c */ /* 0x040fe20000041808 */
[----:B------:R-:W-:Y:S07]  /*4b70*/  LDSM.16.M88.4 R76, [R196+0xe000] ;  /* 0x00e00000c44c783b */ /* 0x000fee0000000200 */
[C---:B---3--:R-:W-:Y:S08]  /*4b80*/  HMMA.16816.F32.BF16 R12, R72.reuse, R80, R12 ;  /* 0x00000050480c723c */ /* 0x048ff0000004180c */
[----:B------:R-:W-:Y:S01]  /*4b90*/  HMMA.16816.F32.BF16 R16, R72, R82, R16 ;  /* 0x000000524810723c */ /* 0x000fe20000041810 */
[----:B------:R-:W2:Y:S06]  /*4ba0*/  LDSM.16.M88.4 R72, [R199+0x8800] ;  /* 0x00880000c748783b */ /* 0x000eac0000000200 */
[----:B------:R-:W3:Y:S01]  /*4bb0*/  LDSM.16.M88.4 R80, [R0+0x8000] ;  /* 0x008000000050783b */ /* 0x000ee20000000200 */
[C---:B------:R-:W-:Y:S08]  /*4bc0*/  HMMA.16816.F32.BF16 R4, R84.reuse, R88, R4 ;  /* 0x000000585404723c */ /* 0x040ff00000041804 */
[C---:B------:R-:W-:Y:S01]  /*4bd0*/  HMMA.16816.F32.BF16 R8, R84.reuse, R90, R8 ;  /* 0x0000005a5408723c */ /* 0x040fe20000041808 */
[----:B------:R-:W-:Y:S07]  /*4be0*/  LDSM.16.M88.4 R88, [R197+0x8000] ;  /* 0x00800000c558783b */ /* 0x000fee0000000200 */
[C---:B-1----:R-:W-:Y:S08]  /*4bf0*/  HMMA.16816.F32.BF16 R12, R84.reuse, R68, R12 ;  /* 0x00000044540c723c */ /* 0x042ff0000004180c */
[----:B------:R-:W-:Y:S01]  /*4c00*/  HMMA.16816.F32.BF16 R16, R84, R70, R16 ;  /* 0x000000465410723c */ /* 0x000fe20000041810 */
[----:B------:R-:W1:Y:S06]  /*4c10*/  LDSM.16.M88.4 R68, [R0+0x8800] ;  /* 0x008800000044783b */ /* 0x000e6c0000000200 */
[----:B------:R-:W5:Y:S01]  /*4c20*/  LDSM.16.M88.4 R84, [R185+0xe000] ;  /* 0x00e00000b954783b */ /* 0x000f620000000200 */
[C---:B------:R-:W-:Y:S08]  /*4c30*/  HMMA.16816.F32.BF16 R4, R92.reuse, R96, R4 ;  /* 0x000000605c04723c */ /* 0x040ff00000041804 */
[C---:B------:R-:W-:Y:S01]  /*4c40*/  HMMA.16816.F32.BF16 R8, R92.reuse, R98, R8 ;  /* 0x000000625c08723c */ /* 0x040fe20000041808 */
[----:B------:R-:W-:Y:S07]  /*4c50*/  LDSM.16.M88.4 R96, [R194+0xa000] ;  /* 0x00a00000c260783b */ /* 0x000fee0000000200 */
[C---:B--2---:R-:W-:Y:S08]  /*4c60*/  HMMA.16816.F32.BF16 R12, R92.reuse, R72, R12 ;  /* 0x000000485c0c723c */ /* 0x044ff0000004180c */
[----:B------:R-:W-:Y:S01]  /*4c70*/  HMMA.16816.F32.BF16 R16, R92, R74, R16 ;  /* 0x0000004a5c10723c */ /* 0x000fe20000041810 */
[----:B------:R-:W2:Y:S06]  /*4c80*/  LDSM.16.M88.4 R72, [R197+0x8800] ;  /* 0x00880000c548783b */ /* 0x000eac0000000200 */
[----:B------:R-:W4:Y:S01]  /*4c90*/  LDSM.16.M88.4 R92, [R198+0x10000] ;  /* 0x01000000c65c783b */ /* 0x000f220000000200 */
[C---:B---3--:R-:W-:Y:S08]  /*4ca0*/  HMMA.16816.F32.BF16 R4, R76.reuse, R80, R4 ;  /* 0x000000504c04723c */ /* 0x048ff00000041804 */
[C---:B------:R-:W-:Y:S01]  /*4cb0*/  HMMA.16816.F32.BF16 R8, R76.reuse, R82, R8 ;  /* 0x000000524c08723c */ /* 0x040fe20000041808 */
[----:B------:R-:W-:Y:S07]  /*4cc0*/  LDSM.16.M88.4 R80, [R199+0xa000] ;  /* 0x00a00000c750783b */ /* 0x000fee0000000200 */
[C---:B-1----:R-:W-:Y:S08]  /*4cd0*/  HMMA.16816.F32.BF16 R12, R76.reuse, R68, R12 ;  /* 0x000000444c0c723c */ /* 0x042ff0000004180c */
[----:B------:R-:W-:Y:S01]  /*4ce0*/  HMMA.16816.F32.BF16 R16, R76, R70, R16 ;  /* 0x000000464c10723c */ /* 0x000fe20000041810 */
[----:B------:R-:W1:Y:S06]  /*4cf0*/  LDSM.16.M88.4 R68, [R194+0xa800] ;  /* 0x00a80000c244783b */ /* 0x000e6c0000000200 */
[----:B------:R-:W3:Y:S01]  /*4d00*/  LDSM.16.M88.4 R76, [R186+0x10000] ;  /* 0x01000000ba4c783b */ /* 0x000ee20000000200 */
[C---:B-----5:R-:W-:Y:S08]  /*4d10*/  HMMA.16816.F32.BF16 R4, R84.reuse, R88, R4 ;  /* 0x000000585404723c */ /* 0x060ff00000041804 */
[C---:B------:R-:W-:Y:S01]  /*4d20*/  HMMA.16816.F32.BF16 R8, R84.reuse, R90, R8 ;  /* 0x0000005a5408723c */ /* 0x040fe20000041808 */
[----:B------:R-:W-:Y:S07]  /*4d30*/  LDSM.16.M88.4 R88, [R0+0xa000] ;  /* 0x00a000000058783b */ /* 0x000fee0000000200 */
[C---:B--2---:R-:W-:Y:S08]  /*4d40*/  HMMA.16816.F32.BF16 R12, R84.reuse, R72, R12 ;  /* 0x00000048540c723c */ /* 0x044ff0000004180c */
[----:B------:R-:W-:Y:S01]  /*4d50*/  HMMA.16816.F32.BF16 R16, R84, R74, R16 ;  /* 0x0000004a5410723c */ /* 0x000fe20000041810 */
[----:B------:R-:W2:Y:S06]  /*4d60*/  LDSM.16.M88.4 R72, [R199+0xa800] ;  /* 0x00a80000c748783b */ /* 0x000eac0000000200 */
[----:B------:R-:W5:Y:S01]  /*4d70*/  LDSM.16.M88.4 R84, [R196+0x10000] ;  /* 0x01000000c454783b */ /* 0x000f620000000200 */
[C---:B----4-:R-:W-:Y:S08]  /*4d80*/  HMMA.16816.F32.BF16 R4, R92.reuse, R96, R4 ;  /* 0x000000605c04723c */ /* 0x050ff00000041804 */
[C---:B------:R-:W-:Y:S01]  /*4d90*/  HMMA.16816.F32.BF16 R8, R92.reuse, R98, R8 ;  /* 0x000000625c08723c */ /* 0x040fe20000041808 */
[----:B------:R-:W-:Y:S07]  /*4da0*/  LDSM.16.M88.4 R96, [R197+0xa000] ;  /* 0x00a00000c560783b */ /* 0x000fee0000000200 */
[C---:B-1----:R-:W-:Y:S08]  /*4db0*/  HMMA.16816.F32.BF16 R12, R92.reuse, R68, R12 ;  /* 0x000000445c0c723c */ /* 0x042ff0000004180c */
[----:B------:R-:W-:Y:S01]  /*4dc0*/  HMMA.16816.F32.BF16 R16, R92, R70, R16 ;  /* 0x000000465c10723c */ /* 0x000fe20000041810 */
[----:B------:R-:W1:Y:S06]  /*4dd0*/  LDSM.16.M88.4 R68, [R0+0xa800] ;  /* 0x00a800000044783b */ /* 0x000e6c0000000200 */
[----:B------:R-:W4:Y:S01]  /*4de0*/  LDSM.16.M88.4 R92, [R185+0x10000] ;  /* 0x01000000b95c783b */ /* 0x000f220000000200 */
[C---:B---3--:R-:W-:Y:S08]  /*4df0*/  HMMA.16816.F32.BF16 R4, R76.reuse, R80, R4 ;  /* 0x000000504c04723c */ /* 0x048ff00000041804 */
[C---:B------:R-:W-:Y:S08]  /*4e00*/  HMMA.16816.F32.BF16 R8, R76.reuse, R82, R8 ;  /* 0x000000524c08723c */ /* 0x040ff00000041808 */
[C---:B--2---:R-:W-:Y:S08]  /*4e10*/  HMMA.16816.F32.BF16 R12, R76.reuse, R72, R12 ;  /* 0x000000484c0c723c */ /* 0x044ff0000004180c */
[----:B------:R-:W-:Y:S01]  /*4e20*/  HMMA.16816.F32.BF16 R16, R76, R74, R16 ;  /* 0x0000004a4c10723c */ /* 0x000fe20000041810 */
[----:B------:R-:W2:Y:S07]  /*4e30*/  LDSM.16.M88.4 R72, [R197+0xa800] ;  /* 0x00a80000c548783b */ /* 0x000eae0000000200 */
[C---:B-----5:R-:W-:Y:S08]  /*4e40*/  HMMA.16816.F32.BF16 R4, R84.reuse, R88, R4 ;  /* 0x000000585404723c */ /* 0x060ff00000041804 */
[C---:B------:R-:W-:Y:S08]  /*4e50*/  HMMA.16816.F32.BF16 R8, R84.reuse, R90, R8 ;  /* 0x0000005a5408723c */ /* 0x040ff00000041808 */
[C---:B-1----:R-:W-:Y:S08]  /*4e60*/  HMMA.16816.F32.BF16 R12, R84.reuse, R68, R12 ;  /* 0x00000044540c723c */ /* 0x042ff0000004180c */
[----:B------:R-:W-:Y:S08]  /*4e70*/  HMMA.16816.F32.BF16 R16, R84, R70, R16 ;  /* 0x000000465410723c */ /* 0x000ff00000041810 */
[C---:B----4-:R-:W-:Y:S08]  /*4e80*/  HMMA.16816.F32.BF16 R4, R92.reuse, R96, R4 ;  /* 0x000000605c04723c */ /* 0x050ff00000041804 */
[C---:B------:R-:W-:Y:S08]  /*4e90*/  HMMA.16816.F32.BF16 R8, R92.reuse, R98, R8 ;  /* 0x000000625c08723c */ /* 0x040ff00000041808 */
[C---:B--2---:R-:W-:Y:S03]  /*4ea0*/  HMMA.16816.F32.BF16 R12, R92.reuse, R72, R12 ;  /* 0x000000485c0c723c */ /* 0x044fe6000004180c */
[C---:B------:R-:W-:Y:S01]  /*4eb0*/  FADD.FTZ R174, -R167.reuse, R4 ;  /* 0x00000004a7ae7221 */ /* 0x040fe20000010100 */
[C---:B------:R-:W-:Y:S04]  /*4ec0*/  FADD.FTZ R170, -R167.reuse, R5 ;  /* 0x00000005a7aa7221 */ /* 0x040fe80000010100 */
[-C--:B------:R-:W-:Y:S01]  /*4ed0*/  FSEL R174, R174, R167.reuse, P2 ;  /* 0x000000a7aeae7208 */ /* 0x080fe20001000000 */
[----:B------:R-:W-:Y:S03]  /*4ee0*/  HMMA.16816.F32.BF16 R16, R92, R74, R16 ;  /* 0x0000004a5c10723c */ /* 0x000fe60000041810 */
[-C--:B------:R-:W-:Y:S01]  /*4ef0*/  FSEL R169, R170, R167.reuse, P1 ;  /* 0x000000a7aaa97208 */ /* 0x080fe20000800000 */
[C---:B------:R-:W-:Y:S01]  /*4f00*/  FADD.FTZ R172, -R167.reuse, R8 ;  /* 0x00000008a7ac7221 */ /* 0x040fe20000010100 */
[----:B------:R-:W-:Y:S01]  /*4f10*/  FSETP.GE.FTZ.AND P1, PT, R160, RZ, PT ;  /* 0x000000ffa000720b */ /* 0x000fe20003f36000 */
[----:B------:R-:W-:Y:S01]  /*4f20*/  FADD.FTZ R170, -R167, R9 ;  /* 0x00000009a7aa7221 */ /* 0x000fe20000010100 */
[----:B------:R-:W-:Y:S01]  /*4f30*/  FSETP.GE.FTZ.AND P2, PT, R159, RZ, PT ;  /* 0x000000ff9f00720b */ /* 0x000fe20003f56000 */
[----:B------:R-:W-:Y:S01]  /*4f40*/  FMUL.FTZ R174, R151, R174 ;  /* 0x000000ae97ae7220 */ /* 0x000fe20000410000 */
[----:B------:R-:W-:Y:S01]  /*4f50*/  FSEL R172, R172, R167, P0 ;  /* 0x000000a7acac7208 */ /* 0x000fe20000000000 */
[----:B------:R-:W-:Y:S01]  /*4f60*/  FMUL.FTZ R169, R152, R169 ;  /* 0x000000a998a97220 */ /* 0x000fe20000410000 */
[----:B------:R-:W-:Y:S01]  /*4f70*/  FSETP.GE.FTZ.AND P0, PT, R156, RZ, PT ;  /* 0x000000ff9c00720b */ /* 0x000fe20003f16000 */
[----:B------:R-:W-:Y:S02]  /*4f80*/  FADD.FTZ R152, -R167, R12 ;  /* 0x0000000ca7987221 */ /* 0x000fe40000010100 */
[----:B------:R-:W-:Y:S01]  /*4f90*/  FMUL.FTZ R172, R155, R172 ;  /* 0x000000ac9bac7220 */ /* 0x000fe20000410000 */
[-C--:B------:R-:W-:Y:S01]  /*4fa0*/  FSEL R151, R170, R167.reuse, P0 ;  /* 0x000000a7aa977208 */ /* 0x080fe20000000000 */
[C---:B------:R-:W-:Y:S01]  /*4fb0*/  FADD.FTZ R170, -R167.reuse, R13 ;  /* 0x0000000da7aa7221 */ /* 0x040fe20000010100 */
[----:B------:R-:W-:Y:S02]  /*4fc0*/  FSETP.GE.FTZ.AND P0, PT, R164, RZ, PT ;  /* 0x000000ffa400720b */ /* 0x000fe40003f16000 */
[----:B------:R-:W-:Y:S01]  /*4fd0*/  FSEL R152, R152, R167, P2 ;  /* 0x000000a798987208 */ /* 0x000fe20001000000 */
[----:B------:R-:W-:Y:S01]  /*4fe0*/  FMUL.FTZ R151, R156, R151 ;  /* 0x000000979c977220 */ /* 0x000fe20000410000 */
[----:B------:R-:W-:Y:S01]  /*4ff0*/  FSEL R155, R170, R167, P1 ;  /* 0x000000a7aa9b7208 */ /* 0x000fe20000800000 */
[----:B------:R-:W-:Y:S01]  /*5000*/  FADD.FTZ R156, -R167, R16 ;  /* 0x00000010a79c7221 */ /* 0x000fe20000010100 */
[----:B------:R-:W-:Y:S01]  /*5010*/  FSETP.GE.FTZ.AND P1, PT, R163, RZ, PT ;  /* 0x000000ffa300720b */ /* 0x000fe20003f36000 */
[----:B------:R-:W-:Y:S01]  /*5020*/  FMUL.FTZ R152, R159, R152 ;  /* 0x000000989f987220 */ /* 0x000fe20000410000 */
[----:B------:R-:W-:Y:S01]  /*5030*/  F2FP.BF16.F32.PACK_AB R169, R169, R174 ;  /* 0x000000aea9a9723e */ /* 0x000fe200000010ff */
[----:B------:R-:W-:Y:S01]  /*5040*/  FMUL.FTZ R155, R160, R155 ;  /* 0x0000009ba09b7220 */ /* 0x000fe20000410000 */
[----:B------:R-:W-:Y:S01]  /*5050*/  FSEL R156, R156, R167, P1 ;  /* 0x000000a79c9c7208 */ /* 0x000fe20000800000 */
[C---:B------:R-:W-:Y:S01]  /*5060*/  FADD.FTZ R159, -R168.reuse, R6 ;  /* 0x00000006a89f7221 */ /* 0x040fe20000010100 */
[----:B------:R-:W-:Y:S01]  /*5070*/  F2FP.BF16.F32.PACK_AB R151, R151, R172 ;  /* 0x000000ac9797723e */ /* 0x000fe200000010ff */
[----:B------:R-:W-:Y:S01]  /*5080*/  @P0 FADD.FTZ R167, -R167, R17 ;  /* 0x00000011a7a70221 */ /* 0x000fe20000010100 */
[----:B------:R-:W-:Y:S01]  /*5090*/  F2FP.BF16.F32.PACK_AB R155, R155, R152 ;  /* 0x000000989b9b723e */ /* 0x000fe200000010ff */
[----:B------:R-:W-:Y:S01]  /*50a0*/  FMUL.FTZ R156, R163, R156 ;  /* 0x0000009ca39c7220 */ /* 0x000fe20000410000 */
[----:B------:R-:W-:Y:S01]  /*50b0*/  FADD.FTZ R163, -R168, R7 ;  /* 0x00000007a8a37221 */ /* 0x000fe20000010100 */
        /* <DEDUP_REMOVED lines=12> */
[----:B------:R-:W-:Y:S04]  /*5180*/  IADD3 R244, P0, PT, R244, R13, RZ ;  /* 0x0000000df4f47210 */ /* 0x000fe80007f1e0ff */
[----:B------:R-:W-:Y:S02]  /*5190*/  LEA.HI.X.SX32 R245, R9, R245, 0x1, P0 ;  /* 0x000000f509f57211 */ /* 0x000fe400000f0eff */
[----:B------:R-:W-:Y:S02]  /*51a0*/  SEL R9, R4, 0x6000, !P1 ;  /* 0x0000600004097807 */ /* 0x000fe40004800000 */
[----:B------:R-:W-:Y:S02]  /*51b0*/  ISETP.GE.AND P1, PT, R210, UR7, PT ;  /* 0x00000007d2007c0c */ /* 0x000fe4000bf26270 */
[----:B------:R-:W-:Y:S01]  /*51c0*/  ISETP.GE.AND P0, PT, R207, UR7, PT ;  /* 0x00000007cf007c0c */ /* 0x000fe2000bf06270 */
[--C-:B------:R-:W-:Y:S01]  /*51d0*/  IMAD.IADD R226, R226, 0x1, R9.reuse ;  /* 0x00000001e2e27824 */ /* 0x100fe200078e0209 */
[----:B------:R-:W-:Y:S01]  /*51e0*/  LEA R4, P4, R7, R244, 0x6 ;  /* 0x000000f407047211 */ /* 0x000fe200078830ff */
[--C-:B------:R-:W-:Y:S02]  /*51f0*/  IMAD.IADD R231, R231, 0x1, R9.reuse ;  /* 0x00000001e7e77824 */ /* 0x100fe400078e0209 */
[----:B------:R-:W-:Y:S01]  /*5200*/  IMAD.IADD R190, R190, 0x1, R9 ;  /* 0x00000001bebe7824 */ /* 0x000fe200078e0209 */
[----:B------:R-:W-:Y:S01]  /*5210*/  @!PT LDS RZ, [RZ] ;  /* 0x00000000fffff984 */ /* 0x000fe20000000800 */
[----:B------:R-:W-:Y:S01]  /*5220*/  @!PT LDS RZ, [RZ] ;  /* 0x00000000fffff984 */ /* 0x000fe20000000800 */
[----:B------:R-:W-:Y:S01]  /*5230*/  @!PT LDS RZ, [RZ] ;  /* 0x00000000fffff984 */ /* 0x000fe20000000800 */
[----:B------:R1:W-:Y:S01]  /*5240*/  @!P2 LDGSTS.E.BYPASS.LTC128B.128 [R226], desc[UR20][R244.64] ;  /* 0x00000000f4e2afae */ /* 0x0003e2000b981a14 */
[----:B--2---:R-:W-:Y:S03]  /*5250*/  LEA.HI.X R5, R7, R245, R5, 0x6, P4 ;  /* 0x000000f507057211 */ /* 0x004fe600020f3405 */
        /* <DEDUP_REMOVED lines=33> */
.L_x_769:
[C---:B-1----:R-:W-:Y:S01]  /*5470*/  FADD.FTZ R5, -R168.reuse, R10 ;  /* 0x0000000aa8057221 */ /* 0x042fe20000010100 */
[----:B------:R-:W-:Y:S01]  /*5480*/  FSETP.GE.FTZ.AND P0, PT, R157, RZ, PT ;  /* 0x000000ff9d00720b */ /* 0x000fe20003f16000 */
[C---:B------:R-:W-:Y:S01]  /*5490*/  FADD.FTZ R11, -R168.reuse, R11 ;  /* 0x0000000ba80b7221 */ /* 0x040fe20000010100 */
[-C--:B------:R-:W-:Y:S01]  /*54a0*/  FSEL R159, R159, R168.reuse, P6 ;  /* 0x000000a89f9f7208 */ /* 0x080fe20003000000 */
[C---:B------:R-:W-:Y:S01]  /*54b0*/  FADD.FTZ R15, -R168.reuse, R15 ;  /* 0x0000000fa80f7221 */ /* 0x040fe20000010100 */
[-C--:B------:R-:W-:Y:S01]  /*54c0*/  FSEL R6, R5, R168.reuse, P0 ;  /* 0x000000a805067208 */ /* 0x080fe20000000000 */
[----:B------:R-:W-:Y:S01]  /*54d0*/  FADD.FTZ R5, -R168, R14 ;  /* 0x0000000ea8057221 */ /* 0x000fe20000010100 */
[----:B------:R-:W-:Y:S01]  /*54e0*/  FSEL R4, R163, R168, P5 ;  /* 0x000000a8a3047208 */ /* 0x000fe20002800000 */
[----:B------:R-:W-:Y:S01]  /*54f0*/  FMUL.FTZ R159, R154, R159 ;  /* 0x0000009f9a9f7220 */ /* 0x000fe20000410000 */
[----:B------:R-:W-:Y:S01]  /*5500*/  FSETP.GE.FTZ.AND P0, PT, R165, RZ, PT ;  /* 0x000000ffa500720b */ /* 0x000fe20003f16000 */
[----:B------:R-:W-:Y:S01]  /*5510*/  FADD.FTZ R7, -R168, R18 ;  /* 0x00000012a8077221 */ /* 0x000fe20000010100 */
[----:B------:R-:W-:Y:S01]  /*5520*/  FSETP.GE.FTZ.AND P1, PT, R158, RZ, PT ;  /* 0x000000ff9e00720b */ /* 0x000fe20003f36000 */
[----:B------:R-:W-:Y:S01]  /*5530*/  FMUL.FTZ R4, R153, R4 ;  /* 0x0000000499047220 */ /* 0x000fe20000410000 */
[----:B------:R-:W-:Y:S01]  /*5540*/  FSETP.GE.FTZ.AND P4, PT, R161, RZ, PT ;  /* 0x000000ffa100720b */ /* 0x000fe20003f96000 */
[----:B------:R-:W-:Y:S01]  /*5550*/  FMUL.FTZ R6, R157, R6 ;  /* 0x000000069d067220 */ /* 0x000fe20000410000 */
[-C--:B------:R-:W-:Y:S01]  /*5560*/  FSEL R11, R11, R168.reuse, P1 ;  /* 0x000000a80b0b7208 */ /* 0x080fe20000800000 */
[----:B------:R-:W-:Y:S01]  /*5570*/  STS [R212+-0x2000], R169 ;  /* 0xffe000a9d4007388 */ /* 0x000fe20000000800 */
[----:B------:R-:W-:Y:S01]  /*5580*/  FSETP.GE.FTZ.AND P2, PT, R162, RZ, PT ;  /* 0x000000ffa200720b */ /* 0x000fe20003f56000 */
[----:B------:R-:W-:Y:S01]  /*5590*/  IMAD R223, R215, UR10, RZ ;  /* 0x0000000ad7df7c24 */ /* 0x000fe2000f8e02ff */
[-C--:B------:R-:W-:Y:S01]  /*55a0*/  FSEL R8, R5, R168.reuse, P4 ;  /* 0x000000a805087208 */ /* 0x080fe20002000000 */
[----:B------:R-:W-:Y:S01]  /*55b0*/  FMUL.FTZ R11, R158, R11 ;  /* 0x0000000b9e0b7220 */ /* 0x000fe20000410000 */
[----:B------:R-:W-:Y:S02]  /*55c0*/  FSEL R15, R15, R168, P2 ;  /* 0x000000a80f0f7208 */ /* 0x000fe40001000000 */
[----:B------:R-:W-:Y:S01]  /*55d0*/  FSETP.GE.FTZ.AND P1, PT, R166, RZ, PT ;  /* 0x000000ffa600720b */ /* 0x000fe20003f36000 */
[----:B------:R-:W-:Y:S01]  /*55e0*/  FMUL.FTZ R8, R161, R8 ;  /* 0x00000008a1087220 */ /* 0x000fe20000410000 */
[----:B------:R-:W-:Y:S01]  /*55f0*/  F2FP.BF16.F32.PACK_AB R159, R4, R159 ;  /* 0x0000009f049f723e */ /* 0x000fe200000010ff */
[----:B------:R-:W-:Y:S01]  /*5600*/  FMUL.FTZ R15, R162, R15 ;  /* 0x0000000fa20f7220 */ /* 0x000fe20000410000 */
[----:B------:R-:W-:Y:S01]  /*5610*/  FSEL R7, R7, R168, P1 ;  /* 0x000000a807077208 */ /* 0x000fe20000800000 */
[----:B------:R-:W-:Y:S01]  /*5620*/  @P0 FADD.FTZ R168, -R168, R19 ;  /* 0x00000013a8a80221 */ /* 0x000fe20000010100 */
[----:B------:R-:W-:Y:S01]  /*5630*/  F2FP.BF16.F32.PACK_AB R73, R11, R6 ;  /* 0x000000060b49723e */ /* 0x000fe200000010ff */
[----:B------:R-:W-:Y:S01]  /*5640*/  STS [R212+-0x1c00], R159 ;  /* 0xffe4009fd4007388 */ /* 0x000fe20000000800 */
[----:B------:R-:W-:Y:S01]  /*5650*/  F2FP.BF16.F32.PACK_AB R81, R15, R8 ;  /* 0x000000080f51723e */ /* 0x000fe200000010ff */
[----:B------:R-:W-:Y:S01]  /*5660*/  FMUL.FTZ R7, R166, R7 ;  /* 0x00000007a6077220 */ /* 0x000fe20000410000 */
[----:B------:R-:W-:Y:S02]  /*5670*/  FMUL.FTZ R168, R165, R168 ;  /* 0x000000a8a5a87220 */ /* 0x000fe40000410000 */
[----:B------:R-:W-:Y:S01]  /*5680*/  STS [R236+-0x2000], R151 ;  /* 0xffe00097ec007388 */ /* 0x000fe20000000800 */
[----:B------:R-:W-:Y:S04]  /*5690*/  F2FP.BF16.F32.PACK_AB R167, R167, R156 ;  /* 0x0000009ca7a7723e */ /* 0x000fe800000010ff */
[----:B------:R-:W-:Y:S01]  /*56a0*/  STS [R236+-0x1c00], R73 ;  /* 0xffe40049ec007388 */ /* 0x000fe20000000800 */
[----:B------:R-:W-:Y:S04]  /*56b0*/  F2FP.BF16.F32.PACK_AB R89, R168, R7 ;  /* 0x00000007a859723e */ /* 0x000fe800000010ff */
[----:B------:R-:W-:Y:S05]  /*56c0*/  STS [R214+-0x2000], R155 ;  /* 0xffe0009bd6007388 */ /* 0x000fea0000000800 */
[----:B------:R-:W-:Y:S05]  /*56d0*/  STS [R214+-0x1c00], R81 ;  /* 0xffe40051d6007388 */ /* 0x000fea0000000800 */
[----:B------:R-:W-:Y:S05]  /*56e0*/  STS [R220+-0x2000], R167 ;  /* 0xffe000a7dc007388 */ /* 0x000fea0000000800 */
[----:B------:R-:W-:Y:S01]  /*56f0*/  STS [R220+-0x1c00], R89 ;  /* 0xffe40059dc007388 */ /* 0x000fe20000000800 */
[----:B------:R-:W-:Y:S06]  /*5700*/  BAR.SYNC.DEFER_BLOCKING 0x0 ;  /* 0x0000000000007b1d */ /* 0x000fec0000010000 */
[----:B------:R-:W-:Y:S05]  /*5710*/  LDSM.16.MT88.4 R4, [R191] ;  /* 0x00000000bf04783b */ /* 0x000fea0000004200 */
        /* <DEDUP_REMOVED lines=78> */
[----:B------:R-:W-:Y:S01]  /*5c00*/  SHF.R.S64 R7, R4, 0x1f, R5 ;  /* 0x0000001f04077819 */ /* 0x000fe20000001005 */
[----:B------:R-:W-:Y:S03]  /*5c10*/  IMAD.U32 R4, RZ, RZ, UR6 ;  /* 0x00000006ff047e24 */ /* 0x000fe6000f8e00ff */
        /* <DEDUP_REMOVED lines=37> */
.L_x_770:
        /* <DEDUP_REMOVED lines=32> */
[----:B------:R-:W-:Y:S04]  /*6070*/  IMAD.SHL.U32 R157, R223, 0x8, RZ ;  /* 0x00000008df9d7824 */ /* 0x000fe800078e00ff */
        /* <DEDUP_REMOVED lines=32> */
[C---:B------:R-:W-:Y:S05]  /*6280*/  LEA.HI.X.SX32 R251, R223.reuse, R249, 0x5, P0 ;  /* 0x000000f9dffb7211 */ /* 0x040fea00000f2eff */
[C---:B------:R-:W-:Y:S01]  /*6290*/  HMMA.16816.F32.BF16 R80, R172.reuse, R150, R80 ;  /* 0x00000096ac50723c */ /* 0x040fe20000041850 */
[----:B------:R-:W1:Y:S07]  /*62a0*/  LDSM.16.M88.4 R148, [R2+0x1e000] ;  /* 0x01e000000294783b */ /* 0x000e6e0000000200 */
[-C--:B---3--:R-:W-:Y:S08]  /*62b0*/  HMMA.16816.F32.BF16 R84, R172, R152.reuse, R84 ;  /* 0x00000098ac54723c */ /* 0x088ff00000041854 */
[C---:B------:R-:W-:Y:S08]  /*62c0*/  HMMA.16816.F32.BF16 R88, R180.reuse, R152, R88 ;  /* 0x00000098b458723c */ /* 0x040ff00000041858 */
[-C--:B------:R-:W-:Y:S03]  /*62d0*/  HMMA.16816.F32.BF16 R92, R180, R154.reuse, R92 ;  /* 0x0000009ab45c723c */ /* 0x080fe6000004185c */
[C---:B------:R-:W-:Y:S04]  /*62e0*/  LEA R180, P0, R223.reuse, R250, 0x5 ;  /* 0x000000fadfb47211 */ /* 0x040fe800078028ff */
[C---:B------:R-:W-:Y:S01]  /*62f0*/  LEA.HI.X.SX32 R181, R223.reuse, R251, 0x5, P0 ;  /* 0x000000fbdfb57211 */ /* 0x040fe200000f2eff */
[----:B------:R-:W-:Y:S01]  /*6300*/  HMMA.16816.F32.BF16 R96, R172, R154, R96 ;  /* 0x0000009aac60723c */ /* 0x000fe20000041860 */
[----:B------:R-:W2:Y:S03]  /*6310*/  LDSM.16.MT88.4 R152, [R195+0x17800] ;  /* 0x01780000c398783b */ /* 0x000ea60000004200 */
[C---:B------:R-:W-:Y:S04]  /*6320*/  IMAD.WIDE R174, R223.reuse, -0xc0, R180 ;  /* 0xffffff40dfae7825 */ /* 0x040fe800078e02b4 */
        /* <DEDUP_REMOVED lines=17> */
[-C--:B--2---:R-:W-:Y:S03]  /*6440*/  HMMA.16816.F32.BF16 R84, R148, R152.reuse, R84 ;  /* 0x000000989454723c */ /* 0x084fe60000041854 */
[C---:B------:R-:W-:Y:S05]  /*6450*/  LEA.HI.X.SX32 R167, R223.reuse, R165, 0x5, P0 ;  /* 0x000000a5dfa77211 */ /* 0x040fea00000f2eff */
[C---:B------:R-:W-:Y:S04]  /*6460*/  HMMA.16816.F32.BF16 R88, R160.reuse, R152, R88 ;  /* 0x00000098a058723c */ /* 0x040fe80000041858 */
[C---:B------:R-:W-:Y:S04]  /*6470*/  LEA R152, P0, R223.reuse, R166, 0x5 ;  /* 0x000000a6df987211 */ /* 0x040fe800078028ff */
[-C--:B------:R-:W-:Y:S03]  /*6480*/  HMMA.16816.F32.BF16 R92, R160, R154.reuse, R92 ;  /* 0x0000009aa05c723c */ /* 0x080fe6000004185c */
[C---:B------:R-:W-:Y:S05]  /*6490*/  LEA.HI.X.SX32 R153, R223.reuse, R167, 0x5, P0 ;  /* 0x000000a7df997211 */ /* 0x040fea00000f2eff */
[----:B------:R-:W-:Y:S04]  /*64a0*/  HMMA.16816.F32.BF16 R96, R148, R154, R96 ;  /* 0x0000009a9460723c */ /* 0x000fe80000041860 */
[----:B------:R-:W-:Y:S04]  /*64b0*/  @P3 IMAD.WIDE.U32 R154, R202, 0x4, R246 ;  /* 0x00000004ca9a3825 */ /* 0x000fe800078e00f6 */
[C---:B------:R-:W-:Y:S01]  /*64c0*/  IMAD.WIDE R162, R223.reuse, -0xc0, R152 ;  /* 0xffffff40dfa27825 */ /* 0x040fe200078e0298 */
[----:B------:R-:W5:Y:S04]  /*64d0*/  @P3 LDG.E R230, desc[UR20][R154.64+-0x100] ;  /* 0xffff00149ae63981 */ /* 0x000f68000c1e1900 */
[----:B------:R1:W5:Y:S01]  /*64e0*/  @P3 LDG.E R229, desc[UR20][R154.64+-0xe0] ;  /* 0xffff20149ae53981 */ /* 0x000362000c1e1900 */
[C---:B------:R-:W-:Y:S03]  /*64f0*/  LEA R160, P0, R223.reuse, R162, 0x5 ;  /* 0x000000a2dfa07211 */ /* 0x040fe600078028ff */
        /* <DEDUP_REMOVED lines=9> */
[----:B------:R4:W-:Y:S04]  /*6590*/  REDG.E.ADD.F32.FTZ.RN.STRONG.GPU desc[UR20][R178.64], R8 ;  /* 0x00000008b20079a6 */ /* 0x0009e8000c12f314 */
[----:B------:R4:W-:Y:S01]  /*65a0*/  REDG.E.ADD.F32.FTZ.RN.STRONG.GPU desc[UR20][R248.64], R9 ;  /* 0x00000009f80079a6 */ /* 0x0009e2000c12f314 */
[C---:B-1----:R-:W-:Y:S03]  /*65b0*/  LEA R154, P0, R223.reuse, R182, 0x5 ;  /* 0x000000b6df9a7211 */ /* 0x042fe600078028ff */
[----:B------:R1:W-:Y:S01]  /*65c0*/  REDG.E.ADD.F32.FTZ.RN.STRONG.GPU desc[UR20][R250.64], R10 ;  /* 0x0000000afa0079a6 */ /* 0x0003e2000c12f314 */
[C---:B------:R-:W-:Y:S02]  /*65d0*/  LEA.HI.X.SX32 R155, R223.reuse, R183, 0x5, P0 ;  /* 0x000000b7df9b7211 */ /* 0x040fe400000f2eff */
[C---:B--2---:R-:W-:Y:S01]  /*65e0*/  LEA R4, P0, R223.reuse, R154, 0x5 ;  /* 0x0000009adf047211 */ /* 0x044fe200078028ff */
[----:B------:R2:W-:Y:S03]  /*65f0*/  REDG.E.ADD.F32.FTZ.RN.STRONG.GPU desc[UR20][R180.64], R11 ;  /* 0x0000000bb40079a6 */ /* 0x0005e6000c12f314 */
[C---:B---3--:R-:W-:Y:S01]  /*6600*/  LEA.HI.X.SX32 R5, R223.reuse, R155, 0x5, P0 ;  /* 0x0000009bdf057211 */ /* 0x048fe200000f2eff */
[----:B------:R-:W-:Y:S01]  /*6610*/  REDG.E.ADD.F32.FTZ.RN.STRONG.GPU desc[UR20][R240.64+0x80], R16 ;  /* 0x00008010f00079a6 */ /* 0x000fe2000c12f314 */
[C---:B------:R-:W-:Y:S03]  /*6620*/  LEA R168, P0, R223.reuse, R4, 0x5 ;  /* 0x00000004dfa87211 */ /* 0x040fe600078028ff */
[----:B------:R3:W-:Y:S01]  /*6630*/  REDG.E.ADD.F32.FTZ.RN.STRONG.GPU desc[UR20][R174.64+0x80], R17 ;  /* 0x00008011ae0079a6 */ /* 0x0007e2000c12f314 */
[C---:B------:R-:W-:Y:S03]  /*6640*/  LEA.HI.X.SX32 R169, R223.reuse, R5, 0x5, P0 ;  /* 0x00000005dfa97211 */ /* 0x040fe600000f2eff */
[----:B------:R3:W-:Y:S01]  /*6650*/  REDG.E.ADD.F32.FTZ.RN.STRONG.GPU desc[UR20][R172.64+0x80], R18 ;  /* 0x00008012ac0079a6 */ /* 0x0007e2000c12f314 */
[C---:B------:R-:W-:Y:S03]  /*6660*/  IMAD.WIDE R148, R223.reuse, -0xc0, R168 ;  /* 0xffffff40df947825 */ /* 0x040fe600078e02a8 */
[----:B------:R3:W-:Y:S01]  /*6670*/  REDG.E.ADD.F32.FTZ.RN.STRONG.GPU desc[UR20][R156.64+0x80], R19 ;  /* 0x000080139c0079a6 */ /* 0x0007e2000c12f314 */
[C---:B----4-:R-:W-:Y:S03]  /*6680*/  LEA R170, P0, R223.reuse, R148, 0x5 ;  /* 0x00000094dfaa7211 */ /* 0x050fe600078028ff */
[----:B------:R4:W-:Y:S01]  /*6690*/  REDG.E.ADD.F32.FTZ.RN.STRONG.GPU desc[UR20][R158.64+0x80], R12 ;  /* 0x0000800c9e0079a6 */ /* 0x0009e2000c12f314 */
[C---:B------:R-:W-:Y:S03]  /*66a0*/  LEA.HI.X.SX32 R171, R223.reuse, R149, 0x5, P0 ;  /* 0x00000095dfab7211 */ /* 0x040fe600000f2eff */
[----:B------:R4:W-:Y:S01]  /*66b0*/  REDG.E.ADD.F32.FTZ.RN.STRONG.GPU desc[UR20][R164.64+0x80], R13 ;  /* 0x0000800da40079a6 */ /* 0x0009e2000c12f314 */
[C---:B------:R-:W-:Y:S03]  /*66c0*/  LEA R176, P0, R223.reuse, R170, 0x5 ;  /* 0x000000aadfb07211 */ /* 0x040fe600078028ff */
[----:B------:R-:W-:Y:S01]  /*66d0*/  REDG.E.ADD.F32.FTZ.RN.STRONG.GPU desc[UR20][R166.64+0x80], R14 ;  /* 0x0000800ea60079a6 */ /* 0x000fe2000c12f314 */
[C---:B------:R-:W-:Y:S02]  /*66e0*/  LEA.HI.X.SX32 R177, R223.reuse, R171, 0x5, P0 ;  /* 0x000000abdfb17211 */ /* 0x040fe400000f2eff */
[C---:B------:R-:W-:Y:S01]  /*66f0*/  LEA R6, P0, R223.reuse, R176, 0x5 ;  /* 0x000000b0df067211 */ /* 0x040fe200078028ff */
[----:B------:R4:W-:Y:S03]  /*6700*/  REDG.E.ADD.F32.FTZ.RN.STRONG.GPU desc[UR20][R152.64+0x80], R15 ;  /* 0x0000800f980079a6 */ /* 0x0009e6000c12f314 */
        /* <DEDUP_REMOVED lines=9> */
[C---:B-1----:R-:W-:Y:S03]  /*67a0*/  LEA R250, P0, R223.reuse, R248, 0x5 ;  /* 0x000000f8dffa7211 */ /* 0x042fe600078028ff */
[----:B------:R-:W-:Y:S01]  /*67b0*/  REDG.E.ADD.F32.FTZ.RN.STRONG.GPU desc[UR20][R182.64+0x100], R72 ;  /* 0x00010048b60079a6 */ /* 0x000fe2000c12f314 */
[C---:B------:R-:W-:Y:S03]  /*67c0*/  LEA.HI.X.SX32 R251, R223.reuse, R249, 0x5, P0 ;  /* 0x000000f9dffb7211 */ /* 0x040fe600000f2eff */
[----:B------:R1:W-:Y:S01]  /*67d0*/  REDG.E.ADD.F32.FTZ.RN.STRONG.GPU desc[UR20][R154.64+0x100], R73 ;  /* 0x000100499a0079a6 */ /* 0x0003e2000c12f314 */
[C---:B--2---:R-:W-:Y:S03]  /*67e0*/  IMAD.WIDE R180, R223.reuse, -0xc0, R250 ;  /* 0xffffff40dfb47825 */ /* 0x044fe600078e02fa */
        /* <DEDUP_REMOVED lines=25> */
[C---:B----4-:R-:W-:Y:S03]  /*6980*/  LEA R158, P0, R223.reuse, R18, 0x5 ;  /* 0x00000012df9e7211 */ /* 0x050fe600078028ff */
[----:B------:R-:W-:Y:S01]  /*6990*/  REDG.E.ADD.F32.FTZ.RN.STRONG.GPU desc[UR20][R8.64+0x200], R86 ;  /* 0x00020056080079a6 */ /* 0x000fe2000c12f314 */
[C---:B------:R-:W-:Y:S03]  /*69a0*/  LEA.HI.X.SX32 R159, R223.reuse, R19, 0x5, P0 ;  /* 0x00000013df9f7211 */ /* 0x040fe600000f2eff */
[----:B------:R-:W-:Y:S01]  /*69b0*/  REDG.E.ADD.F32.FTZ.RN.STRONG.GPU desc[UR20][R10.64+0x200], R87 ;  /* 0x000200570a0079a6 */ /* 0x000fe2000c12f314 */
[C---:B------:R-:W-:Y:S03]  /*69c0*/  LEA R164, P0, R223.reuse, R158, 0x5 ;  /* 0x0000009edfa47211 */ /* 0x040fe600078028ff */
[----:B------:R-:W-:Y:S01]  /*69d0*/  LDSM.16.MT88.4 R4, [R191+-0x2000] ;  /* 0xffe00000bf04783b */ /* 0x000fe20000004200 */
[C---:B------:R-:W-:Y:S02]  /*69e0*/  LEA.HI.X.SX32 R165, R223.reuse, R159, 0x5, P0 ;  /* 0x0000009fdfa57211 */ /* 0x040fe400000f2eff */
[C---:B------:R-:W-:Y:S01]  /*69f0*/  LEA R152, P0, R223.reuse, R164, 0x5 ;  /* 0x000000a4df987211 */ /* 0x040fe200078028ff */
[----:B------:R-:W2:Y:S03]  /*6a00*/  LDSM.16.MT88.4 R8, [R188] ;  /* 0x00000000bc08783b */ /* 0x000ea60000004200 */
[C---:B------:R-:W-:Y:S01]  /*6a10*/  LEA.HI.X.SX32 R153, R223.reuse, R165, 0x5, P0 ;  /* 0x000000a5df997211 */ /* 0x040fe200000f2eff */
[----:B------:R-:W3:Y:S01]  /*6a20*/  LDSM.16.MT88.4 R12, [R189+-0x2000] ;  /* 0xffe00000bd0c783b */ /* 0x000ee20000004200 */
        /* <DEDUP_REMOVED lines=9> */
[----:B------:R-:W-:Y:S03]  /*6ac0*/  LEA.HI.X.SX32 R161, R223, R155, 0x5, P0 ;  /* 0x0000009bdfa17211 */ /* 0x000fe600000f2eff */
[----:B------:R-:W-:Y:S04]  /*6ad0*/  REDG.E.ADD.F32.FTZ.RN.STRONG.GPU desc[UR20][R240.64+0x280], R96 ;  /* 0x00028060f00079a6 */ /* 0x000fe8000c12f314 */
[----:B------:R-:W-:Y:S04]  /*6ae0*/  REDG.E.ADD.F32.FTZ.RN.STRONG.GPU desc[UR20][R18.64+0x280], R97 ;  /* 0x00028061120079a6 */ /* 0x000fe8000c12f314 */
[----:B------:R-:W1:Y:S04]  /*6af0*/  LDSM.16.MT88.4 R16, [R188+0x2000] ;  /* 0x00200000bc10783b */ /* 0x000e680000004200 */
[----:B------:R-:W4:Y:S01]  /*6b00*/  LDSM.16.MT88.4 R68, [R188+0x4000] ;  /* 0x00400000bc44783b */ /* 0x000f220000004200 */
[-C--:B--2---:R-:W-:Y:S03]  /*6b10*/  HMMA.16816.F32.BF16 R100, R4, R8.reuse, R100 ;  /* 0x000000080464723c */ /* 0x084fe60000041864 */
[----:B------:R-:W-:Y:S04]  /*6b20*/  LDSM.16.MT88.4 R72, [R191+-0x1800] ;  /* 0xffe80000bf48783b */ /* 0x000fe80000004200 */
[----:B------:R-:W2:Y:S01]  /*6b30*/  LDSM.16.MT88.4 R76, [R188+0x800] ;  /* 0x00080000bc4c783b */ /* 0x000ea20000004200 */
[C---:B---3--:R-:W-:Y:S03]  /*6b40*/  HMMA.16816.F32.BF16 R104, R12.reuse, R8, R104 ;  /* 0x000000080c68723c */ /* 0x048fe60000041868 */
[----:B------:R-:W3:Y:S04]  /*6b50*/  LDSM.16.MT88.4 R80, [R189+-0x1800] ;  /* 0xffe80000bd50783b */ /* 0x000ee80000004200 */
[----:B------:R-:W3:Y:S01]  /*6b60*/  LDSM.16.MT88.4 R84, [R188+0x2800] ;  /* 0x00280000bc54783b */ /* 0x000ee20000004200 */
[-C--:B------:R-:W-:Y:S03]  /*6b70*/  HMMA.16816.F32.BF16 R108, R12, R10.reuse, R108 ;  /* 0x0000000a0c6c723c */ /* 0x080fe6000004186c */
[----:B------:R-:W-:Y:S04]  /*6b80*/  LDSM.16.MT88.4 R88, [R188+0x1800] ;  /* 0x00180000bc58783b */ /* 0x000fe80000004200 */
[----:B------:R-:W-:Y:S01]  /*6b90*/  LDSM.16.MT88.4 R148, [R188+0x5800] ;  /* 0x00580000bc94783b */ /* 0x000fe20000004200 */
[C---:B------:R-:W-:Y:S03]  /*6ba0*/  HMMA.16816.F32.BF16 R112, R4.reuse, R10, R112 ;  /* 0x0000000a0470723c */ /* 0x040fe60000041870 */
[----:B------:R-:W3:Y:S04]  /*6bb0*/  LDSM.16.MT88.4 R8, [R188+0x4800] ;  /* 0x00480000bc08783b */ /* 0x000ee80000004200 */
[----:B------:R-:W-:Y:S01]  /*6bc0*/  REDG.E.ADD.F32.FTZ.RN.STRONG.GPU desc[UR20][R158.64+0x280], R98 ;  /* 0x000280629e0079a6 */ /* 0x000fe2000c12f314 */
[-C--:B-1----:R-:W-:Y:S03]  /*6bd0*/  HMMA.16816.F32.BF16 R116, R4, R16.reuse, R116 ;  /* 0x000000100474723c */ /* 0x082fe60000041874 */
[----:B------:R-:W-:Y:S04]  /*6be0*/  REDG.E.ADD.F32.FTZ.RN.STRONG.GPU desc[UR20][R164.64+0x280], R99 ;  /* 0x00028063a40079a6 */ /* 0x000fe8000c12f314 */
[----:B------:R-:W-:Y:S01]  /*6bf0*/  LDSM.16.MT88.4 R96, [R188+0x3800] ;  /* 0x00380000bc60783b */ /* 0x000fe20000004200 */
[C---:B------:R-:W-:Y:S03]  /*6c00*/  HMMA.16816.F32.BF16 R120, R12.reuse, R16, R120 ;  /* 0x000000100c78723c */ /* 0x040fe60000041878 */
[----:B------:R-:W-:Y:S04]  /*6c10*/  REDG.E.ADD.F32.FTZ.RN.STRONG.GPU desc[UR20][R152.64+0x280], R92 ;  /* 0x0002805c980079a6 */ /* 0x000fe8000c12f314 */
[----:B------:R-:W-:Y:S01]  /*6c20*/  REDG.E.ADD.F32.FTZ.RN.STRONG.GPU desc[UR20][R162.64+0x280], R93 ;  /* 0x0002805da20079a6 */ /* 0x000fe2000c12f314 */
[-C--:B------:R-:W-:Y:S03]  /*6c30*/  HMMA.16816.F32.BF16 R124, R12, R18.reuse, R124 ;  /* 0x000000120c7c723c */ /* 0x080fe6000004187c */
[----:B------:R-:W-:Y:S04]  /*6c40*/  REDG.E.ADD.F32.FTZ.RN.STRONG.GPU desc[UR20][R154.64+0x280], R94 ;  /* 0x0002805e9a0079a6 */ /* 0x000fe8000c12f314 */
[----:B------:R-:W-:Y:S01]  /*6c50*/  REDG.E.ADD.F32.FTZ.RN.STRONG.GPU desc[UR20][R160.64+0x280], R95 ;  /* 0x0002805fa00079a6 */ /* 0x000fe2000c12f314 */
[C---:B------:R-:W-:Y:S03]  /*6c60*/  HMMA.16816.F32.BF16 R128, R4.reuse, R18, R128 ;  /* 0x000000120480723c */ /* 0x040fe60000041880 */
[----:B------:R-:W-:Y:S04]  /*6c70*/  LDSM.16.MT88.4 R16, [R189+-0x1000] ;  /* 0xfff00000bd10783b */ /* 0x000fe80000004200 */
[----:B------:R-:W-:Y:S01]  /*6c80*/  LDSM.16.MT88.4 R92, [R189+-0x800] ;  /* 0xfff80000bd5c783b */ /* 0x000fe20000004200 */
[-C--:B----4-:R-:W-:Y:S08]  /*6c90*/  HMMA.16816.F32.BF16 R132, R4, R68.reuse, R132 ;  /* 0x000000440484723c */ /* 0x090ff00000041884 */
[C---:B------:R-:W-:Y:S08]  /*6ca0*/  HMMA.16816.F32.BF16 R136, R12.reuse, R68, R136 ;  /* 0x000000440c88723c */ /* 0x040ff00000041888 */
[-C--:B------:R-:W-:Y:S01]  /*6cb0*/  HMMA.16816.F32.BF16 R140, R12, R70.reuse, R140 ;  /* 0x000000460c8c723c */ /* 0x080fe2000004188c */
[----:B------:R-:W-:Y:S07]  /*6cc0*/  LDSM.16.MT88.4 R12, [R188+0x1000] ;  /* 0x00100000bc0c783b */ /* 0x000fee0000004200 */
[----:B------:R-:W-:Y:S01]  /*6cd0*/  HMMA.16816.F32.BF16 R144, R4, R70, R144 ;  /* 0x000000460490723c */ /* 0x000fe20000041890 */
[----:B------:R-:W1:Y:S04]  /*6ce0*/  LDSM.16.MT88.4 R4, [R191+-0x1000] ;  /* 0xfff00000bf04783b */ /* 0x000e680000004200 */
[----:B------:R-:W4:Y:S03]  /*6cf0*/  LDSM.16.MT88.4 R68, [R188+0x3000] ;  /* 0x00300000bc44783b */ /* 0x000f260000004200 */
[-C--:B--2---:R-:W-:Y:S08]  /*6d00*/  HMMA.16816.F32.BF16 R100, R72, R76.reuse, R100 ;  /* 0x0000004c4864723c */ /* 0x084ff00000041864 */
[C---:B---3--:R-:W-:Y:S08]  /*6d10*/  HMMA.16816.F32.BF16 R104, R80.reuse, R76, R104 ;  /* 0x0000004c5068723c */ /* 0x048ff00000041868 */
[-C--:B------:R-:W-:Y:S08]  /*6d20*/  HMMA.16816.F32.BF16 R108, R80, R78.reuse, R108 ;  /* 0x0000004e506c723c */ /* 0x080ff0000004186c */
[C---:B------:R-:W-:Y:S01]  /*6d30*/  HMMA.16816.F32.BF16 R112, R72.reuse, R78, R112 ;  /* 0x0000004e4870723c */ /* 0x040fe20000041870 */
[----:B------:R-:W2:Y:S07]  /*6d40*/  LDSM.16.MT88.4 R76, [R188+0x5000] ;  /* 0x00500000bc4c783b */ /* 0x000eae0000004200 */
[-C--:B------:R-:W-:Y:S08]  /*6d50*/  HMMA.16816.F32.BF16 R116, R72, R84.reuse, R116 ;  /* 0x000000544874723c */ /* 0x080ff00000041874 */
[C---:B------:R-:W-:Y:S08]  /*6d60*/  HMMA.16816.F32.BF16 R120, R80.reuse, R84, R120 ;  /* 0x000000545078723c */ /* 0x040ff00000041878 */
[-C--:B------:R-:W-:Y:S08]  /*6d70*/  HMMA.16816.F32.BF16 R124, R80, R86.reuse, R124 ;  /* 0x00000056507c723c */ /* 0x080ff0000004187c */
[C---:B------:R-:W-:Y:S01]  /*6d80*/  HMMA.16816.F32.BF16 R128, R72.reuse, R86, R128 ;  /* 0x000000564880723c */ /* 0x040fe20000041880 */
[----:B------:R-:W3:Y:S07]  /*6d90*/  LDSM.16.MT88.4 R84, [R191+-0x800] ;  /* 0xfff80000bf54783b */ /* 0x000eee0000004200 */
[-C--:B------:R-:W-:Y:S08]  /*6da0*/  HMMA.16816.F32.BF16 R132, R72, R8.reuse, R132 ;  /* 0x000000084884723c */ /* 0x080ff00000041884 */
        /* <DEDUP_REMOVED lines=18> */
[-C--:B---3--:R-:W-:Y:S05]  /*6ed0*/  HMMA.16816.F32.BF16 R100, R84, R88.reuse, R100 ;  /* 0x000000585464723c */ /* 0x088fea0000041864 */
        /* <DEDUP_REMOVED lines=20> */
[----:B------:R-:W-:Y:S02]  /*7020*/  LOP3.LUT P0, RZ, R216, 0x10, RZ, 0xc0, !PT ;  /* 0x00000010d8ff7812 */ /* 0x000fe4000780c0ff */
[----:B------:R-:W-:Y:S01]  /*7030*/  IADD3 R5, PT, PT, R211, 0x40, RZ ;  /* 0x00000040d3057810 */ /* 0x000fe20007ffe0ff */
[----:B------:R-:W2:Y:S01]  /*7040*/  LDCU UR5, c[0x0][0x4fc] ;  /* 0x00009f80ff0577ac */ /* 0x000ea20008000800 */
[----:B------:R-:W-:-:S09]  /*7050*/  ISETP.NE.AND P1, PT, R237, -0x1, PT ;  /* 0xffffffffed00780c */ /* 0x000fd20003f25270 */
[----:B------:R-:W-:Y:S02]  /*7060*/  @P0 IADD3 R5, PT, PT, R211, -0x40, RZ ;  /* 0xffffffc0d3050810 */ /* 0x000fe40007ffe0ff */
[----:B------:R-:W-:Y:S01]  /*7070*/  ISETP.NE.AND P0, PT, R237, -0x1, PT ;  /* 0xffffffffed00780c */ /* 0x000fe20003f05270 */
        /* <DEDUP_REMOVED lines=65> */
[----:B------:R-:W-:Y:S01]  /*7490*/  F2FP.BF16.F32.PACK_AB R122, R123, R122 ;  /* 0x0000007a7b7a723e */ /* 0x000fe200000010ff */
[----:B--2---:R-:W-:Y:S01]  /*74a0*/  FMUL.FTZ R20, R20, UR5 ;  /* 0x0000000514147c20 */ /* 0x004fe20008410000 */
[----:B------:R-:W-:Y:S01]  /*74b0*/  FMUL.FTZ R21, R21, UR5 ;  /* 0x0000000515157c20 */ /* 0x000fe20008410000 */
[----:B------:R-:W-:Y:S01]  /*74c0*/  STS [R5+0x400], R114 ;  /* 0x0004007205007388 */ /* 0x000fe20000000800 */
[----:B------:R-:W-:Y:S01]  /*74d0*/  FMUL.FTZ R22, R22, UR5 ;  /* 0x0000000516167c20 */ /* 0x000fe20008410000 */
[----:B------:R-:W-:Y:S01]  /*74e0*/  FMUL.FTZ R23, R23, UR5 ;  /* 0x0000000517177c20 */ /* 0x000fe20008410000 */
[----:B------:R-:W-:Y:S01]  /*74f0*/  F2FP.BF16.F32.PACK_AB R124, R125, R124 ;  /* 0x0000007c7d7c723e */ /* 0x000fe200000010ff */
[----:B------:R-:W-:Y:S01]  /*7500*/  STS [R211+0x1000], R104 ;  /* 0x00100068d3007388 */ /* 0x000fe20000000800 */
[----:B------:R-:W-:Y:S01]  /*7510*/  F2FP.BF16.F32.PACK_AB R126, R127, R126 ;  /* 0x0000007e7f7e723e */ /* 0x000fe200000010ff */
[----:B------:R-:W-:Y:S01]  /*7520*/  FMUL.FTZ R32, R32, UR5 ;  /* 0x0000000520207c20 */ /* 0x000fe20008410000 */
        /* <DEDUP_REMOVED lines=87> */
[----:B------:R-:W1:Y:S01]  /*7aa0*/  @P1 LDC.64 R2, c[0x0][0x5c0] ;  /* 0x00017000ff021b82 */ /* 0x000e620000000a00 */
        /* <DEDUP_REMOVED lines=14> */
[----:B------:R-:W-:-:S03]  /*7b90*/  F2FP.BF16.F32.PACK_AB R62, R63, R62 ;  /* 0x0000003e3f3e723e */ /* 0x000fc600000010ff */
        /* <DEDUP_REMOVED lines=12> */
[----:B--2---:R-:W-:-:S03]  /*7c60*/  @P1 IADD3 R42, PT, PT, R234, R237, RZ ;  /* 0x000000edea2a1210 */ /* 0x004fc60007ffe0ff */
[----:B------:R3:W-:Y:S02]  /*7c70*/  STS [R211+0xb000], R56 ;  /* 0x00b00038d3007388 */ /* 0x0007e40000000800 */
[C---:B-1----:R-:W-:Y:S02]  /*7c80*/  @P1 IMAD R40, R42.reuse, R3, RZ ;  /* 0x000000032a281224 */ /* 0x042fe400078e02ff */
        /* <DEDUP_REMOVED lines=15> */
.L_x_772:
[----:B------:R-:W-:Y:S05]  /*7d80*/  @P0 BRA `(.L_x_773) ;  /* 0x0000000000280947 */ /* 0x000fea0003800000 */
[----:B------:R-:W1:Y:S01]  /*7d90*/  LDCU.64 UR6, c[0x0][0x5c8] ;  /* 0x0000b900ff0677ac */ /* 0x000e620008000a00 */
[----:B---3--:R-:W-:Y:S01]  /*7da0*/  SHF.R.S32.HI R5, RZ, 0x1f, R234 ;  /* 0x0000001fff057819 */ /* 0x008fe200000114ea */
        /* <DEDUP_REMOVED lines=8> */
.L_x_773:
[----:B------:R-:W1:Y:S01]  /*7e30*/  LDCU.64 UR6, c[0x0][0x5c8] ;  /* 0x0000b900ff0677ac */ /* 0x000e620008000a00 */
[----:B---3--:R-:W-:-:S05]  /*7e40*/  IADD3 R52, PT, PT, R234, R237, RZ ;  /* 0x000000edea347210 */ /* 0x008fca0007ffe0ff */
[C---:B-1----:R-:W-:Y:S02]  /*7e50*/  IMAD R0, R52.reuse, UR7, RZ ;  /* 0x0000000734007c24 */ /* 0x042fe4000f8e02ff */
[----:B------:R-:W-:-:S05]  /*7e60*/  IMAD.WIDE.U32 R52, R52, UR6, RZ ;  /* 0x0000000634347c25 */ /* 0x000fca000f8e00ff */
[----:B------:R-:W-:-:S07]  /*7e70*/  IADD3 R0, PT, PT, R53, R0, RZ ;  /* 0x0000000035007210 */ /* 0x000fce0007ffe0ff */
.L_x_774:
[----:B------:R-:W-:Y:S01]  /*7e80*/  BAR.SYNC.DEFER_BLOCKING 0x0 ;  /* 0x0000000000007b1d */ /* 0x000fe20000010000 */
[----:B------:R-:W-:Y:S01]  /*7e90*/  USHF.L.U32 UR10, UR19, 0x6, URZ ;  /* 0x00000006130a7899 */ /* 0x000fe200080006ff */
[----:B------:R-:W-:Y:S02]  /*7ea0*/  ISETP.GE.AND P3, PT, R206, R217, PT ;  /* 0x000000d9ce00720c */ /* 0x000fe40003f66270 */
[----:B------:R-:W-:Y:S01]  /*7eb0*/  MOV R53, UR6 ;  /* 0x0000000600357c02 */ /* 0x000fe20008000f00 */
[----:B------:R-:W-:Y:S01]  /*7ec0*/  USHF.R.S32.HI UR11, URZ, 0x1f, UR10 ;  /* 0x0000001fff0b7899 */ /* 0x000fe2000801140a */
[----:B------:R-:W-:Y:S01]  /*7ed0*/  BSSY.RECONVERGENT B0, `(.L_x_775) ;  /* 0x0000028000007945 */ /* 0x000fe20003800200 */
[C---:B------:R-:W-:Y:S01]  /*7ee0*/  IMAD.WIDE.U32 R46, R2.reuse, UR10, RZ ;  /* 0x0000000a022e7c25 */ /* 0x040fe2000f8e00ff */
[----:B------:R-:W1:Y:S03]  /*7ef0*/  LDCU.64 UR4, c[0x0][0x5d8] ;  /* 0x0000bb00ff0477ac */ /* 0x000e660008000a00 */
[----:B------:R-:W-:Y:S01]  /*7f00*/  IMAD R44, R2, UR11, RZ ;  /* 0x0000000b022c7c24 */ /* 0x000fe2000f8e02ff */
[----:B------:R-:W-:-:S03]  /*7f10*/  LOP3.LUT R43, R46, 0x38, R205, 0xf8, !PT ;  /* 0x000000382e2b7812 */ /* 0x000fc600078ef8cd */
[----:B------:R-:W-:Y:S01]  /*7f20*/  IMAD R41, R3, UR10, R44 ;  /* 0x0000000a03297c24 */ /* 0x000fe2000f8e022c */
[----:B------:R-:W-:Y:S01]  /*7f30*/  IADD3 R58, P0, PT, R42, R43, RZ ;  /* 0x0000002b2a3a7210 */ /* 0x000fe20007f1e0ff */
[----:B------:R-:W-:-:S03]  /*7f40*/  VIADD R42, R206, 0x20 ;  /* 0x00000020ce2a7836 */ /* 0x000fc60000000000 */
[----:B------:R-:W-:Y:S02]  /*7f50*/  IADD3.X R59, PT, PT, R40, R47, R41, P0, !PT ;  /* 0x0000002f283b7210 */ /* 0x000fe400007fe429 */
[----:B------:R-:W-:Y:S01]  /*7f60*/  IADD3 R54, P0, PT, R206, 0x20, RZ ;  /* 0x00000020ce367810 */ /* 0x000fe20007f1e0ff */
[----:B------:R2:W3:Y:S01]  /*7f70*/  LDS.128 R36, [R213+0x13000] ;  /* 0x01300000d5247984 */ /* 0x0004e20000000c00 */
[----:B------:R-:W-:Y:S01]  /*7f80*/  ISETP.GE.AND P5, PT, R42, R217, PT ;  /* 0x000000d92a00720c */ /* 0x000fe20003fa6270 */
[C---:B-1----:R-:W-:Y:S02]  /*7f90*/  IMAD.WIDE.U32 R58, R200.reuse, UR4, R58 ;  /* 0x00000004c83a7c25 */ /* 0x042fe4000f8e003a */
[----:B------:R2:W1:Y:S02]  /*7fa0*/  LDS.128 R32, [R213+0x15000] ;  /* 0x01500000d5207984 */ /* 0x0004640000000c00 */
[----:B------:R-:W-:Y:S02]  /*7fb0*/  IMAD R57, R200, UR5, R59 ;  /* 0x00000005c8397c24 */ /* 0x000fe4000f8e023b */
[----:B------:R2:W4:Y:S01]  /*7fc0*/  LDS.128 R28, [R213+0x17000] ;  /* 0x01700000d51c7984 */ /* 0x0005220000000c00 */
[----:B------:R-:W-:-:S03]  /*7fd0*/  IMAD.X R55, RZ, RZ, RZ, P0 ;  /* 0x000000ffff377224 */ /* 0x000fc600000e06ff */
        /* <DEDUP_REMOVED lines=23> */
.L_x_776:
[----:B------:R-:W-:Y:S05]  /*8150*/  BSYNC.RECONVERGENT B0 ;  /* 0x0000000000007941 */ /* 0x000fea0003800200 */
.L_x_775:
[----:B------:R-:W-:Y:S04]  /*8160*/  BSSY.RECONVERGENT B0, `(.L_x_777) ;  /* 0x0000011000007945 */ /* 0x000fe80003800200 */
[----:B------:R-:W-:Y:S05]  /*8170*/  @P5 BRA `(.L_x_778) ;  /* 0x00000000003c5947 */ /* 0x000fea0003800000 */
[----:B------:R-:W4:Y:S01]  /*8180*/  LDCU UR12, c[0x0][0x440] ;  /* 0x00008800ff0c77ac */ /* 0x000f220008000800 */
[-C--:B---3--:R-:W-:Y:S02]  /*8190*/  IMAD R40, R55, R2.reuse, RZ ;  /* 0x0000000237287224 */ /* 0x088fe400078e02ff */
[----:B------:R-:W-:Y:S01]  /*81a0*/  IMAD.MOV.U32 R56, RZ, RZ, R58 ;  /* 0x000000ffff387224 */ /* 0x000fe200078e003a */
[----:B------:R-:W3:Y:S01]  /*81b0*/  LDCU.64 UR4, c[0x0][0x560] ;  /* 0x0000ac00ff0477ac */ /* 0x000ee20008000a00 */
        /* <DEDUP_REMOVED lines=11> */
.L_x_778:
[----:B------:R-:W-:Y:S05]  /*8270*/  BSYNC.RECONVERGENT B0 ;  /* 0x0000000000007941 */ /* 0x000fea0003800200 */
.L_x_777:
[----:B---3--:R-:W-:Y:S01]  /*8280*/  MOV R2, R204 ;  /* 0x000000cc00027202 */ /* 0x008fe20000000f00 */
[----:B------:R-:W3:Y:S01]  /*8290*/  LDCU.64 UR4, c[0x0][0x5e0] ;  /* 0x0000bc00ff0477ac */ /* 0x000ee20008000a00 */
[----:B------:R-:W-:Y:S01]  /*82a0*/  MOV R3, RZ ;  /* 0x000000ff00037202 */ /* 0x000fe20000000f00 */
[----:B------:R-:W-:Y:S01]  /*82b0*/  BSSY.RECONVERGENT B0, `(.L_x_779) ;  /* 0x0000016000007945 */ /* 0x000fe20003800200 */
[----:B------:R-:W-:Y:S01]  /*82c0*/  UIMAD UR11, UR11, UR6, URZ ;  /* 0x000000060b0b72a4 */ /* 0x000fe2000f8e02ff */
[----:B------:R-:W-:-:S03]  /*82d0*/  IMAD.WIDE.U32 R2, R53, UR10, R2 ;  /* 0x0000000a35027c25 */ /* 0x000fc6000f8e0002 */
[----:B------:R-:W-:Y:S01]  /*82e0*/  UIMAD UR11, UR10, UR7, UR11 ;  /* 0x000000070a0b72a4 */ /* 0x000fe2000f8e020b */
[----:B----4-:R-:W-:-:S05]  /*82f0*/  IADD3 R30, P0, PT, R52, R2, RZ ;  /* 0x00000002341e7210 */ /* 0x010fca0007f1e0ff */
[----:B------:R-:W-:-:S03]  /*8300*/  IADD3.X R31, PT, PT, R0, UR11, R3, P0, !PT ;  /* 0x0000000b001f7c10 */ /* 0x000fc600087fe403 */
        /* <DEDUP_REMOVED lines=16> */
.L_x_780:
[----:B------:R-:W-:Y:S05]  /*8410*/  BSYNC.RECONVERGENT B0 ;  /* 0x0000000000007941 */ /* 0x000fea0003800200 */
.L_x_779:
        /* <DEDUP_REMOVED lines=16> */
.L_x_741:
[----:B------:R-:W-:Y:S05]  /*8520*/  BSYNC.RECONVERGENT B1 ;  /* 0x0000000000017941 */ /* 0x000fea0003800200 */
.L_x_719:
[----:B------:R-:W2:Y:S01]  /*8530*/  LDCU UR5, c[0x0][0x438] ;  /* 0x00008700ff0577ac */ /* 0x000ea20008000800 */
[----:B-1-34-:R-:W1:Y:S01]  /*8540*/  LDC R9, c[0x0][0x438] ;  /* 0x00010e00ff097b82 */ /* 0x01ae620000000800 */
[----:B------:R-:W3:Y:S01]  /*8550*/  LDCU UR6, c[0x0][0x370] ;  /* 0x00006e00ff0677ac */ /* 0x000ee20008000800 */
[----:B--2---:R-:W-:-:S04]  /*8560*/  UIADD3 UR5, UPT, UPT, UR5, 0x3f, URZ ;  /* 0x0000003f05057890 */ /* 0x004fc8000fffe0ff */
[----:B------:R-:W-:Y:S02]  /*8570*/  USHF.R.S32.HI UR4, URZ, 0x1f, UR5 ;  /* 0x0000001fff047899 */ /* 0x000fe40008011405 */
[----:B---3--:R-:W-:Y:S02]  /*8580*/  UIADD3 UR19, UPT, UPT, UR6, UR19, URZ ;  /* 0x0000001306137290 */ /* 0x008fe4000fffe0ff */
[----:B------:R-:W-:-:S04]  /*8590*/  ULEA.HI UR4, UR4, UR5, URZ, 0x6 ;  /* 0x0000000504047291 */ /* 0x000fc8000f8f30ff */
[----:B------:R-:W-:-:S04]  /*85a0*/  USHF.R.S32.HI UR4, URZ, 0x6, UR4 ;  /* 0x00000006ff047899 */ /* 0x000fc80008011404 */
[----:B------:R-:W-:-:S09]  /*85b0*/  UISETP.GE.AND UP0, UPT, UR19, UR4, UPT ;  /* 0x000000041300728c */ /* 0x000fd2000bf06270 */
[----:B------:R-:W-:Y:S05]  /*85c0*/  BRA.U !UP0, `(.L_x_781) ;  /* 0xffffff8108147547 */ /* 0x000fea000b83ffff */
[----:B------:R-:W-:Y:S05]  /*85d0*/  EXIT ;  /* 0x000000000000794d */ /* 0x000fea0003800000 */
.L_x_782:
        /* <DEDUP_REMOVED lines=10> */
.L_x_1096:


//--------------------- .text._ZN5flash44flash_bwd_dq_dk_dv_loop_seqk_parallel_kernelI23Flash_bwd_kernel_traitsILi192ELi64ELi64ELi8ELi4ELi2ELi2ELb0ELb0EN7cutlass10bfloat16_tE19Flash_kernel_traitsILi192ELi64ELi64ELi8ES3_EELb0ELb1ELb0ELb0ELb0ELb0ELb1EEEvNS_16Flash_bwd_paramsE --------------------------
	.section	.text._ZN5flash44flash_bwd_dq_dk_dv_loop_seqk_parallel_kernelI23Flash_bwd_kernel_traitsILi192ELi64ELi64ELi8ELi4ELi2ELi2ELb0ELb0EN7cutlass10bfloat16_tE19Flash_kernel_traitsILi192ELi64ELi64ELi8ES3_EELb0ELb1ELb0ELb0ELb0ELb0ELb1EEEvNS_16Flash_bwd_paramsE,"ax",@progbits
	.align	128
        .global         _ZN5flash44flash_bwd_dq_dk_dv_loop_seqk_parallel_kernelI23Flash_bwd_kernel_traitsILi192ELi64ELi64ELi8ELi4ELi2ELi2ELb0ELb0EN7cutlass10bfloat16_tE19Flash_kernel_traitsILi192ELi64ELi64ELi8ES3_EELb0ELb1ELb0ELb0ELb0ELb0ELb1EEEvNS_16Flash_bwd_paramsE
        .type           _ZN5flash44flash_bwd_dq_dk_dv_loop_seqk_parallel_kernelI23Flash_bwd_kernel_traitsILi192ELi64ELi64ELi8ELi4ELi2ELi2ELb0ELb0EN7cutlass10bfloat16_tE19Flash_kernel_traitsILi192ELi64ELi64ELi8ES3_EELb0ELb1ELb0ELb0ELb0ELb0ELb1EEEvNS_16Flash_bwd_paramsE,@function
        .size           _ZN5flash44flash_bwd_dq_dk_dv_loop_seqk_parallel_kernelI23Flash_bwd_kernel_traitsILi192ELi64ELi64ELi8ELi4ELi2ELi2ELb0ELb0EN7cutlass10bfloat16_tE19Flash_kernel_traitsILi192ELi64ELi64ELi8ES3_EELb0ELb1ELb0ELb0ELb0ELb0ELb1EEEvNS_16Flash_bwd_paramsE,(.L_x_1097 - _ZN5flash44flash_bwd_dq_dk_dv_loop_seqk_parallel_kernelI23Flash_bwd_kernel_traitsILi192ELi64ELi64ELi8ELi4ELi2ELi2ELb0ELb0EN7cutlass10bfloat16_tE19Flash_kernel_traitsILi192ELi64ELi64ELi8ES3_EELb0ELb1ELb0ELb0ELb0ELb0ELb1EEEvNS_16Flash_bwd_paramsE)
        .other          _ZN5flash44flash_bwd_dq_dk_dv_loop_seqk_parallel_kernelI23Flash_bwd_kernel_traitsILi192ELi64ELi64ELi8ELi4ELi2ELi2ELb0ELb0EN7cutlass10bfloat16_tE19Flash_kernel_traitsILi192ELi64ELi64ELi8ES3_EELb0ELb1ELb0ELb0ELb0ELb0ELb1EEEvNS_16Flash_bwd_paramsE,@"STO_CUDA_ENTRY STV_DEFAULT"
_ZN5flash44flash_bwd_dq_dk_dv_loop_seqk_parallel_kernelI23Flash_bwd_kernel_traitsILi192ELi64ELi64ELi8ELi4ELi2ELi2ELb0ELb0EN7cutlass10bfloat16_tE19Flash_kernel_traitsILi192ELi64ELi64ELi8ES3_EELb0ELb1ELb0ELb0ELb0ELb0ELb1EEEvNS_16Flash_bwd_paramsE:
.text._ZN5flash44flash_bwd_dq_dk_dv_loop_seqk_parallel_kernelI23Flash_bwd_kernel_traitsILi192ELi64ELi64ELi8ELi4ELi2ELi2ELb0ELb0EN7cutlass10bfloat16_tE19Flash_kernel_traitsILi192ELi64ELi64ELi8ES3_EELb0ELb1ELb0ELb0ELb0ELb0ELb1EEEvNS_16Flash_bwd_paramsE:
        /* <DEDUP_REMOVED lines=20> */
[----:B------:R-:W-:Y:S01]  /*0140*/  UMOV UR15, URZ ;  /* 0x000000ff000f7c82 */ /* 0x000fe20008000000 */
[----:B------:R-:W-:-:S05]  /*0150*/  UMOV UR18, URZ ;  /* 0x000000ff00127c82 */ /* 0x000fca0008000000 */
        /* <DEDUP_REMOVED lines=12> */
[----:B------:R-:W-:Y:S01]  /*0220*/  LOP3.LUT R205, R6, 0x20, R3, 0x78, !PT ;  /* 0x0000002006cd7812 */ /* 0x000fe200078e7803 */
[----:B------:R-:W-:Y:S01]  /*0230*/  VIADD R202, R209, 0x20 ;  /* 0x00000020d1ca7836 */ /* 0x000fe20000000000 */
[----:B------:R-:W-:Y:S01]  /*0240*/  LOP3.LUT R6, R5, 0x6, R2, 0xf8, !PT ;  /* 0x0000000605067812 */ /* 0x000fe200078ef802 */
[----:B------:R-:W-:Y:S01]  /*0250*/  UIADD3 UR5, UPT, UPT, UR6, 0x20000, URZ ;  /* 0x0002000006057890 */ /* 0x000fe2000fffe0ff */
[----:B------:R-:W-:Y:S01]  /*0260*/  LOP3.LUT R205, R205, 0x1c0, R8, 0xf8, !PT ;  /* 0x000001c0cdcd7812 */ /* 0x000fe200078ef808 */
[----:B------:R-:W-:Y:S01]  /*0270*/  UIADD3 UR4, UPT, UPT, UR6, 0x12000, URZ ;  /* 0x0001200006047890 */ /* 0x000fe2000fffe0ff */
[----:B------:R-:W-:-:S02]  /*0280*/  LOP3.LUT R5, R4, 0x200, RZ, 0xc0, !PT ;  /* 0x0000020004057812 */ /* 0x000fc400078ec0ff */
[----:B------:R-:W-:Y:S02]  /*0290*/  LOP3.LUT R205, R6, R205, RZ, 0xfc, !PT ;  /* 0x000000cd06cd7212 */ /* 0x000fe400078efcff */
[----:B------:R-:W-:Y:S02]  /*02a0*/  LOP3.LUT R6, R5, 0x3800, R8, 0xf8, !PT ;  /* 0x0000380005067812 */ /* 0x000fe400078ef808 */
[----:B------:R-:W-:Y:S02]  /*02b0*/  LOP3.LUT R8, R8, 0x1c0, RZ, 0xc0, !PT ;  /* 0x000001c008087812 */ /* 0x000fe400078ec0ff */
[----:B------:R-:W-:Y:S02]  /*02c0*/  SHF.R.U32.HI R0, RZ, 0x1, R206 ;  /* 0x00000001ff007819 */ /* 0x000fe400000116ce */
[----:B------:R-:W-:Y:S02]  /*02d0*/  LOP3.LUT R7, R4, 0x400, RZ, 0xc0, !PT ;  /* 0x0000040004077812 */ /* 0x000fe400078ec0ff */
[----:B------:R-:W-:-:S02]  /*02e0*/  LOP3.LUT R217, R8, 0x18, R209, 0xf8, !PT ;  /* 0x0000001808d97812 */ /* 0x000fc400078ef8d1 */
[----:B------:R-:W-:Y:S02]  /*02f0*/  LOP3.LUT R204, R0, 0x30, RZ, 0xc0, !PT ;  /* 0x0000003000cc7812 */ /* 0x000fe400078ec0ff */
[--C-:B------:R-:W-:Y:S02]  /*0300*/  LOP3.LUT R8, R7, 0x6, R2.reuse, 0xf8, !PT ;  /* 0x0000000607087812 */ /* 0x100fe400078ef802 */
[----:B------:R-:W-:Y:S02]  /*0310*/  LOP3.LUT R217, R217, 0x38, R2, 0x78, !PT ;  /* 0x00000038d9d97812 */ /* 0x000fe400078e7802 */
[----:B------:R-:W-:Y:S02]  /*0320*/  LOP3.LUT R2, R2, 0x20, RZ, 0xc0, !PT ;  /* 0x0000002002027812 */ /* 0x000fe400078ec0ff */
[----:B------:R-:W-:Y:S01]  /*0330*/  LOP3.LUT R204, R204, 0x7, R3, 0xf8, !PT ;  /* 0x00000007cccc7812 */ /* 0x000fe200078ef803 */
[----:B------:R-:W-:Y:S01]  /*0340*/  IMAD.SHL.U32 R3, R206, 0x40, RZ ;  /* 0x00000040ce037824 */ /* 0x000fe200078e00ff */
[----:B------:R-:W-:-:S02]  /*0350*/  LOP3.LUT R2, R2, 0x18, R209, 0xf8, !PT ;  /* 0x0000001802027812 */ /* 0x000fc400078ef8d1 */
[----:B--2---:R-:W-:Y:S02]  /*0360*/  LEA R212, P0, R203, R212, 0x2 ;  /* 0x000000d4cbd47211 */ /* 0x004fe400078010ff */
[----:B------:R-:W-:Y:S02]  /*0370*/  LOP3.LUT R2, R2, 0x1c0, R3, 0xf8, !PT ;  /* 0x000001c002027812 */ /* 0x000fe400078ef803 */
[----:B------:R-:W-:Y:S02]  /*0380*/  LOP3.LUT R10, R3, 0x1c0, RZ, 0xc0, !PT ;  /* 0x000001c0030a7812 */ /* 0x000fe400078ec0ff */
[----:B------:R-:W-:Y:S02]  /*0390*/  R2P PR, R206, 0xe ;  /* 0x0000000ece007804 */ /* 0x000fe40000000000 */
[----:B------:R-:W-:Y:S02]  /*03a0*/  LOP3.LUT R5, R0, 0x10, RZ, 0xc0, !PT ;  /* 0x0000001000057812 */ /* 0x000fe400078ec0ff */
[----:B------:R-:W-:-:S02]  /*03b0*/  LOP3.LUT R194, R2, 0x38, R207, 0x78, !PT ;  /* 0x0000003802c27812 */ /* 0x000fc400078e78cf */
[----:B------:R-:W-:Y:S02]  /*03c0*/  LOP3.LUT R199, R10, 0x38, R207, 0xf8, !PT ;  /* 0x000000380ac77812 */ /* 0x000fe400078ef8cf */
[----:B------:R-:W-:Y:S02]  /*03d0*/  LOP3.LUT R10, R5, 0x8, R206, 0xf8, !PT ;  /* 0x00000008050a7812 */ /* 0x000fe400078ef8ce */
[----:B------:R-:W-:Y:S02]  /*03e0*/  LOP3.LUT R195, R3, 0x200, RZ, 0xc0, !PT ;  /* 0x0000020003c37812 */ /* 0x000fe400078ec0ff */
[----:B------:R-:W-:Y:S02]  /*03f0*/  LOP3.LUT R194, R194, 0x200, R3, 0xf8, !PT ;  /* 0x00000200c2c27812 */ /* 0x000fe400078ef803 */
[----:B------:R-:W-:Y:S02]  /*0400*/  LOP3.LUT R3, R207, 0x1f8, RZ, 0xc0, !PT ;  /* 0x000001f8cf037812 */ /* 0x000fe400078ec0ff */
[----:B------:R-:W-:-:S02]  /*0410*/  LEA R205, R205, UR5, 0x1 ;  /* 0x00000005cdcd7c11 */ /* 0x000fc4000f8e08ff */
[----:B------:R-:W-:Y:S02]  /*0420*/  LOP3.LUT R0, R199, 0x8, R0, 0x78, !PT ;  /* 0x00000008c7007812 */ /* 0x000fe400078e7800 */
[----:B------:R-:W-:Y:S01]  /*0430*/  LOP3.LUT R197, R10, R199, RZ, 0x3c, !PT ;  /* 0x000000c70ac57212 */ /* 0x000fe200078e3cff */
[----:B------:R-:W-:Y:S01]  /*0440*/  VIADD R211, R205, 0x20 ;  /* 0x00000020cdd37836 */ /* 0x000fe20000000000 */
[----:B------:R-:W-:Y:S01]  /*0450*/  LOP3.LUT R201, R195, 0xc00, R4, 0xf8, !PT ;  /* 0x00000c00c3c97812 */ /* 0x000fe200078ef804 */
[----:B------:R-:W-:Y:S01]  /*0460*/  @P3 VIADD R211, R205, 0xffffffe0 ;  /* 0xffffffe0cdd33836 */ /* 0x000fe20000000000 */
[----:B------:R-:W-:Y:S02]  /*0470*/  LOP3.LUT R199, R199, 0x8, R206, 0x78, !PT ;  /* 0x00000008c7c77812 */ /* 0x000fe400078e78ce */
[----:B------:R-:W-:Y:S01]  /*0480*/  LOP3.LUT R195, R195, 0x400, R4, 0xf8, !PT ;  /* 0x00000400c3c37812 */ /* 0x000fe200078ef804 */
[----:B------:R-:W-:Y:S01]  /*0490*/  VIADD R214, R211, 0x10 ;  /* 0x00000010d3d67836 */ /* 0x000fe20000000000 */
[----:B------:R-:W-:Y:S01]  /*04a0*/  LOP3.LUT R218, R3, 0x38, R206, 0x78, !PT ;  /* 0x0000003803da7812 */ /* 0x000fe200078e78ce */
[----:B------:R-:W-:Y:S01]  /*04b0*/  @P2 VIADD R214, R211, 0xfffffff0 ;  /* 0xfffffff0d3d62836 */ /* 0x000fe20000000000 */
[----:B------:R-:W-:-:S02]  /*04c0*/  SEL R192, R192, 0xfffffff0, !P1 ;  /* 0xfffffff0c0c07807 */ /* 0x000fc40004800000 */
[----:B------:R-:W-:Y:S02]  /*04d0*/  SEL R190, R190, 0xffffffe0, !P2 ;  /* 0xffffffe0bebe7807 */ /* 0x000fe40005000000 */
[----:B------:R-:W-:Y:S01]  /*04e0*/  LOP3.LUT R217, R8, R217, RZ, 0xfc, !PT ;  /* 0x000000d908d97212 */ /* 0x000fe200078efcff */
[----:B------:R-:W-:Y:S01]  /*04f0*/  IMAD.SHL.U32 R192, R192, 0x2, RZ ;  /* 0x00000002c0c07824 */ /* 0x000fe200078e00ff */
[----:B------:R-:W-:Y:S01]  /*0500*/  LOP3.LUT R199, R6, R199, RZ, 0xfc, !PT ;  /* 0x000000c706c77212 */ /* 0x000fe200078efcff */
[----:B------:R-:W-:Y:S01]  /*0510*/  IMAD.SHL.U32 R190, R190, 0x2, RZ ;  /* 0x00000002bebe7824 */ /* 0x000fe200078e00ff */
[----:B------:R-:W-:Y:S02]  /*0520*/  LOP3.LUT R197, R197, 0x200, R4, 0xf8, !PT ;  /* 0x00000200c5c57812 */ /* 0x000fe400078ef804 */
[-C--:B------:R-:W-:Y:S02]  /*0530*/  LOP3.LUT R201, R201, R0.reuse, RZ, 0xfc, !PT ;  /* 0x00000000c9c97212 */ /* 0x080fe400078efcff */
[----:B------:R-:W-:-:S02]  /*0540*/  LOP3.LUT R195, R195, R0, RZ, 0xfc, !PT ;  /* 0x00000000c3c37212 */ /* 0x000fc400078efcff */
[----:B------:R-:W-:Y:S02]  /*0550*/  LOP3.LUT R208, R207, 0x38, RZ, 0xc0, !PT ;  /* 0x00000038cfd07812 */ /* 0x000fe400078ec0ff */
[----:B------:R-:W-:Y:S02]  /*0560*/  LOP3.LUT R218, R218, 0x1e00, R207, 0xf8, !PT ;  /* 0x00001e00dada7812 */ /* 0x000fe400078ef8cf */
[----:B------:R-:W-:Y:S02]  /*0570*/  LEA.HI.X R213, R203, R213, RZ, 0x2, P0 ;  /* 0x000000d5cbd57211 */ /* 0x000fe400000f14ff */
[----:B------:R-:W-:Y:S02]  /*0580*/  SHF.R.U32.HI R206, RZ, 0x5, R206 ;  /* 0x00000005ffce7819 */ /* 0x000fe400000116ce */
[C---:B------:R-:W-:Y:S02]  /*0590*/  LOP3.LUT R216, R208.reuse, 0x40, RZ, 0xfc, !PT ;  /* 0x00000040d0d87812 */ /* 0x040fe400078efcff */
[----:B------:R-:W-:-:S02]  /*05a0*/  LOP3.LUT R215, R208, 0x80, RZ, 0xfc, !PT ;  /* 0x00000080d0d77812 */ /* 0x000fc400078efcff */
[----:B------:R-:W-:Y:S02]  /*05b0*/  LEA R218, R218, UR6, 0x1 ;  /* 0x00000006dada7c11 */ /* 0x000fe4000f8e08ff */
[----:B------:R-:W-:Y:S02]  /*05c0*/  LEA R217, R217, UR4, 0x1 ;  /* 0x00000004d9d97c11 */ /* 0x000fe4000f8e08ff */
[----:B------:R-:W-:Y:S02]  /*05d0*/  LEA R199, R199, UR4, 0x1 ;  /* 0x00000004c7c77c11 */ /* 0x000fe4000f8e08ff */
[----:B------:R-:W-:Y:S02]  /*05e0*/  LEA R197, R197, UR5, 0x1 ;  /* 0x00000005c5c57c11 */ /* 0x000fe4000f8e08ff */
[----:B------:R-:W-:Y:S02]  /*05f0*/  LEA R201, R201, UR6, 0x1 ;  /* 0x00000006c9c97c11 */ /* 0x000fe4000f8e08ff */
[----:B------:R-:W-:-:S02]  /*0600*/  LEA R195, R195, UR6, 0x1 ;  /* 0x00000006c3c37c11 */ /* 0x000fc4000f8e08ff */
[----:B---34-:R-:W-:-:S07]  /*0610*/  LEA R194, R194, UR6, 0x1 ;  /* 0x00000006c2c27c11 */ /* 0x018fce000f8e08ff */
.L_x_847:
[----:B------:R-:W1:Y:S01]  /*0620*/  LDC.64 R2, c[0x0][0x478] ;  /* 0x00011e00ff027b82 */ /* 0x000e620000000a00 */
[----:B------:R-:W2:Y:S01]  /*0630*/  LDCU.64 UR4, c[0x0][0x470] ;  /* 0x00008e00ff0477ac */ /* 0x000ea20008000a00 */
[----:B------:R-:W-:Y:S01]  /*0640*/  IMAD.SHL.U32 R13, R203, 0x4, RZ ;  /* 0x00000004cb0d7824 */ /* 0x000fe200078e00ff */
[----:B------:R-:W-:Y:S01]  /*0650*/  SHF.R.U32.HI R0, RZ, 0x1e, R203 ;  /* 0x0000001eff007819 */ /* 0x000fe200000116cb */
        /* <DEDUP_REMOVED lines=8> */
[----:B------:R-:W-:-:S03]  /*06e0*/  ISETP.NE.U32.AND P2, PT, R6, RZ, PT ;  /* 0x000000ff0600720c */ /* 0x000fc60003f45070 */
[----:B------:R-:W-:Y:S02]  /*06f0*/  @P4 IADD3 R8, P1, PT, R13, UR4, RZ ;  /* 0x000000040d084c10 */ /* 0x000fe4000ff3e0ff */
[C---:B------:R-:W-:Y:S02]  /*0700*/  ISETP.NE.AND.EX P5, PT, R7.reuse, RZ, PT, P5 ;  /* 0x000000ff0700720c */ /* 0x040fe40003fa5350 */
[----:B------:R-:W-:Y:S02]  /*0710*/  ISETP.NE.AND.EX P2, PT, R7, RZ, PT, P2 ;  /* 0x000000ff0700720c */ /* 0x000fe40003f45320 */
[----:B------:R-:W-:Y:S02]  /*0720*/  @P3 IADD3 R2, P0, PT, R13, R2, RZ ;  /* 0x000000020d023210 */ /* 0x000fe40007f1e0ff */
[----:B------:R-:W-:-:S03]  /*0730*/  @P4 IADD3.X R9, PT, PT, R0, UR5, RZ, P1, !PT ;  /* 0x0000000500094c10 */ /* 0x000fc60008ffe4ff */
[----:B------:R-:W-:Y:S02]  /*0740*/  @P3 IMAD.X R3, R0, 0x1, R3, P0 ;  /* 0x0000000100033824 */ /* 0x000fe400000e0603 */
[----:B------:R-:W-:Y:S01]  /*0750*/  IMAD.MOV.U32 R6, RZ, RZ, -0x1 ;  /* 0xffffffffff067424 */ /* 0x000fe200078e00ff */
[----:B------:R1:W2:Y:S04]  /*0760*/  @P4 LDG.E R236, desc[UR16][R8.64] ;  /* 0x0000001008ec4981 */ /* 0x0002a8000c1e1900 */
[----:B------:R-:W2:Y:S04]  /*0770*/  @P3 LDG.E R237, desc[UR16][R2.64] ;  /* 0x0000001002ed3981 */ /* 0x000ea8000c1e1900 */
[----:B-----5:R3:W5:Y:S04]  /*0780*/  @P5 LDG.E R6, desc[UR16][R212.64] ;  /* 0x00000010d4065981 */ /* 0x020768000c1e1900 */
[----:B------:R3:W5:Y:S01]  /*0790*/  @P2 LDG.E R7, desc[UR16][R212.64+0x4] ;  /* 0x00000410d4072981 */ /* 0x000762000c1e1900 */
[----:B------:R-:W-:Y:S01]  /*07a0*/  ISETP.NE.AND P4, PT, R198, RZ, PT ;  /* 0x000000ffc600720c */ /* 0x000fe20003f85270 */
[----:B------:R-:W-:Y:S01]  /*07b0*/  IMAD.MOV.U32 R239, RZ, RZ, -0x1 ;  /* 0xffffffffffef7424 */ /* 0x000fe200078e00ff */
[----:B----4-:R-:W-:-:S02]  /*07c0*/  ISETP.EQ.U32.AND P1, PT, R4, RZ, PT ;  /* 0x000000ff0400720c */ /* 0x010fc40003f22070 */
[----:B------:R-:W-:Y:S02]  /*07d0*/  IADD3 R12, P0, PT, R13, R4, RZ ;  /* 0x000000040d0c7210 */ /* 0x000fe40007f1e0ff */
[----:B------:R-:W-:-:S03]  /*07e0*/  ISETP.EQ.OR.EX P1, PT, R5, RZ, !P4, P1 ;  /* 0x000000ff0500720c */ /* 0x000fc60006722710 */
[----:B------:R-:W-:Y:S02]  /*07f0*/  IMAD.X R13, R0, 0x1, R5, P0 ;  /* 0x00000001000d7824 */ /* 0x000fe400000e0605 */
[----:B------:R-:W4:Y:S08]  /*0800*/  @!P3 LDC R0, c[0x0][0x43c] ;  /* 0x00010f00ff00bb82 */ /* 0x000f300000000800 */
[----:B------:R-:W3:Y:S01]  /*0810*/  @!P3 LDC.64 R2, c[0x0][0x488] ;  /* 0x00012200ff02bb82 */ /* 0x000ee20000000a00 */
[----:B------:R2:W5:Y:S01]  /*0820*/  @!P1 LDG.E R239, desc[UR16][R12.64] ;  /* 0x000000100cef9981 */ /* 0x000562000c1e1900 */
[----:B------:R-:W-:-:S04]  /*0830*/  ISETP.NE.U32.AND P1, PT, R4, RZ, PT ;  /* 0x000000ff0400720c */ /* 0x000fc80003f25070 */
[----:B------:R-:W-:Y:S02]  /*0840*/  ISETP.NE.AND.EX P1, PT, R5, RZ, PT, P1 ;  /* 0x000000ff0500720c */ /* 0x000fe40003f25310 */
[----:B-1----:R-:W1:Y:S01]  /*0850*/  @!P2 LDC R9, c[0x0][0x434] ;  /* 0x00010d00ff09ab82 */ /* 0x002e620000000800 */
[----:B---3--:R-:W-:-:S04]  /*0860*/  @!P3 ISETP.NE.U32.AND P0, PT, R2, RZ, PT ;  /* 0x000000ff0200b20c */ /* 0x008fc80003f05070 */
[----:B------:R-:W-:-:S04]  /*0870*/  @!P3 ISETP.NE.AND.EX P0, PT, R3, RZ, PT, P0 ;  /* 0x000000ff0300b20c */ /* 0x000fc80003f05300 */
[----:B----4-:R-:W-:Y:S01]  /*0880*/  @!P3 SEL R0, R0, RZ, P0 ;  /* 0x000000ff0000b207 */ /* 0x010fe20000000000 */
[----:B--2---:R-:W-:Y:S01]  /*0890*/  @P3 IMAD.IADD R237, R237, 0x1, -R236 ;  /* 0x00000001eded3824 */ /* 0x004fe200078e0aec */
[----:B-1----:R-:W-:Y:S07]  /*08a0*/  @!P1 BRA `(.L_x_783) ;  /* 0x00000000000c9947 */ /* 0x002fee0003800000 */
[----:B------:R-:W2:Y:S02]  /*08b0*/  @P4 LDG.E R2, desc[UR16][R12.64+0x4] ;  /* 0x000004100c024981 */ /* 0x000ea4000c1e1900 */
[----:B--2--5:R-:W-:-:S06]  /*08c0*/  @P4 IADD3 R11, PT, PT, R2, -R239, RZ ;  /* 0x800000ef020b4210 */ /* 0x024fcc0007ffe0ff */
[----:B------:R1:W5:Y:S02]  /*08d0*/  @!P4 LDG.E R11, desc[UR16][R12.64] ;  /* 0x000000100c0bc981 */ /* 0x000364000c1e1900 */
.L_x_783:
        /* <DEDUP_REMOVED lines=32> */
.L_x_785:
[----:B------:R-:W1:Y:S01]  /*0ae0*/  LDCU.64 UR12, c[0x0][0x3b8] ;  /* 0x00007700ff0c77ac */ /* 0x000e620008000a00 */
[----:B------:R-:W-:-:S05]  /*0af0*/  IADD3 R14, PT, PT, R236, R239, RZ ;  /* 0x000000efec0e7210 */ /* 0x000fca0007ffe0ff */
[C---:B-1----:R-:W-:Y:S02]  /*0b00*/  IMAD R13, R14.reuse, UR13, RZ ;  /* 0x0000000d0e0d7c24 */ /* 0x042fe4000f8e02ff */
[----:B------:R-:W-:-:S05]  /*0b10*/  IMAD.WIDE.U32 R14, R14, UR12, RZ ;  /* 0x0000000c0e0e7c25 */ /* 0x000fca000f8e00ff */
[----:B------:R-:W-:Y:S02]  /*0b20*/  IADD3 R13, PT, PT, R15, R13, RZ ;  /* 0x0000000d0f0d7210 */ /* 0x000fe40007ffe0ff */
.L_x_786:
[----:B------:R-:W1:Y:S02]  /*0b30*/  LDC R3, c[0x0][0x3e8] ;  /* 0x0000fa00ff037b82 */ /* 0x000e640000000800 */
[----:B-1----:R-:W-:-:S04]  /*0b40*/  IABS R4, R3 ;  /* 0x0000000300047213 */ /* 0x002fc80000000000 */
[----:B------:R-:W1:Y:S08]  /*0b50*/  I2F.RP R5, R4 ;  /* 0x0000000400057306 */ /* 0x000e700000209400 */
[----:B-1----:R-:W1:Y:S02]  /*0b60*/  MUFU.RCP R10, R5 ;  /* 0x00000005000a7308 */ /* 0x002e640000001000 */
[----:B-1----:R-:W-:-:S06]  /*0b70*/  VIADD R10, R10, 0xffffffe ;  /* 0x0ffffffe0a0a7836 */ /* 0x002fcc0000000000 */
[----:B------:R-:W1:Y:S02]  /*0b80*/  F2I.FTZ.U32.TRUNC.NTZ R11, R10 ;  /* 0x0000000a000b7305 */ /* 0x000e64000021f000 */
[----:B-1----:R-:W-:Y:S02]  /*0b90*/  IMAD.MOV R0, RZ, RZ, -R11 ;  /* 0x000000ffff007224 */ /* 0x002fe400078e0a0b */
[----:B------:R-:W-:Y:S02]  /*0ba0*/  IMAD.MOV.U32 R10, RZ, RZ, RZ ;  /* 0x000000ffff0a7224 */ /* 0x000fe400078e00ff */
[----:B------:R-:W-:Y:S01]  /*0bb0*/  IMAD R2, R0, R4, RZ ;  /* 0x0000000400027224 */ /* 0x000fe200078e02ff */
[----:B------:R-:W-:-:S03]  /*0bc0*/  IABS R0, R200 ;  /* 0x000000c800007213 */ /* 0x000fc60000000000 */
[----:B------:R-:W-:Y:S01]  /*0bd0*/  IMAD.HI.U32 R11, R11, R2, R10 ;  /* 0x000000020b0b7227 */ /* 0x000fe200078e000a */
[----:B------:R-:W-:-:S05]  /*0be0*/  SHF.R.S32.HI R10, RZ, 0x1f, R228 ;  /* 0x0000001fff0a7819 */ /* 0x000fca00000114e4 */
[----:B------:R-:W-:-:S04]  /*0bf0*/  IMAD.HI.U32 R8, R11, R0, RZ ;  /* 0x000000000b087227 */ /* 0x000fc800078e00ff */
[----:B------:R-:W-:-:S04]  /*0c00*/  IMAD.MOV R5, RZ, RZ, -R8 ;  /* 0x000000ffff057224 */ /* 0x000fc800078e0a08 */
[----:B------:R-:W-:Y:S01]  /*0c10*/  IMAD R5, R4, R5, R0 ;  /* 0x0000000504057224 */ /* 0x000fe200078e0200 */
[----:B------:R-:W-:-:S04]  /*0c20*/  LOP3.LUT R0, R200, R3, RZ, 0x3c, !PT ;  /* 0x00000003c8007212 */ /* 0x000fc800078e3cff */
[----:B------:R-:W-:Y:S02]  /*0c30*/  ISETP.GT.U32.AND P1, PT, R4, R5, PT ;  /* 0x000000050400720c */ /* 0x000fe40003f24070 */
[----:B------:R-:W-:-:S11]  /*0c40*/  ISETP.GE.AND P0, PT, R0, RZ, PT ;  /* 0x000000ff0000720c */ /* 0x000fd60003f06270 */
[-C--:B------:R-:W-:Y:S01]  /*0c50*/  @!P1 IADD3 R5, PT, PT, R5, -R4.reuse, RZ ;  /* 0x8000000405059210 */ /* 0x080fe20007ffe0ff */
[----:B------:R-:W-:Y:S01]  /*0c60*/  @!P1 VIADD R8, R8, 0x1 ;  /* 0x0000000108089836 */ /* 0x000fe20000000000 */
        /* <DEDUP_REMOVED lines=18> */
.L_x_787:
[----:B------:R-:W1:Y:S01]  /*0d90*/  LDCU.64 UR10, c[0x0][0x3c0] ;  /* 0x00007800ff0a77ac */ /* 0x000e620008000a00 */
[----:B------:R-:W-:-:S05]  /*0da0*/  IADD3 R2, PT, PT, R236, R239, RZ ;  /* 0x000000efec027210 */ /* 0x000fca0007ffe0ff */
[C---:B-1----:R-:W-:Y:S02]  /*0db0*/  IMAD R11, R2.reuse, UR11, RZ ;  /* 0x0000000b020b7c24 */ /* 0x042fe4000f8e02ff */
[----:B------:R-:W-:-:S05]  /*0dc0*/  IMAD.WIDE.U32 R2, R2, UR10, RZ ;  /* 0x0000000a02027c25 */ /* 0x000fca000f8e00ff */
[----:B------:R-:W-:Y:S02]  /*0dd0*/  IADD3 R11, PT, PT, R3, R11, RZ ;  /* 0x0000000b030b7210 */ /* 0x000fe40007ffe0ff */
[----:B------:R-:W-:-:S07]  /*0de0*/  MOV R12, R2 ;  /* 0x00000002000c7202 */ /* 0x000fce0000000f00 */
.L_x_788:
        /* <DEDUP_REMOVED lines=20> */
[----:B------:R-:W-:-:S05]  /*0f30*/  IMAD R3, R4, UR4, R3 ;  /* 0x0000000404037c24 */ /* 0x000fca000f8e0203 */
[----:B------:R-:W-:-:S05]  /*0f40*/  IADD3 R4, PT, PT, R19, R3, RZ ;  /* 0x0000000313047210 */ /* 0x000fca0007ffe0ff */
[-C--:B------:R-:W-:Y:S02]  /*0f50*/  IMAD R19, R4, R31.reuse, RZ ;  /* 0x0000001f04137224 */ /* 0x080fe400078e02ff */
[----:B------:R-:W-:-:S04]  /*0f60*/  IMAD.WIDE.U32 R4, R18, R31, RZ ;  /* 0x0000001f12047225 */ /* 0x000fc800078e00ff */
[----:B------:R-:W-:Y:S01]  /*0f70*/  IMAD R19, R2, R18, R19 ;  /* 0x0000001202137224 */ /* 0x000fe200078e0213 */
[----:B------:R-:W-:-:S04]  /*0f80*/  MOV R18, R4 ;  /* 0x0000000400127202 */ /* 0x000fc80000000f00 */
[----:B------:R-:W-:Y:S01]  /*0f90*/  IADD3 R19, PT, PT, R5, R19, RZ ;  /* 0x0000001305137210 */ /* 0x000fe20007ffe0ff */
[----:B------:R-:W-:Y:S06]  /*0fa0*/  BRA `(.L_x_790) ;  /* 0x0000000000107947 */ /* 0x000fec0003800000 */
.L_x_789:
[-C--:B------:R-:W-:Y:S02]  /*0fb0*/  IMAD R19, R25, R6.reuse, RZ ;  /* 0x0000000619137224 */ /* 0x080fe400078e02ff */
[----:B------:R-:W-:-:S05]  /*0fc0*/  IMAD.WIDE.U32 R2, R24, R6, RZ ;  /* 0x0000000618027225 */ /* 0x000fca00078e00ff */
[----:B------:R-:W-:Y:S02]  /*0fd0*/  IADD3 R19, PT, PT, R3, R19, RZ ;  /* 0x0000001303137210 */ /* 0x000fe40007ffe0ff */
[----:B------:R-:W-:-:S07]  /*0fe0*/  MOV R18, R2 ;  /* 0x0000000200127202 */ /* 0x000fce0000000f00 */
.L_x_790:
        /* <DEDUP_REMOVED lines=20> */
.L_x_791:
[----:B------:R-:W1:Y:S01]  /*1130*/  LDC R15, c[0x0][0x434] ;  /* 0x00010d00ff0f7b82 */ /* 0x000e620000000800 */
[----:B------:R-:W-:-:S04]  /*1140*/  IMAD R2, R203, UR6, R200 ;  /* 0x00000006cb027c24 */ /* 0x000fc8000f8e02c8 */
[----:B-1----:R-:W-:-:S03]  /*1150*/  IMAD R15, R2, R15, RZ ;  /* 0x0000000f020f7224 */ /* 0x002fc600078e02ff */
.L_x_792:
        /* <DEDUP_REMOVED lines=11> */
.L_x_793:
[----:B------:R-:W1:Y:S01]  /*1210*/  LDC R25, c[0x0][0x444] ;  /* 0x00011100ff197b82 */ /* 0x000e620000000800 */
[----:B------:R-:W-:-:S04]  /*1220*/  IMAD R2, R203, UR6, R200 ;  /* 0x00000006cb027c24 */ /* 0x000fc8000f8e02c8 */
[----:B-1----:R-:W-:-:S07]  /*1230*/  IMAD R25, R2, R25, RZ ;  /* 0x0000001902197224 */ /* 0x002fce00078e02ff */
.L_x_794:
[----:B------:R-:W1:Y:S01]  /*1240*/  S2R R24, SR_TID.X ;  /* 0x0000000000187919 */ /* 0x000e620000002100 */
[----:B------:R-:W2:Y:S01]  /*1250*/  LDC.64 R6, c[0x0][0x5f8] ;  /* 0x00017e00ff067b82 */ /* 0x000ea20000000a00 */
[----:B------:R-:W-:Y:S01]  /*1260*/  IADD3 R18, P1, P0, R28, R18, R27 ;  /* 0x000000121c127210 */ /* 0x000fe2000783e01b */
[----:B------:R-:W-:Y:S01]  /*1270*/  IMAD R31, R31, UR6, RZ ;  /* 0x000000061f1f7c24 */ /* 0x000fe2000f8e02ff */
[----:B------:R-:W-:Y:S01]  /*1280*/  ISETP.NE.AND P4, PT, RZ, UR5, PT ;  /* 0x00000005ff007c0c */ /* 0x000fe2000bf85270 */
[----:B------:R-:W3:Y:S01]  /*1290*/  LDCU.64 UR6, c[0x0][0x3c8] ;  /* 0x00007900ff0677ac */ /* 0x000ee20008000a00 */
[----:B------:R-:W-:Y:S01]  /*12a0*/  IADD3 R34, P3, PT, R208, R34, RZ ;  /* 0x00000022d0227210 */ /* 0x000fe20007f7e0ff */
[----:B------:R-:W-:Y:S01]  /*12b0*/  IMAD.SHL.U32 R30, R31, 0x40, RZ ;  /* 0x000000401f1e7824 */ /* 0x000fe200078e00ff */
[----:B------:R-:W-:Y:S01]  /*12c0*/  IADD3 R222, PT, PT, R228, R9, RZ ;  /* 0x00000009e4de7210 */ /* 0x000fe20007ffe0ff */
[----:B------:R-:W4:Y:S01]  /*12d0*/  LDC.64 R2, c[0x0][0x590] ;  /* 0x00016400ff027b82 */ /* 0x000f220000000a00 */
[----:B------:R-:W5:Y:S01]  /*12e0*/  LDCU.64 UR8, c[0x0][0x380] ;  /* 0x00007000ff0877ac */ /* 0x000f620008000a00 */
[----:B------:R-:W-:Y:S01]  /*12f0*/  IMAD.X R35, RZ, RZ, R22, P3 ;  /* 0x000000ffff237224 */ /* 0x000fe200018e0616 */
[----:B------:R-:W-:Y:S01]  /*1300*/  BSSY.RECONVERGENT B1, `(.L_x_784) ;  /* 0x00006be000017945 */ /* 0x000fe20003800200 */
[C---:B------:R-:W-:Y:S01]  /*1310*/  IMAD R25, R16.reuse, 0x40, R25 ;  /* 0x0000004010197824 */ /* 0x040fe200078e0219 */
[----:B------:R-:W3:Y:S01]  /*1320*/  LDCU.64 UR4, c[0x0][0x570] ;  /* 0x0000ae00ff0477ac */ /* 0x000ee20008000a00 */
[----:B------:R-:W-:-:S02]  /*1330*/  IMAD R15, R16, 0x40, R15 ;  /* 0x00000040100f7824 */ /* 0x000fc400078e020f */
[----:B------:R-:W5:Y:S01]  /*1340*/  LDC.64 R4, c[0x0][0x3b0] ;  /* 0x0000ec00ff047b82 */ /* 0x000f620000000a00 */
[----:B--2---:R-:W-:Y:S01]  /*1350*/  IMAD.WIDE.U32 R32, R6, UR14, RZ ;  /* 0x0000000e06207c25 */ /* 0x004fe2000f8e00ff */
[----:B------:R-:W-:-:S06]  /*1360*/  SHF.R.S32.HI R6, RZ, 0x1f, R27 ;  /* 0x0000001fff067819 */ /* 0x000fcc000001141b */
[----:B------:R-:W2:Y:S01]  /*1370*/  LDC.64 R246, c[0x0][0x420] ;  /* 0x00010800fff67b82 */ /* 0x000ea20000000a00 */
[----:B------:R-:W-:Y:S01]  /*1380*/  IMAD R28, R7, UR14, R33 ;  /* 0x0000000e071c7c24 */ /* 0x000fe2000f8e0221 */
[----:B------:R-:W-:Y:S01]  /*1390*/  IADD3.X R26, PT, PT, R26, R19, R6, P1, P0 ;  /* 0x000000131a1a7210 */ /* 0x000fe20000fe0406 */
[----:B------:R-:W-:Y:S01]  /*13a0*/  IMAD.MOV.U32 R19, RZ, RZ, RZ ;  /* 0x000000ffff137224 */ /* 0x000fe200078e00ff */
[----:B-1----:R-:W-:Y:S01]  /*13b0*/  LOP3.LUT R24, R24, 0x1f, RZ, 0xc0, !PT ;  /* 0x0000001f18187812 */ /* 0x002fe200078ec0ff */
[-C--:B----4-:R-:W-:Y:S01]  /*13c0*/  IMAD.WIDE.U32 R34, R21, R2.reuse, R34 ;  /* 0x0000000215227225 */ /* 0x090fe200078e0022 */
[----:B------:R-:W-:Y:S02]  /*13d0*/  SEL R29, R32, RZ, P4 ;  /* 0x000000ff201d7207 */ /* 0x000fe40002000000 */
[----:B------:R-:W1:Y:S01]  /*13e0*/  LDC.64 R6, c[0x0][0x598] ;  /* 0x00016600ff067b82 */ /* 0x000e620000000a00 */
[----:B------:R-:W-:Y:S01]  /*13f0*/  SEL R28, R28, RZ, P4 ;  /* 0x000000ff1c1c7207 */ /* 0x000fe20002000000 */
[----:B------:R-:W-:Y:S01]  /*1400*/  IMAD R27, R206, R31, R24 ;  /* 0x0000001fce1b7224 */ /* 0x000fe200078e0218 */
[C---:B------:R-:W-:Y:S01]  /*1410*/  SHF.L.U64.HI R224, R2.reuse, 0x5, R3 ;  /* 0x0000000502e07819 */ /* 0x040fe20000010203 */
[C---:B------:R-:W-:Y:S01]  /*1420*/  IMAD R32, R23.reuse, R2, RZ ;  /* 0x0000000217207224 */ /* 0x040fe200078e02ff */
[----:B------:R-:W-:Y:S01]  /*1430*/  SHF.L.U32 R225, R2, 0x5, RZ ;  /* 0x0000000502e17819 */ /* 0x000fe200000006ff */
[----:B-----5:R-:W-:Y:S01]  /*1440*/  IMAD R22, R23, R4, RZ ;  /* 0x0000000417167224 */ /* 0x020fe200078e02ff */
[----:B------:R-:W-:Y:S01]  /*1450*/  IADD3 R29, P1, P0, R27, R18, R29 ;  /* 0x000000121b1d7210 */ /* 0x000fe2000783e01d */
[----:B------:R-:W4:Y:S01]  /*1460*/  LDC R24, c[0x0][0x508] ;  /* 0x00014200ff187b82 */ /* 0x000f220000000800 */
[----:B------:R-:W-:Y:S01]  /*1470*/  IMAD.MOV.U32 R18, RZ, RZ, R208 ;  /* 0x000000ffff127224 */ /* 0x000fe200078e00d0 */
[----:B------:R-:W-:Y:S01]  /*1480*/  SHF.R.S32.HI R27, RZ, 0x1f, R27 ;  /* 0x0000001fff1b7819 */ /* 0x000fe2000001141b */
[----:B------:R-:W-:-:S02]  /*1490*/  IMAD R32, R21, R3, R32 ;  /* 0x0000000315207224 */ /* 0x000fc400078e0220 */
[----:B------:R-:W-:Y:S01]  /*14a0*/  IMAD.WIDE.U32 R36, R21, R4, R18 ;  /* 0x0000000415247225 */ /* 0x000fe200078e0012 */
[----:B------:R-:W-:Y:S02]  /*14b0*/  IADD3.X R27, PT, PT, R27, R26, R28, P1, P0 ;  /* 0x0000001a1b1b7210 */ /* 0x000fe40000fe041c */
[----:B------:R-:W-:Y:S01]  /*14c0*/  IADD3 R29, P0, PT, R30, R29, RZ ;  /* 0x0000001d1e1d7210 */ /* 0x000fe20007f1e0ff */
[----:B------:R-:W-:Y:S01]  /*14d0*/  IMAD R22, R21, R5, R22 ;  /* 0x0000000515167224 */ /* 0x000fe200078e0216 */
[----:B------:R-:W-:Y:S01]  /*14e0*/  IADD3 R20, P3, PT, R20, R36, RZ ;  /* 0x0000002414147210 */ /* 0x000fe20007f7e0ff */
[----:B------:R-:W-:Y:S01]  /*14f0*/  IMAD.IADD R35, R35, 0x1, R32 ;  /* 0x0000000123237824 */ /* 0x000fe200078e0220 */
[----:B------:R-:W-:Y:S01]  /*1500*/  LEA.HI.X.SX32 R30, R30, R27, 0x1, P0 ;  /* 0x0000001b1e1e7211 */ /* 0x000fe200000f0eff */
[----:B--2---:R-:W-:Y:S01]  /*1510*/  IMAD.WIDE R246, R15, 0x4, R246 ;  /* 0x000000040ff67825 */ /* 0x004fe200078e02f6 */
[----:B------:R-:W-:Y:S02]  /*1520*/  IADD3.X R21, PT, PT, R17, R37, R22, P3, !PT ;  /* 0x0000002511157210 */ /* 0x000fe40001ffe416 */
[----:B------:R-:W2:Y:S01]  /*1530*/  LDC.64 R22, c[0x0][0x5e8] ;  /* 0x00017a00ff167b82 */ /* 0x000ea20000000a00 */
[----:B-1----:R-:W-:Y:S01]  /*1540*/  IMAD.WIDE.U32 R26, R200, R6, R34 ;  /* 0x00000006c81a7225 */ /* 0x002fe200078e0022 */
[----:B---3--:R-:W-:-:S03]  /*1550*/  LEA R240, P0, R29, UR4, 0x2 ;  /* 0x000000041df07c11 */ /* 0x008fc6000f8010ff */
[----:B------:R-:W-:Y:S01]  /*1560*/  IMAD.WIDE.U32 R20, R200, UR6, R20 ;  /* 0x00000006c8147c25 */ /* 0x000fe2000f8e0014 */
[----:B------:R-:W-:Y:S02]  /*1570*/  LEA.HI.X R241, R29, UR5, R30, 0x2, P0 ;  /* 0x000000051df17c11 */ /* 0x000fe400080f141e */
[----:B----4-:R-:W-:Y:S01]  /*1580*/  IADD3 R24, PT, PT, R222, -R24, -R237 ;  /* 0x80000018de187210 */ /* 0x010fe20007ffe8ed */
[C---:B------:R-:W-:Y:S02]  /*1590*/  IMAD R27, R200.reuse, R7, R27 ;  /* 0x00000007c81b7224 */ /* 0x040fe400078e021b */
[----:B------:R-:W-:Y:S01]  /*15a0*/  IMAD R21, R200, UR7, R21 ;  /* 0x00000007c8157c24 */ /* 0x000fe2000f8e0215 */
[----:B------:R-:W-:Y:S01]  /*15b0*/  SHF.R.S32.HI R7, RZ, 0x1f, R24 ;  /* 0x0000001fff077819 */ /* 0x000fe20000011418 */
[----:B------:R-:W1:Y:S01]  /*15c0*/  LDCU.64 UR6, c[0x0][0x550] ;  /* 0x0000aa00ff0677ac */ /* 0x000e620008000a00 */
[----:B------:R-:W-:Y:S02]  /*15d0*/  IMAD.WIDE.U32 R26, R209, R2, R26 ;  /* 0x00000002d11a7225 */ /* 0x000fe400078e001a */
[----:B------:R-:W-:-:S02]  /*15e0*/  LEA.HI R7, R7, R24, RZ, 0x6 ;  /* 0x0000001807077211 */ /* 0x000fc400078f30ff */
[C---:B------:R-:W-:Y:S02]  /*15f0*/  IMAD.WIDE.U32 R20, R209.reuse, R4, R20 ;  /* 0x00000004d1147225 */ /* 0x040fe400078e0014 */
[----:B------:R-:W-:Y:S02]  /*1600*/  SHF.R.S32.HI R7, RZ, 0x6, R7 ;  /* 0x00000006ff077819 */ /* 0x000fe40000011407 */
[C---:B------:R-:W-:Y:S01]  /*1610*/  IMAD R6, R209.reuse, R5, R21 ;  /* 0x00000005d1067224 */ /* 0x040fe200078e0215 */
[C---:B------:R-:W-:Y:S01]  /*1620*/  LEA R244, P1, R20.reuse, UR8, 0x1 ;  /* 0x0000000814f47c11 */ /* 0x040fe2000f8208ff */
[----:B------:R-:W-:Y:S01]  /*1630*/  IMAD R17, R209, R3, R27 ;  /* 0x00000003d1117224 */ /* 0x000fe200078e021b */
[----:B------:R-:W-:Y:S01]  /*1640*/  VIMNMX R223, PT, PT, RZ, R7, !PT ;  /* 0x00000007ffdf7248 */ /* 0x000fe20007fe0100 */
[----:B--2---:R-:W-:Y:S01]  /*1650*/  IMAD.WIDE R226, R25, 0x4, R22 ;  /* 0x0000000419e27825 */ /* 0x004fe200078e0216 */
[----:B------:R-:W-:Y:S02]  /*1660*/  LEA.HI.X R245, R20, UR9, R6, 0x1, P1 ;  /* 0x0000000914f57c11 */ /* 0x000fe400088f0c06 */
[----:B------:R-:W-:Y:S01]  /*1670*/  ISETP.GT.AND P1, PT, R234, R223, PT ;  /* 0x000000dfea00720c */ /* 0x000fe20003f24270 */
[----:B------:R-:W-:Y:S01]  /*1680*/  IMAD.SHL.U32 R7, R4, 0x20, RZ ;  /* 0x0000002004077824 */ /* 0x000fe200078e00ff */
[----:B-1----:R-:W-:-:S02]  /*1690*/  LEA R242, P0, R26, UR6, 0x1 ;  /* 0x000000061af27c11 */ /* 0x002fc4000f8008ff */
[----:B------:R-:W-:Y:S02]  /*16a0*/  SHF.L.U64.HI R5, R4, 0x5, R5 ;  /* 0x0000000504057819 */ /* 0x000fe40000010205 */
[----:B------:R-:W-:Y:S02]  /*16b0*/  LEA.HI.X R243, R26, UR7, R17, 0x1, P0 ;  /* 0x000000071af37c11 */ /* 0x000fe400080f0c11 */
        /* <DEDUP_REMOVED lines=14> */
.L_x_796:
[----:B------:R-:W1:Y:S01]  /*17a0*/  LDCU.64 UR8, c[0x0][0x5c0] ;  /* 0x0000b800ff0877ac */ /* 0x000e620008000a00 */
[----:B------:R-:W-:-:S05]  /*17b0*/  IADD3 R0, PT, PT, R236, R239, RZ ;  /* 0x000000efec007210 */ /* 0x000fca0007ffe0ff */
[C---:B-1----:R-:W-:Y:S02]  /*17c0*/  IMAD R3, R0.reuse, UR9, RZ ;  /* 0x0000000900037c24 */ /* 0x042fe4000f8e02ff */
[----:B------:R-:W-:-:S05]  /*17d0*/  IMAD.WIDE.U32 R4, R0, UR8, RZ ;  /* 0x0000000800047c25 */ /* 0x000fca000f8e00ff */
[----:B------:R-:W-:Y:S02]  /*17e0*/  IADD3 R0, PT, PT, R5, R3, RZ ;  /* 0x0000000305007210 */ /* 0x000fe40007ffe0ff */
.L_x_797:
        /* <DEDUP_REMOVED lines=11> */
.L_x_798:
[----:B------:R-:W1:Y:S01]  /*18a0*/  LDCU.64 UR6, c[0x0][0x5c8] ;  /* 0x0000b900ff0677ac */ /* 0x000e620008000a00 */
[----:B------:R-:W-:-:S05]  /*18b0*/  IADD3 R236, PT, PT, R236, R239, RZ ;  /* 0x000000efecec7210 */ /* 0x000fca0007ffe0ff */
[C---:B-1----:R-:W-:Y:S02]  /*18c0*/  IMAD R5, R236.reuse, UR7, RZ ;  /* 0x00000007ec057c24 */ /* 0x042fe4000f8e02ff */
[----:B------:R-:W-:-:S05]  /*18d0*/  IMAD.WIDE.U32 R8, R236, UR6, RZ ;  /* 0x00000006ec087c25 */ /* 0x000fca000f8e00ff */
[----:B------:R-:W-:Y:S02]  /*18e0*/  IADD3 R5, PT, PT, R9, R5, RZ ;  /* 0x0000000509057210 */ /* 0x000fe40007ffe0ff */
.L_x_799:
        /* <DEDUP_REMOVED lines=27> */
.L_x_801:
[----:B------:R-:W-:Y:S05]  /*1aa0*/  BSYNC.RECONVERGENT B0 ;  /* 0x0000000000007941 */ /* 0x000fea0003800200 */
.L_x_800:
        /* <DEDUP_REMOVED lines=17> */
.L_x_803:
[----:B------:R-:W-:Y:S05]  /*1bc0*/  BSYNC.RECONVERGENT B0 ;  /* 0x0000000000007941 */ /* 0x000fea0003800200 */
.L_x_802:
        /* <DEDUP_REMOVED lines=24> */
.L_x_805:
[----:B------:R-:W-:Y:S05]  /*1d50*/  BSYNC.RECONVERGENT B0 ;  /* 0x0000000000007941 */ /* 0x000fea0003800200 */
.L_x_804:
        /* <DEDUP_REMOVED lines=18> */
.L_x_795:
        /* <DEDUP_REMOVED lines=28> */
.L_x_809:
[----:B------:R2:W-:Y:S01]  /*2040*/  STS.128 [R218+0x10000], RZ ;  /* 0x010000ffda007388 */ /* 0x0005e20000000c00 */
[----:B------:R-:W-:Y:S05]  /*2050*/  BRA `(.L_x_810) ;  /* 0x00000000000c7947 */ /* 0x000fea0003800000 */
.L_x_808:
[----:B------:R1:W-:Y:S04]  /*2060*/  STS.128 [R218+0xc000], RZ ;  /* 0x00c000ffda007388 */ /* 0x0003e80000000c00 */
[----:B------:R1:W-:Y:S04]  /*2070*/  STS.128 [R218+0xe000], RZ ;  /* 0x00e000ffda007388 */ /* 0x0003e80000000c00 */
[----:B------:R1:W-:Y:S02]  /*2080*/  STS.128 [R218+0x10000], RZ ;  /* 0x010000ffda007388 */ /* 0x0003e40000000c00 */
.L_x_810:
[----:B------:R-:W-:Y:S05]  /*2090*/  BSYNC.RECONVERGENT B0 ;  /* 0x0000000000007941 */ /* 0x000fea0003800200 */
.L_x_807:
        /* <DEDUP_REMOVED lines=28> */
.L_x_813:
[----:B------:R1:W-:Y:S02]  /*2260*/  STS.128 [R218+0x11000], RZ ;  /* 0x011000ffda007388 */ /* 0x0003e40000000c00 */
.L_x_812:
[----:B------:R-:W-:Y:S05]  /*2270*/  BSYNC.RECONVERGENT B0 ;  /* 0x0000000000007941 */ /* 0x000fea0003800200 */
.L_x_811:
        /* <DEDUP_REMOVED lines=23> */
.L_x_816:
[----:B------:R1:W-:Y:S01]  /*23f0*/  STS.128 [R233+0x4000], RZ ;  /* 0x004000ffe9007388 */ /* 0x0003e20000000c00 */
[----:B------:R-:W-:Y:S05]  /*2400*/  BRA `(.L_x_817) ;  /* 0x00000000000c7947 */ /* 0x000fea0003800000 */
.L_x_815:
[----:B------:R1:W-:Y:S04]  /*2410*/  STS.128 [R233], RZ ;  /* 0x000000ffe9007388 */ /* 0x0003e80000000c00 */
[----:B------:R1:W-:Y:S04]  /*2420*/  STS.128 [R233+0x2000], RZ ;  /* 0x002000ffe9007388 */ /* 0x0003e80000000c00 */
[----:B------:R1:W-:Y:S02]  /*2430*/  STS.128 [R233+0x4000], RZ ;  /* 0x004000ffe9007388 */ /* 0x0003e40000000c00 */
.L_x_817:
[----:B------:R-:W-:Y:S05]  /*2440*/  BSYNC.RECONVERGENT B0 ;  /* 0x0000000000007941 */ /* 0x000fea0003800200 */
.L_x_814:
        /* <DEDUP_REMOVED lines=27> */
.L_x_820:
[----:B------:R1:W-:Y:S02]  /*2600*/  STS.128 [R233+0x5000], RZ ;  /* 0x005000ffe9007388 */ /* 0x0003e40000000c00 */
.L_x_819:
[----:B------:R-:W-:Y:S05]  /*2610*/  BSYNC.RECONVERGENT B0 ;  /* 0x0000000000007941 */ /* 0x000fea0003800200 */
.L_x_818:
        /* <DEDUP_REMOVED lines=49> */
.L_x_823:
[----:B------:R2:W-:Y:S01]  /*2930*/  STS.128 [R218+0x16000], RZ ;  /* 0x016000ffda007388 */ /* 0x0005e20000000c00 */
[----:B------:R-:W-:Y:S05]  /*2940*/  BRA `(.L_x_824) ;  /* 0x00000000000c7947 */ /* 0x000fea0003800000 */
.L_x_822:
[----:B------:R2:W-:Y:S04]  /*2950*/  STS.128 [R218+0x12000], RZ ;  /* 0x012000ffda007388 */ /* 0x0005e80000000c00 */
[----:B------:R2:W-:Y:S04]  /*2960*/  STS.128 [R218+0x14000], RZ ;  /* 0x014000ffda007388 */ /* 0x0005e80000000c00 */
[----:B------:R2:W-:Y:S02]  /*2970*/  STS.128 [R218+0x16000], RZ ;  /* 0x016000ffda007388 */ /* 0x0005e40000000c00 */
.L_x_824:
[----:B------:R-:W-:Y:S05]  /*2980*/  BSYNC.RECONVERGENT B0 ;  /* 0x0000000000007941 */ /* 0x000fea0003800200 */
.L_x_821:
        /* <DEDUP_REMOVED lines=34> */
.L_x_827:
[----:B------:R3:W-:Y:S02]  /*2bb0*/  STS.128 [R218+0x17000], RZ ;  /* 0x017000ffda007388 */ /* 0x0007e40000000c00 */
.L_x_826:
[----:B------:R-:W-:Y:S05]  /*2bc0*/  BSYNC.RECONVERGENT B0 ;  /* 0x0000000000007941 */ /* 0x000fea0003800200 */
.L_x_825:
[----:B------:R-:W4:Y:S01]  /*2bd0*/  LDCU.64 UR4, c[0x0][0x3d8] ;  /* 0x00007b00ff0477ac */ /* 0x000f220008000a00 */
[----:B------:R-:W-:Y:S01]  /*2be0*/  IMAD.WIDE.U32 R14, R228, UR10, R18 ;  /* 0x0000000ae40e7c25 */ /* 0x000fe2000f8e0012 */
[----:B------:R-:W-:Y:S03]  /*2bf0*/  BSSY.RECONVERGENT B0, `(.L_x_828) ;  /* 0x000002a000007945 */ /* 0x000fe60003800200 */
[----:B------:R-:W-:Y:S01]  /*2c00*/  IMAD R3, R10, UR10, RZ ;  /* 0x0000000a0a037c24 */ /* 0x000fe2000f8e02ff */
[----:B------:R-:W-:-:S03]  /*2c10*/  IADD3 R12, P0, PT, R12, R14, RZ ;  /* 0x0000000e0c0c7210 */ /* 0x000fc60007f1e0ff */
[----:B--23--:R-:W-:-:S05]  /*2c20*/  IMAD R4, R228, UR11, R3 ;  /* 0x0000000be4047c24 */ /* 0x00cfca000f8e0203 */
[----:B------:R-:W-:Y:S01]  /*2c30*/  IADD3.X R13, PT, PT, R11, R15, R4, P0, !PT ;  /* 0x0000000f0b0d7210 */ /* 0x000fe200007fe404 */
        /* <DEDUP_REMOVED lines=32> */
.L_x_830:
[----:B------:R4:W-:Y:S01]  /*2e40*/  STS.128 [R218+0x1c000], RZ ;  /* 0x01c000ffda007388 */ /* 0x0009e20000000c00 */
[----:B------:R-:W-:Y:S05]  /*2e50*/  BRA `(.L_x_831) ;  /* 0x00000000000c7947 */ /* 0x000fea0003800000 */
.L_x_829:
[----:B------:R2:W-:Y:S04]  /*2e60*/  STS.128 [R218+0x18000], RZ ;  /* 0x018000ffda007388 */ /* 0x0005e80000000c00 */
[----:B------:R2:W-:Y:S04]  /*2e70*/  STS.128 [R218+0x1a000], RZ ;  /* 0x01a000ffda007388 */ /* 0x0005e80000000c00 */
[----:B------:R2:W-:Y:S02]  /*2e80*/  STS.128 [R218+0x1c000], RZ ;  /* 0x01c000ffda007388 */ /* 0x0005e40000000c00 */
.L_x_831:
[----:B------:R-:W-:Y:S05]  /*2e90*/  BSYNC.RECONVERGENT B0 ;  /* 0x0000000000007941 */ /* 0x000fea0003800200 */
.L_x_828:
[----:B------:R1:W-:Y:S01]  /*2ea0*/  @P3 STS.128 [R218+0x19000], RZ ;  /* 0x019000ffda003388 */ /* 0x0003e20000000c00 */
[----:B------:R-:W-:Y:S03]  /*2eb0*/  BSSY.RECONVERGENT B0, `(.L_x_832) ;  /* 0x0000021000007945 */ /* 0x000fe60003800200 */
[----:B------:R1:W-:Y:S04]  /*2ec0*/  @P3 STS.128 [R218+0x1b000], RZ ;  /* 0x01b000ffda003388 */ /* 0x0003e80000000c00 */
[----:B------:R1:W-:Y:S01]  /*2ed0*/  @P3 STS.128 [R218+0x1d000], RZ ;  /* 0x01d000ffda003388 */ /* 0x0003e20000000c00 */
[----:B------:R-:W-:Y:S05]  /*2ee0*/  @P3 BRA `(.L_x_833) ;  /* 0x0000000000743947 */ /* 0x000fea0003800000 */
[----:B------:R-:W4:Y:S01]  /*2ef0*/  LDCU UR6, c[0x0][0x440] ;  /* 0x00008800ff0677ac */ /* 0x000f220008000800 */
[----:B--23--:R-:W-:Y:S02]  /*2f00*/  IMAD R5, R2, UR10, RZ ;  /* 0x0000000a02057c24 */ /* 0x00cfe4000f8e02ff */
[----:B------:R-:W-:Y:S01]  /*2f10*/  IMAD.MOV.U32 R2, RZ, RZ, R12 ;  /* 0x000000ffff027224 */ /* 0x000fe200078e000c */
[----:B------:R-:W2:Y:S01]  /*2f20*/  LDCU.64 UR4, c[0x0][0x390] ;  /* 0x00007200ff0477ac */ /* 0x000ea20008000a00 */
[C---:B------:R-:W-:Y:S02]  /*2f30*/  IMAD R5, R6.reuse, UR11, R5 ;  /* 0x0000000b06057c24 */ /* 0x040fe4000f8e0205 */
[----:B------:R-:W-:-:S04]  /*2f40*/  IMAD.WIDE.U32 R2, R6, UR10, R2 ;  /* 0x0000000a06027c25 */ /* 0x000fc8000f8e0002 */
[----:B------:R-:W-:Y:S01]  /*2f50*/  IMAD.IADD R5, R3, 0x1, R5 ;  /* 0x0000000103057824 */ /* 0x000fe200078e0205 */
[----:B----4-:R-:W-:Y:S02]  /*2f60*/  ISETP.GE.AND P1, PT, R208, UR6, PT ;  /* 0x00000006d0007c0c */ /* 0x010fe4000bf26270 */
        /* <DEDUP_REMOVED lines=20> */
.L_x_834:
[----:B------:R3:W-:Y:S02]  /*30b0*/  STS.128 [R218+0x1d000], RZ ;  /* 0x01d000ffda007388 */ /* 0x0007e40000000c00 */
.L_x_833:
[----:B------:R-:W-:Y:S05]  /*30c0*/  BSYNC.RECONVERGENT B0 ;  /* 0x0000000000007941 */ /* 0x000fea0003800200 */
.L_x_832:
[----:B------:R-:W2:Y:S01]  /*30d0*/  S2R R220, SR_TID.X ;  /* 0x0000000000dc7919 */ /* 0x000ea20000002100 */
[----:B------:R-:W1:Y:S01]  /*30e0*/  LDC R219, c[0x0][0x44c] ;  /* 0x00011300ffdb7b82 */ /* 0x000e620000000800 */
[----:B------:R-:W4:Y:S01]  /*30f0*/  LDCU UR4, c[0x0][0x590] ;  /* 0x0000b200ff0477ac */ /* 0x000f220008000800 */
[--C-:B------:R-:W-:Y:S01]  /*3100*/  IADD3 R230, PT, PT, R235, R204, R237.reuse ;  /* 0x000000ccebe67210 */ /* 0x100fe20007ffe0ed */
[----:B------:R-:W0:Y:S01]  /*3110*/  LDGDEPBAR ;  /* 0x00000000000079af */ /* 0x000e220000000000 */
[--C-:B------:R-:W-:Y:S01]  /*3120*/  IMAD.IADD R189, R199, 0x1, R190.reuse ;  /* 0x00000001c7bd7824 */ /* 0x100fe200078e02be */
[----:B------:R-:W-:Y:S01]  /*3130*/  IADD3 R222, PT, PT, R222, 0x40, -R237 ;  /* 0x00000040dede7810 */ /* 0x000fe20007ffe8ed */
[--C-:B------:R-:W-:Y:S01]  /*3140*/  IMAD.IADD R185, R201, 0x1, R190.reuse ;  /* 0x00000001c9b97824 */ /* 0x100fe200078e02be */
[----:B------:R-:W-:Y:S01]  /*3150*/  CS2R R142, SRZ ;  /* 0x00000000008e7805 */ /* 0x000fe2000001ff00 */
[----:B------:R-:W-:Y:S01]  /*3160*/  IMAD.IADD R2, R195, 0x1, R190 ;  /* 0x00000001c3027824 */ /* 0x000fe200078e02be */
[----:B------:R-:W-:Y:S01]  /*3170*/  CS2R R140, SRZ ;  /* 0x00000000008c7805 */ /* 0x000fe2000001ff00 */
[----:B------:R-:W-:Y:S01]  /*3180*/  IMAD.IADD R193, R201, 0x1, R191 ;  /* 0x00000001c9c17824 */ /* 0x000fe200078e02bf */
[----:B------:R-:W-:Y:S01]  /*3190*/  CS2R R146, SRZ ;  /* 0x0000000000927805 */ /* 0x000fe2000001ff00 */
[----:B------:R-:W-:Y:S01]  /*31a0*/  IMAD.IADD R230, R230, 0x1, -R9 ;  /* 0x00000001e6e67824 */ /* 0x000fe200078e0a09 */
[----:B------:R-:W-:Y:S01]  /*31b0*/  CS2R R144, SRZ ;  /* 0x0000000000907805 */ /* 0x000fe2000001ff00 */
[----:B------:R-:W-:Y:S01]  /*31c0*/  IMAD.IADD R191, R194, 0x1, R191 ;  /* 0x00000001c2bf7824 */ /* 0x000fe200078e02bf */
[----:B------:R-:W-:Y:S01]  /*31d0*/  CS2R R138, SRZ ;  /* 0x00000000008a7805 */ /* 0x000fe2000001ff00 */
[----:B------:R-:W-:Y:S01]  /*31e0*/  VIADD R228, R228, 0x40 ;  /* 0x00000040e4e47836 */ /* 0x000fe20000000000 */
        /* <DEDUP_REMOVED lines=46> */
[----:B-1----:R-:W-:Y:S02]  /*34d0*/  CS2R R20, SRZ ;  /* 0x0000000000147805 */ /* 0x002fe4000001ff00 */
[----:B--2---:R-:W-:Y:S01]  /*34e0*/  LOP3.LUT P0, RZ, R220, 0x4, RZ, 0xc0, !PT ;  /* 0x00000004dcff7812 */ /* 0x004fe2000780c0ff */
[C---:B------:R-:W-:Y:S01]  /*34f0*/  IMAD.IADD R188, R192.reuse, 0x1, R189 ;  /* 0x00000001c0bc7824 */ /* 0x040fe200078e02bd */
[----:B------:R-:W1:Y:S01]  /*3500*/  LDCU UR5, c[0x0][0x440] ;  /* 0x00008800ff0577ac */ /* 0x000e620008000800 */
[C---:B------:R-:W-:Y:S02]  /*3510*/  IMAD.IADD R184, R192.reuse, 0x1, R185 ;  /* 0x00000001c0b87824 */ /* 0x040fe400078e02b9 */
[----:B------:R-:W-:Y:S01]  /*3520*/  IMAD.IADD R0, R192, 0x1, R2 ;  /* 0x00000001c0007824 */ /* 0x000fe200078e0202 */
[----:B------:R-:W2:Y:S01]  /*3530*/  LDCU UR6, c[0x0][0x3e0] ;  /* 0x00007c00ff0677ac */ /* 0x000ea20008000800 */
[----:B------:R-:W1:Y:S01]  /*3540*/  LDCU UR8, c[0x0][0x50c] ;  /* 0x0000a180ff0877ac */ /* 0x000e620008000800 */
[----:B------:R-:W1:Y:S01]  /*3550*/  LDCU UR7, c[0x0][0x45c] ;  /* 0x00008b80ff0777ac */ /* 0x000e620008000800 */
[----:B----4-:R-:W-:-:S12]  /*3560*/  USHF.L.U32 UR4, UR4, 0x6, URZ ;  /* 0x0000000604047899 */ /* 0x010fd800080006ff */
.L_x_837:
[----:B------:R-:W0:Y:S01]  /*3570*/  LDGDEPBAR ;  /* 0x00000000000079af */ /* 0x000e220000000000 */
[C---:B------:R-:W-:Y:S01]  /*3580*/  IADD3 R150, PT, PT, R193.reuse, R192, RZ ;  /* 0x000000c0c1967210 */ /* 0x040fe20007ffe0ff */
[C---:B-----5:R-:W-:Y:S01]  /*3590*/  FMUL.FTZ R168, R232.reuse, 1.4426950216293334961 ;  /* 0x3fb8aa3be8a87820 */ /* 0x060fe20000410000 */
[----:B------:R-:W-:Y:S01]  /*35a0*/  IADD3 R149, PT, PT, R193, R190, RZ ;  /* 0x000000bec1957210 */ /* 0x000fe20007ffe0ff */
[C---:B------:R-:W-:Y:S01]  /*35b0*/  FMUL.FTZ R167, R231.reuse, 1.4426950216293334961 ;  /* 0x3fb8aa3be7a77820 */ /* 0x040fe20000410000 */
[----:B------:R-:W-:Y:S02]  /*35c0*/  FSETP.NEU.FTZ.AND P3, PT, R232, -INF , PT ;  /* 0xff800000e800780b */ /* 0x000fe40003f7d000 */
[----:B------:R-:W-:Y:S02]  /*35d0*/  IADD3 R148, PT, PT, R192, R149, RZ ;  /* 0x00000095c0947210 */ /* 0x000fe40007ffe0ff */
[----:B------:R-:W-:Y:S02]  /*35e0*/  FSEL R168, R168, RZ, P3 ;  /* 0x000000ffa8a87208 */ /* 0x000fe40001800000 */
[----:B------:R-:W-:Y:S02]  /*35f0*/  FSETP.NEU.FTZ.AND P1, PT, R231, -INF , PT ;  /* 0xff800000e700780b */ /* 0x000fe40003f3d000 */
[----:B------:R-:W-:Y:S02]  /*3600*/  IADD3 R235, PT, PT, R235, -0x40, RZ ;  /* 0xffffffc0ebeb7810 */ /* 0x000fe40007ffe0ff */
[----:B------:R-:W-:Y:S02]  /*3610*/  FSEL R167, R167, RZ, P1 ;  /* 0x000000ffa7a77208 */ /* 0x000fe40000800000 */
[----:B------:R-:W-:Y:S02]  /*3620*/  ISETP.GE.AND P6, PT, R235, R222, PT ;  /* 0x000000deeb00720c */ /* 0x000fe40003fc6270 */
[----:B------:R-:W-:Y:S02]  /*3630*/  IADD3 R234, PT, PT, R234, -0x1, RZ ;  /* 0xffffffffeaea7810 */ /* 0x000fe40007ffe0ff */
[----:B------:R-:W-:Y:S01]  /*3640*/  ISETP.LT.AND P6, PT, R228, R237, P6 ;  /* 0x000000ede400720c */ /* 0x000fe200037c1270 */
[----:B------:R-:W-:Y:S04]  /*3650*/  DEPBAR.LE SB0, 0x0 ;  /* 0x000080000000791a */ /* 0x000fe80000000000 */
[----:B------:R-:W-:Y:S08]  /*3660*/  BAR.SYNC.DEFER_BLOCKING 0x0 ;  /* 0x0000000000007b1d */ /* 0x000ff00000010000 */
[C-C-:B------:R-:W-:Y:S02]  /*3670*/  @!P6 VIADDMNMX R169, R230.reuse, 0xffffffc9, R237.reuse, PT ;  /* 0xffffffc9e6a9e846 */ /* 0x140fe400038001ed */
[----:B------:R-:W-:Y:S02]  /*3680*/  @!P6 SHF.R.U32.HI R161, RZ, 0x2, R220 ;  /* 0x00000002ffa1e819 */ /* 0x000fe400000116dc */
[----:B------:R-:W-:Y:S02]  /*3690*/  @!P6 VIADDMNMX R171, R230, 0xffffffc1, R237, PT ;  /* 0xffffffc1e6abe846 */ /* 0x000fe400038001ed */
[----:B------:R-:W-:Y:S04]  /*36a0*/  @!P6 SHF.L.U32 R162, R220, 0x1, RZ ;  /* 0x00000001dca2e819 */ /* 0x000fe800000006ff */
[----:B------:R-:W-:Y:S04]  /*36b0*/  @!P6 LOP3.LUT R162, R162, 0x6, RZ, 0xc0, !PT ;  /* 0x00000006a2a2e812 */ /* 0x000fe800078ec0ff */
[----:B------:R-:W-:Y:S01]  /*36c0*/  @!P6 LOP3.LUT R161, R162, 0xe0, R161, 0xf8, !PT ;  /* 0x000000e0a2a1e812 */ /* 0x000fe200078ef8a1 */
[----:B------:R-:W-:Y:S03]  /*36d0*/  LDSM.16.M88.4 R68, [R193] ;  /* 0x00000000c144783b */ /* 0x000fe60000000200 */
[----:B------:R-:W-:Y:S04]  /*36e0*/  @!P6 LEA R178, R210, R161, 0x6 ;  /* 0x000000a1d2b2e211 */ /* 0x000fe800078e30ff */
[C---:B------:R-:W-:Y:S01]  /*36f0*/  @!P6 IADD3 R162, PT, PT, R178.reuse, 0x1, RZ ;  /* 0x00000001b2a2e810 */ /* 0x040fe20007ffe0ff */
[----:B------:R-:W3:Y:S01]  /*3700*/  LDSM.16.M88.4 R72, [R199] ;  /* 0x00000000c748783b */ /* 0x000ee20000000200 */
[----:B------:R-:W-:Y:S02]  /*3710*/  @!P6 IADD3 R166, PT, PT, R178, 0x10, RZ ;  /* 0x00000010b2a6e810 */ /* 0x000fe40007ffe0ff */
[C---:B------:R-:W-:Y:S02]  /*3720*/  @!P6 ISETP.GE.AND P2, PT, R162.reuse, R171, PT ;  /* 0x000000aba200e20c */ /* 0x040fe40003f46270 */
[----:B------:R-:W-:Y:S01]  /*3730*/  @!P6 ISETP.GE.AND P4, PT, R162, R169, PT ;  /* 0x000000a9a200e20c */ /* 0x000fe20003f86270 */
[----:B------:R-:W4:Y:S01]  /*3740*/  LDSM.16.M88.4 R76, [R199+0x800] ;  /* 0x00080000c74c783b */ /* 0x000f220000000200 */
[CC--:B------:R-:W-:Y:S02]  /*3750*/  @!P6 ISETP.GE.AND P5, PT, R178.reuse, R171.reuse, PT ;  /* 0x000000abb200e20c */ /* 0x0c0fe40003fa6270 */
[----:B------:R-:W-:Y:S03]  /*3760*/  @!P6 IADD3 R164, PT, PT, R178, 0x8, RZ ;  /* 0x00000008b2a4e810 */ /* 0x000fe60007ffe0ff */
[----:B------:R-:W-:Y:S01]  /*3770*/  LDSM.16.M88.4 R80, [R150] ;  /* 0x000000009650783b */ /* 0x000fe20000000200 */
[C---:B------:R-:W-:Y:S02]  /*3780*/  @!P6 ISETP.GE.AND P1, PT, R164.reuse, R171, PT ;  /* 0x000000aba400e20c */ /* 0x040fe40003f26270 */
[----:B------:R-:W-:Y:S02]  /*3790*/  @!P6 ISETP.GE.AND P3, PT, R164, R169, PT ;  /* 0x000000a9a400e20c */ /* 0x000fe40003f66270 */
[----:B------:R-:W-:Y:S01]  /*37a0*/  @!P6 IADD3 R164, PT, PT, R178, 0x9, RZ ;  /* 0x00000009b2a4e810 */ /* 0x000fe20007ffe0ff */
[----:B------:R-:W2:Y:S06]  /*37b0*/  LDSM.16.M88.4 R84, [R187] ;  /* 0x00000000bb54783b */ /* 0x000eac0000000200 */
[----:B------:R-:W1:Y:S06]  /*37c0*/  LDSM.16.M88.4 R88, [R187+0x800] ;  /* 0x00080000bb58783b */ /* 0x000e6c0000000200 */
[----:B------:R-:W-:Y:S06]  /*37d0*/  LDSM.16.M88.4 R92, [R149] ;  /* 0x00000000955c783b */ /* 0x000fec0000000200 */
[----:B------:R-:W1:Y:S01]  /*37e0*/  LDSM.16.M88.4 R96, [R189] ;  /* 0x00000000bd60783b */ /* 0x000e620000000200 */
[C---:B---3--:R-:W-:Y:S08]  /*37f0*/  HMMA.16816.F32.BF16 R4, R68.reuse, R72, RZ ;  /* 0x000000484404723c */ /* 0x048ff000000418ff */
[C---:B------:R-:W-:Y:S01]  /*3800*/  HMMA.16816.F32.BF16 R8, R68.reuse, R74, RZ ;  /* 0x0000004a4408723c */ /* 0x040fe200000418ff */
[----:B------:R-:W-:Y:S07]  /*3810*/  LDSM.16.M88.4 R72, [R148] ;  /* 0x000000009448783b */ /* 0x000fee0000000200 */
[C---:B----4-:R-:W-:Y:S08]  /*3820*/  HMMA.16816.F32.BF16 R12, R68.reuse, R76, RZ ;  /* 0x0000004c440c723c */ /* 0x050ff000000418ff */
[----:B------:R-:W-:Y:S01]  /*3830*/  HMMA.16816.F32.BF16 R16, R68, R78, RZ ;  /* 0x0000004e4410723c */ /* 0x000fe200000418ff */
[----:B------:R-:W3:Y:S06]  /*3840*/  LDSM.16.M88.4 R68, [R189+0x800] ;  /* 0x00080000bd44783b */ /* 0x000eec0000000200 */
[----:B------:R-:W4:Y:S01]  /*3850*/  LDSM.16.M88.4 R76, [R188] ;  /* 0x00000000bc4c783b */ /* 0x000f220000000200 */
[C---:B--2---:R-:W-:Y:S08]  /*3860*/  HMMA.16816.F32.BF16 R4, R80.reuse, R84, R4 ;  /* 0x000000545004723c */ /* 0x044ff00000041804 */
[C---:B------:R-:W-:Y:S01]  /*3870*/  HMMA.16816.F32.BF16 R8, R80.reuse, R86, R8 ;  /* 0x000000565008723c */ /* 0x040fe20000041808 */
[----:B------:R-:W-:Y:S07]  /*3880*/  LDSM.16.M88.4 R84, [R193+0x2000] ;  /* 0x00200000c154783b */ /* 0x000fee0000000200 */
[C---:B-1----:R-:W-:Y:S08]  /*3890*/  HMMA.16816.F32.BF16 R12, R80.reuse, R88, R12 ;  /* 0x00000058500c723c */ /* 0x042ff0000004180c */
[----:B------:R-:W-:Y:S01]  /*38a0*/  HMMA.16816.F32.BF16 R16, R80, R90, R16 ;  /* 0x0000005a5010723c */ /* 0x000fe20000041810 */
[----:B------:R-:W1:Y:S06]  /*38b0*/  LDSM.16.M88.4 R80, [R188+0x800] ;  /* 0x00080000bc50783b */ /* 0x000e6c0000000200 */
[----:B------:R-:W2:Y:S01]  /*38c0*/  LDSM.16.M88.4 R88, [R199+0x2000] ;  /* 0x00200000c758783b */ /* 0x000ea20000000200 */
[C---:B------:R-:W-:Y:S08]  /*38d0*/  HMMA.16816.F32.BF16 R4, R92.reuse, R96, R4 ;  /* 0x000000605c04723c */ /* 0x040ff00000041804 */
[C---:B------:R-:W-:Y:S01]  /*38e0*/  HMMA.16816.F32.BF16 R8, R92.reuse, R98, R8 ;  /* 0x000000625c08723c */ /* 0x040fe20000041808 */
[----:B------:R-:W-:Y:S07]  /*38f0*/  LDSM.16.M88.4 R96, [R187+0x2000] ;  /* 0x00200000bb60783b */ /* 0x000fee0000000200 */
[C---:B---3--:R-:W-:Y:S08]  /*3900*/  HMMA.16816.F32.BF16 R12, R92.reuse, R68, R12 ;  /* 0x000000445c0c723c */ /* 0x048ff0000004180c */
[----:B------:R-:W-:Y:S01]  /*3910*/  HMMA.16816.F32.BF16 R16, R92, R70, R16 ;  /* 0x000000465c10723c */ /* 0x000fe20000041810 */
[----:B------:R-:W3:Y:S06]  /*3920*/  LDSM.16.M88.4 R68, [R199+0x2800] ;  /* 0x00280000c744783b */ /* 0x000eec0000000200 */
        /* <DEDUP_REMOVED lines=22> */
[C---:B----4-:R-:W-:Y:S08]  /*3a90*/  HMMA.16816.F32.BF16 R4, R76.reuse, R80, R4 ;  /* 0x000000504c04723c */ /* 0x050ff00000041804 */
        /* <DEDUP_REMOVED lines=13> */
[C---:B------:R-:W-:Y:S08]  /*3b70*/  HMMA.16816.F32.BF16 R4, R92.reuse, R96, R4 ;  /* 0x000000605c04723c */ /* 0x040ff00000041804 */
[C---:B------:R-:W-:Y:S01]  /*3b80*/  HMMA.16816.F32.BF16 R8, R92.reuse, R98, R8 ;  /* 0x000000625c08723c */ /* 0x040fe20000041808 */
[----:B------:R-:W-:Y:S07]  /*3b90*/  LDSM.16.M88.4 R96, [R188+0x4000] ;  /* 0x00400000bc60783b */ /* 0x000fee0000000200 */
[C---:B--2---:R-:W-:Y:S08]  /*3ba0*/  HMMA.16816.F32.BF16 R12, R92.reuse, R68, R12 ;  /* 0x000000445c0c723c */ /* 0x044ff0000004180c */
[----:B------:R-:W-:Y:S01]  /*3bb0*/  HMMA.16816.F32.BF16 R16, R92, R70, R16 ;  /* 0x000000465c10723c */ /* 0x000fe20000041810 */
[----:B------:R-:W2:Y:S06]  /*3bc0*/  LDSM.16.M88.4 R68, [R189+0x4800] ;  /* 0x00480000bd44783b */ /* 0x000eac0000000200 */
[----:B------:R-:W2:Y:S01]  /*3bd0*/  LDSM.16.M88.4 R92, [R148+0x4000] ;  /* 0x00400000945c783b */ /* 0x000ea20000000200 */
[C---:B----4-:R-:W-:Y:S08]  /*3be0*/  HMMA.16816.F32.BF16 R4, R76.reuse, R80, R4 ;  /* 0x000000504c04723c */ /* 0x050ff00000041804 */
[C---:B------:R-:W-:Y:S08]  /*3bf0*/  HMMA.16816.F32.BF16 R8, R76.reuse, R82, R8 ;  /* 0x000000524c08723c */ /* 0x040ff00000041808 */
[C---:B-1----:R-:W-:Y:S08]  /*3c00*/  HMMA.16816.F32.BF16 R12, R76.reuse, R72, R12 ;  /* 0x000000484c0c723c */ /* 0x042ff0000004180c */
[----:B------:R-:W-:Y:S08]  /*3c10*/  HMMA.16816.F32.BF16 R16, R76, R74, R16 ;  /* 0x0000004a4c10723c */ /* 0x000ff00000041810 */
[C---:B---3--:R-:W-:Y:S08]  /*3c20*/  HMMA.16816.F32.BF16 R4, R84.reuse, R88, R4 ;  /* 0x000000585404723c */ /* 0x048ff00000041804 */
[C---:B------:R-:W-:Y:S08]  /*3c30*/  HMMA.16816.F32.BF16 R8, R84.reuse, R90, R8 ;  /* 0x0000005a5408723c */ /* 0x040ff00000041808 */
[C---:B--2---:R-:W-:Y:S08]  /*3c40*/  HMMA.16816.F32.BF16 R12, R84.reuse, R68, R12 ;  /* 0x00000044540c723c */ /* 0x044ff0000004180c */
[----:B------:R-:W-:Y:S01]  /*3c50*/  HMMA.16816.F32.BF16 R16, R84, R70, R16 ;  /* 0x000000465410723c */ /* 0x000fe20000041810 */
[----:B------:R-:W1:Y:S07]  /*3c60*/  LDSM.16.M88.4 R68, [R188+0x4800] ;  /* 0x00480000bc44783b */ /* 0x000e6e0000000200 */
[C---:B------:R-:W-:Y:S08]  /*3c70*/  HMMA.16816.F32.BF16 R4, R92.reuse, R96, R4 ;  /* 0x000000605c04723c */ /* 0x040ff00000041804 */
[C---:B------:R-:W-:Y:S11]  /*3c80*/  HMMA.16816.F32.BF16 R8, R92.reuse, R98, R8 ;  /* 0x000000625c08723c */ /* 0x040ff60000041808 */
[----:B------:R-:W-:Y:S01]  /*3c90*/  FMUL.FTZ R151, R4, UR8 ;  /* 0x0000000804977c20 */ /* 0x000fe20008410000 */
[----:B------:R-:W-:Y:S01]  /*3ca0*/  FMUL.FTZ R152, R5, UR8 ;  /* 0x0000000805987c20 */ /* 0x000fe20008410000 */
[----:B------:R-:W-:Y:S01]  /*3cb0*/  FMUL.FTZ R153, R6, UR8 ;  /* 0x0000000806997c20 */ /* 0x000fe20008410000 */
[----:B------:R-:W-:Y:S03]  /*3cc0*/  FMUL.FTZ R154, R7, UR8 ;  /* 0x00000008079a7c20 */ /* 0x000fe60008410000 */
[----:B------:R-:W2:Y:S02]  /*3cd0*/  MUFU.TANH R151, R151 ;  /* 0x0000009700977308 */ /* 0x000ea40000002400 */
[----:B------:R-:W-:Y:S01]  /*3ce0*/  FMUL.FTZ R155, R8, UR8 ;  /* 0x00000008089b7c20 */ /* 0x000fe20008410000 */
[----:B------:R-:W-:Y:S01]  /*3cf0*/  FMUL.FTZ R156, R9, UR8 ;  /* 0x00000008099c7c20 */ /* 0x000fe20008410000 */
[----:B------:R-:W-:Y:S01]  /*3d00*/  FMUL.FTZ R157, R10, UR8 ;  /* 0x000000080a9d7c20 */ /* 0x000fe20008410000 */
[----:B------:R-:W-:Y:S01]  /*3d10*/  FMUL.FTZ R158, R11, UR8 ;  /* 0x000000080b9e7c20 */ /* 0x000fe20008410000 */
[C---:B-1----:R-:W-:Y:S04]  /*3d20*/  HMMA.16816.F32.BF16 R12, R92.reuse, R68, R12 ;  /* 0x000000445c0c723c */ /* 0x042fe8000004180c */
[----:B------:R-:W1:Y:S04]  /*3d30*/  MUFU.TANH R152, R152 ;  /* 0x0000009800987308 */ /* 0x000e680000002400 */
[----:B------:R-:W-:Y:S06]  /*3d40*/  HMMA.16816.F32.BF16 R16, R92, R70, R16 ;  /* 0x000000465c10723c */ /* 0x000fec0000041810 */
[----:B------:R-:W3:Y:S01]  /*3d50*/  MUFU.TANH R153, R153 ;  /* 0x0000009900997308 */ /* 0x000ee20000002400 */
[-C--:B--2---:R-:W-:Y:S02]  /*3d60*/  MOV R177, R151.reuse ;  /* 0x0000009700b17202 */ /* 0x084fe40000000f00 */
[C---:B------:R-:W-:Y:S01]  /*3d70*/  @!P6 FSEL R177, R151.reuse, -INF , !P5 ;  /* 0xff80000097b1e808 */ /* 0x040fe20006800000 */
[----:B------:R-:W-:Y:S01]  /*3d80*/  FFMA.FTZ R151, -R151, R151, 1 ;  /* 0x3f80000097977423 */ /* 0x000fe20000010197 */
[----:B------:R-:W-:Y:S05]  /*3d90*/  @!P6 ISETP.GE.AND P5, PT, R178, R169, PT ;  /* 0x000000a9b200e20c */ /* 0x000fea0003fa6270 */
[----:B------:R-:W2:Y:S01]  /*3da0*/  MUFU.TANH R154, R154 ;  /* 0x0000009a009a7308 */ /* 0x000ea20000002400 */
[--C-:B------:R-:W-:Y:S01]  /*3db0*/  FFMA.FTZ R249, R177, UR7, -R168.reuse ;  /* 0x00000007b1f97c23 */ /* 0x100fe200080108a8 */
[----:B-1----:R-:W-:Y:S01]  /*3dc0*/  MOV R179, R152 ;  /* 0x0000009800b37202 */ /* 0x002fe20000000f00 */
[----:B------:R-:W-:Y:S01]  /*3dd0*/  FMUL.FTZ R160, R13, UR8 ;  /* 0x000000080da07c20 */ /* 0x000fe20008410000 */
[----:B------:R-:W-:Y:S01]  /*3de0*/  @!P6 FSEL R179, R152, -INF , !P2 ;  /* 0xff80000098b3e808 */ /* 0x000fe20005000000 */
[----:B------:R-:W-:Y:S01]  /*3df0*/  FMUL.FTZ R161, R14, UR8 ;  /* 0x000000080ea17c20 */ /* 0x000fe20008410000 */
[----:B------:R-:W-:Y:S01]  /*3e00*/  @!P6 ISETP.GE.AND P2, PT, R164, R171, PT ;  /* 0x000000aba400e20c */ /* 0x000fe20003f46270 */
[----:B------:R-:W-:Y:S03]  /*3e10*/  FMUL.FTZ R162, R15, UR8 ;  /* 0x000000080fa27c20 */ /* 0x000fe60008410000 */
[----:B------:R-:W1:Y:S01]  /*3e20*/  MUFU.TANH R155, R155 ;  /* 0x0000009b009b7308 */ /* 0x000e620000002400 */
[----:B------:R-:W-:Y:S01]  /*3e30*/  FMUL.FTZ R159, R12, UR8 ;  /* 0x000000080c9f7c20 */ /* 0x000fe20008410000 */
[----:B------:R-:W-:Y:S01]  /*3e40*/  FMUL.FTZ R170, R17, UR8 ;  /* 0x0000000811aa7c20 */ /* 0x000fe20008410000 */
[----:B---3--:R-:W-:Y:S01]  /*3e50*/  MOV R172, R153 ;  /* 0x0000009900ac7202 */ /* 0x008fe20000000f00 */
[----:B------:R-:W-:Y:S01]  /*3e60*/  FMUL.FTZ R163, R16, UR8 ;  /* 0x0000000810a37c20 */ /* 0x000fe20008410000 */
[----:B------:R-:W-:Y:S01]  /*3e70*/  @!P6 FSEL R172, R153, -INF , !P5 ;  /* 0xff80000099ace808 */ /* 0x000fe20006800000 */
[----:B------:R-:W-:Y:S01]  /*3e80*/  FMUL.FTZ R165, R18, UR8 ;  /* 0x0000000812a57c20 */ /* 0x000fe20008410000 */
[----:B------:R-:W-:Y:S03]  /*3e90*/  @!P6 ISETP.GE.AND P5, PT, R164, R169, PT ;  /* 0x000000a9a400e20c */ /* 0x000fe60003fa6270 */
[----:B------:R-:W3:Y:S01]  /*3ea0*/  MUFU.TANH R156, R156 ;  /* 0x0000009c009c7308 */ /* 0x000ee20000002400 */
[--C-:B------:R-:W-:Y:S01]  /*3eb0*/  FFMA.FTZ R196, R179, UR7, -R168.reuse ;  /* 0x00000007b3c47c23 */ /* 0x100fe200080108a8 */
[----:B--2---:R-:W-:Y:S01]  /*3ec0*/  MOV R176, R154 ;  /* 0x0000009a00b07202 */ /* 0x004fe20000000f00 */
[--C-:B------:R-:W-:Y:S01]  /*3ed0*/  FFMA.FTZ R177, R172, UR7, -R167.reuse ;  /* 0x00000007acb17c23 */ /* 0x100fe200080108a7 */
[----:B------:R-:W-:Y:S01]  /*3ee0*/  @!P6 FSEL R176, R154, -INF , !P4 ;  /* 0xff8000009ab0e808 */ /* 0x000fe20006000000 */
[----:B------:R-:W-:Y:S01]  /*3ef0*/  FFMA.FTZ R152, -R152, R152, 1 ;  /* 0x3f80000098987423 */ /* 0x000fe20000010198 */
[----:B------:R-:W-:Y:S01]  /*3f00*/  @!P6 ISETP.GE.AND P4, PT, R166, R171, PT ;  /* 0x000000aba600e20c */ /* 0x000fe20003f86270 */
[----:B------:R-:W-:Y:S03]  /*3f10*/  FMUL.FTZ R151, R151, UR8 ;  /* 0x0000000897977c20 */ /* 0x000fe60008410000 */
[----:B------:R2:W-:Y:S01]  /*3f20*/  MUFU.TANH R164, R170 ;  /* 0x000000aa00a47308 */ /* 0x0005e20000002400 */
[--C-:B------:R-:W-:Y:S01]  /*3f30*/  FFMA.FTZ R176, R176, UR7, -R167.reuse ;  /* 0x00000007b0b07c23 */ /* 0x100fe200080108a7 */
[-C--:B-1----:R-:W-:Y:S01]  /*3f40*/  MOV R173, R155.reuse ;  /* 0x0000009b00ad7202 */ /* 0x082fe20000000f00 */
[----:B------:R-:W-:Y:S01]  /*3f50*/  FMUL.FTZ R152, R152, UR8 ;  /* 0x0000000898987c20 */ /* 0x000fe20008410000 */
[C---:B------:R-:W-:Y:S01]  /*3f60*/  @!P6 FSEL R173, R155.reuse, -INF , !P1 ;  /* 0xff8000009bade808 */ /* 0x040fe20004800000 */
[----:B------:R-:W-:Y:S01]  /*3f70*/  FFMA.FTZ R155, -R155, R155, 1 ;  /* 0x3f8000009b9b7423 */ /* 0x000fe2000001019b */
[----:B------:R-:W-:Y:S01]  /*3f80*/  @!P6 ISETP.GE.AND P1, PT, R166, R169, PT ;  /* 0x000000a9a600e20c */ /* 0x000fe20003f26270 */
[----:B------:R-:W-:Y:S03]  /*3f90*/  FMUL.FTZ R166, R19, UR8 ;  /* 0x0000000813a67c20 */ /* 0x000fe60008410000 */
[----:B------:R-:W1:Y:S01]  /*3fa0*/  MUFU.TANH R157, R157 ;  /* 0x0000009d009d7308 */ /* 0x000e620000002400 */
[--C-:B------:R-:W-:Y:S01]  /*3fb0*/  FFMA.FTZ R183, R173, UR7, -R168.reuse ;  /* 0x00000007adb77c23 */ /* 0x100fe200080108a8 */
[-C--:B---3--:R-:W-:Y:S01]  /*3fc0*/  MOV R175, R156.reuse ;  /* 0x0000009c00af7202 */ /* 0x088fe20000000f00 */
[----:B------:R-:W-:Y:S01]  /*3fd0*/  FMUL.FTZ R155, R155, UR8 ;  /* 0x000000089b9b7c20 */ /* 0x000fe20008410000 */
[C---:B------:R-:W-:Y:S01]  /*3fe0*/  @!P6 FSEL R175, R156.reuse, -INF , !P2 ;  /* 0xff8000009cafe808 */ /* 0x040fe20005000000 */
[----:B------:R-:W-:Y:S01]  /*3ff0*/  FFMA.FTZ R156, -R156, R156, 1 ;  /* 0x3f8000009c9c7423 */ /* 0x000fe2000001019c */
[----:B------:R-:W-:Y:S01]  /*4000*/  FFMA.FTZ R153, -R153, R153, 1 ;  /* 0x3f80000099997423 */ /* 0x000fe20000010199 */
[----:B------:R-:W-:Y:S03]  /*4010*/  FFMA.FTZ R154, -R154, R154, 1 ;  /* 0x3f8000009a9a7423 */ /* 0x000fe6000001019a */
[----:B------:R-:W3:Y:S01]  /*4020*/  MUFU.TANH R158, R158 ;  /* 0x0000009e009e7308 */ /* 0x000ee20000002400 */
[--C-:B------:R-:W-:Y:S01]  /*4030*/  FFMA.FTZ R182, R175, UR7, -R168.reuse ;  /* 0x00000007afb67c23 */ /* 0x100fe200080108a8 */
[----:B--2---:R-:W-:Y:S01]  /*4040*/  @!P6 IADD3 R170, PT, PT, R178, 0x11, RZ ;  /* 0x00000011b2aae810 */ /* 0x004fe20007ffe0ff */
[----:B------:R-:W-:Y:S01]  /*4050*/  FMUL.FTZ R156, R156, UR8 ;  /* 0x000000089c9c7c20 */ /* 0x000fe20008410000 */
[----:B------:R-:W-:Y:S01]  /*4060*/  FMUL.FTZ R153, R153, UR8 ;  /* 0x0000000899997c20 */ /* 0x000fe20008410000 */
[----:B------:R-:W-:Y:S01]  /*4070*/  FMUL.FTZ R154, R154, UR8 ;  /* 0x000000089a9a7c20 */ /* 0x000fe20008410000 */
[C---:B------:R-:W-:Y:S04]  /*4080*/  @!P6 ISETP.GE.AND P2, PT, R170.reuse, R171, PT ;  /* 0x000000abaa00e20c */ /* 0x040fe80003f46270 */
[----:B------:R-:W2:Y:S01]  /*4090*/  MUFU.TANH R160, R160 ;  /* 0x000000a000a07308 */ /* 0x000ea20000002400 */
[-C--:B-1----:R-:W-:Y:S02]  /*40a0*/  MOV R174, R157.reuse ;  /* 0x0000009d00ae7202 */ /* 0x082fe40000000f00 */
[C---:B------:R-:W-:Y:S01]  /*40b0*/  @!P6 FSEL R174, R157.reuse, -INF , !P3 ;  /* 0xff8000009daee808 */ /* 0x040fe20005800000 */
[----:B------:R-:W-:Y:S01]  /*40c0*/  FFMA.FTZ R157, -R157, R157, 1 ;  /* 0x3f8000009d9d7423 */ /* 0x000fe2000001019d */
[----:B------:R-:W-:Y:S05]  /*40d0*/  @!P6 ISETP.GE.AND P3, PT, R170, R169, PT ;  /* 0x000000a9aa00e20c */ /* 0x000fea0003f66270 */
[----:B------:R-:W1:Y:S01]  /*40e0*/  MUFU.TANH R161, R161 ;  /* 0x000000a100a17308 */ /* 0x000e620000002400 */
[----:B------:R-:W-:Y:S01]  /*40f0*/  @!P6 IADD3 R170, PT, PT, R178, 0x18, RZ ;  /* 0x00000018b2aae810 */ /* 0x000fe20007ffe0ff */
[--C-:B------:R-:W-:Y:S01]  /*4100*/  FFMA.FTZ R175, R174, UR7, -R167.reuse ;  /* 0x00000007aeaf7c23 */ /* 0x100fe200080108a7 */
[-C--:B---3--:R-:W-:Y:S01]  /*4110*/  MOV R172, R158.reuse ;  /* 0x0000009e00ac7202 */ /* 0x088fe20000000f00 */
[----:B------:R-:W-:Y:S01]  /*4120*/  FMUL.FTZ R157, R157, UR8 ;  /* 0x000000089d9d7c20 */ /* 0x000fe20008410000 */
[C---:B------:R-:W-:Y:S01]  /*4130*/  @!P6 FSEL R172, R158.reuse, -INF , !P5 ;  /* 0xff8000009eace808 */ /* 0x040fe20006800000 */
[----:B------:R-:W-:Y:S01]  /*4140*/  FFMA.FTZ R158, -R158, R158, 1 ;  /* 0x3f8000009e9e7423 */ /* 0x000fe2000001019e */
[----:B------:R-:W-:Y:S03]  /*4150*/  @!P6 ISETP.GE.AND P5, PT, R170, R171, PT ;  /* 0x000000abaa00e20c */ /* 0x000fe60003fa6270 */
[----:B------:R-:W3:Y:S01]  /*4160*/  MUFU.TANH R162, R162 ;  /* 0x000000a200a27308 */ /* 0x000ee20000002400 */
[----:B------:R-:W-:Y:S01]  /*4170*/  @!P6 IADD3 R178, PT, PT, R178, 0x19, RZ ;  /* 0x00000019b2b2e810 */ /* 0x000fe20007ffe0ff */
[--C-:B------:R-:W-:Y:S01]  /*4180*/  FFMA.FTZ R174, R172, UR7, -R167.reuse ;  /* 0x00000007acae7c23 */ /* 0x100fe200080108a7 */
[-C--:B--2---:R-:W-:Y:S01]  /*4190*/  MOV R173, R160.reuse ;  /* 0x000000a000ad7202 */ /* 0x084fe20000000f00 */
[----:B------:R-:W-:Y:S01]  /*41a0*/  FMUL.FTZ R158, R158, UR8 ;  /* 0x000000089e9e7c20 */ /* 0x000fe20008410000 */
[C---:B------:R-:W-:Y:S01]  /*41b0*/  @!P6 FSEL R173, R160.reuse, -INF , !P2 ;  /* 0xff800000a0ade808 */ /* 0x040fe20005000000 */
[----:B------:R-:W-:Y:S01]  /*41c0*/  FFMA.FTZ R160, -R160, R160, 1 ;  /* 0x3f800000a0a07423 */ /* 0x000fe200000101a0 */
[----:B------:R-:W-:Y:S03]  /*41d0*/  @!P6 ISETP.GE.AND P2, PT, R170, R169, PT ;  /* 0x000000a9aa00e20c */ /* 0x000fe60003f46270 */
[----:B------:R-:W2:Y:S01]  /*41e0*/  MUFU.TANH R159, R159 ;  /* 0x0000009f009f7308 */ /* 0x000ea20000002400 */
[----:B-1----:R-:W-:Y:S01]  /*41f0*/  MOV R172, R161 ;  /* 0x000000a100ac7202 */ /* 0x002fe20000000f00 */
[--C-:B------:R-:W-:Y:S01]  /*4200*/  FFMA.FTZ R180, R173, UR7, -R168.reuse ;  /* 0x00000007adb47c23 */ /* 0x100fe200080108a8 */
[C---:B------:R-:W-:Y:S01]  /*4210*/  @!P6 FSEL R172, R161.reuse, -INF , !P1 ;  /* 0xff800000a1ace808 */ /* 0x040fe20004800000 */
[----:B------:R-:W-:Y:S01]  /*4220*/  FMUL.FTZ R160, R160, UR8 ;  /* 0x00000008a0a07c20 */ /* 0x000fe20008410000 */
[----:B------:R-:W-:Y:S01]  /*4230*/  @!P6 ISETP.GE.AND P1, PT, R178, R169, PT ;  /* 0x000000a9b200e20c */ /* 0x000fe20003f26270 */
[----:B------:R-:W-:Y:S04]  /*4240*/  FFMA.FTZ R161, -R161, R161, 1 ;  /* 0x3f800000a1a17423 */ /* 0x000fe800000101a1 */
[----:B------:R-:W1:Y:S01]  /*4250*/  MUFU.TANH R163, R163 ;  /* 0x000000a300a37308 */ /* 0x000e620000002400 */
[--C-:B------:R-:W-:Y:S01]  /*4260*/  FFMA.FTZ R173, R172, UR7, -R167.reuse ;  /* 0x00000007acad7c23 */ /* 0x100fe200080108a7 */
[-C--:B---3--:R-:W-:Y:S01]  /*4270*/  MOV R170, R162.reuse ;  /* 0x000000a200aa7202 */ /* 0x088fe20000000f00 */
[----:B------:R-:W-:Y:S01]  /*4280*/  FMUL.FTZ R161, R161, UR8 ;  /* 0x00000008a1a17c20 */ /* 0x000fe20008410000 */
[C---:B------:R-:W-:Y:S01]  /*4290*/  @!P6 FSEL R170, R162.reuse, -INF , !P3 ;  /* 0xff800000a2aae808 */ /* 0x040fe20005800000 */
[----:B------:R-:W-:Y:S01]  /*42a0*/  FFMA.FTZ R162, -R162, R162, 1 ;  /* 0x3f800000a2a27423 */ /* 0x000fe200000101a2 */
[-C--:B------:R-:W-:Y:S04]  /*42b0*/  MOV R169, R164.reuse ;  /* 0x000000a400a97202 */ /* 0x080fe80000000f00 */
[----:B------:R-:W3:Y:S01]  /*42c0*/  MUFU.TANH R165, R165 ;  /* 0x000000a500a57308 */ /* 0x000ee20000002400 */
[--C-:B------:R-:W-:Y:S01]  /*42d0*/  FFMA.FTZ R172, R170, UR7, -R167.reuse ;  /* 0x00000007aaac7c23 */ /* 0x100fe200080108a7 */
[-C--:B--2---:R-:W-:Y:S01]  /*42e0*/  MOV R179, R159.reuse ;  /* 0x0000009f00b37202 */ /* 0x084fe20000000f00 */
[----:B------:R-:W-:Y:S01]  /*42f0*/  FMUL.FTZ R162, R162, UR8 ;  /* 0x00000008a2a27c20 */ /* 0x000fe20008410000 */
[C---:B------:R-:W-:Y:S01]  /*4300*/  @!P6 FSEL R179, R159.reuse, -INF , !P4 ;  /* 0xff8000009fb3e808 */ /* 0x040fe20006000000 */
[----:B------:R-:W-:Y:S01]  /*4310*/  FFMA.FTZ R159, -R159, R159, 1 ;  /* 0x3f8000009f9f7423 */ /* 0x000fe2000001019f */
[----:B------:R-:W-:Y:S04]  /*4320*/  @!P6 ISETP.GE.AND P4, PT, R178, R171, PT ;  /* 0x000000abb200e20c */ /* 0x000fe80003f86270 */
[----:B------:R-:W2:Y:S01]  /*4330*/  MUFU.TANH R166, R166 ;  /* 0x000000a600a67308 */ /* 0x000ea20000002400 */
[--C-:B------:R-:W-:Y:S01]  /*4340*/  FFMA.FTZ R181, R179, UR7, -R168.reuse ;  /* 0x00000007b3b57c23 */ /* 0x100fe200080108a8 */
[-C--:B-1----:R-:W-:Y:S01]  /*4350*/  MOV R171, R163.reuse ;  /* 0x000000a300ab7202 */ /* 0x082fe20000000f00 */
[----:B------:R-:W-:Y:S01]  /*4360*/  FMUL.FTZ R159, R159, UR8 ;  /* 0x000000089f9f7c20 */ /* 0x000fe20008410000 */
[C---:B------:R-:W-:Y:S01]  /*4370*/  @!P6 FSEL R171, R163.reuse, -INF , !P5 ;  /* 0xff800000a3abe808 */ /* 0x040fe20006800000 */
[----:B------:R-:W-:Y:S01]  /*4380*/  FFMA.FTZ R163, -R163, R163, 1 ;  /* 0x3f800000a3a37423 */ /* 0x000fe200000101a3 */
[C---:B------:R-:W-:Y:S01]  /*4390*/  @!P6 FSEL R169, R164.reuse, -INF , !P4 ;  /* 0xff800000a4a9e808 */ /* 0x040fe20006000000 */
[----:B------:R-:W-:Y:S03]  /*43a0*/  FFMA.FTZ R164, -R164, R164, 1 ;  /* 0x3f800000a4a47423 */ /* 0x000fe600000101a4 */
[----:B------:R-:W-:Y:S01]  /*43b0*/  MUFU.EX2 R249, R249 ;  /* 0x000000f900f97308 */ /* 0x000fe20000000800 */
[--C-:B------:R-:W-:Y:S01]  /*43c0*/  FFMA.FTZ R179, R171, UR7, -R168.reuse ;  /* 0x00000007abb37c23 */ /* 0x100fe200080108a8 */
[----:B---3--:R-:W-:Y:S01]  /*43d0*/  MOV R178, R165 ;  /* 0x000000a500b27202 */ /* 0x008fe20000000f00 */
[----:B------:R-:W-:Y:S01]  /*43e0*/  FFMA.FTZ R168, R169, UR7, -R168 ;  /* 0x00000007a9a87c23 */ /* 0x000fe200080108a8 */
[----:B------:R-:W-:Y:S06]  /*43f0*/  @!P6 FSEL R178, R165, -INF , !P2 ;  /* 0xff800000a5b2e808 */ /* 0x000fec0005000000 */
[----:B------:R-:W1:Y:S01]  /*4400*/  MUFU.EX2 R196, R196 ;  /* 0x000000c400c47308 */ /* 0x000e620000000800 */
[----:B------:R-:W-:Y:S01]  /*4410*/  IADD3 R169, PT, PT, R205, 0x10, RZ ;  /* 0x00000010cda97810 */ /* 0x000fe20007ffe0ff */
[----:B------:R-:W-:Y:S01]  /*4420*/  FMUL.FTZ R163, R163, UR8 ;  /* 0x00000008a3a37c20 */ /* 0x000fe20008410000 */
[----:B------:R-:W-:Y:S01]  /*4430*/  @P0 IADD3 R169, PT, PT, R205, -0x10, RZ ;  /* 0xfffffff0cda90810 */ /* 0x000fe20007ffe0ff */
[--C-:B------:R-:W-:Y:S01]  /*4440*/  FFMA.FTZ R171, R178, UR7, -R167.reuse ;  /* 0x00000007b2ab7c23 */ /* 0x100fe200080108a7 */
[----:B--2---:R-:W-:Y:S05]  /*4450*/  MOV R170, R166 ;  /* 0x000000a600aa7202 */ /* 0x004fea0000000f00 */
[----:B------:R-:W-:Y:S01]  /*4460*/  MUFU.EX2 R177, R177 ;  /* 0x000000b100b17308 */ /* 0x000fe20000000800 */
[----:B------:R-:W-:Y:S01]  /*4470*/  @!P6 FSEL R170, R166, -INF , !P1 ;  /* 0xff800000a6aae808 */ /* 0x000fe20004800000 */
[----:B------:R-:W-:Y:S01]  /*4480*/  FMUL.FTZ R164, R164, UR8 ;  /* 0x00000008a4a47c20 */ /* 0x000fe20008410000 */
[----:B------:R-:W-:Y:S07]  /*4490*/  LEA R250, P1, R204, R226, 0x2 ;  /* 0x000000e2ccfa7211 */ /* 0x000fee00078210ff */
[----:B------:R-:W2:Y:S01]  /*44a0*/  MUFU.EX2 R176, R176 ;  /* 0x000000b000b07308 */ /* 0x000ea20000000800 */
[----:B------:R-:W-:Y:S01]  /*44b0*/  ISETP.GT.AND P5, PT, R234, R223, PT ;  /* 0x000000dfea00720c */ /* 0x000fe20003fa4270 */
[----:B------:R-:W-:Y:S01]  /*44c0*/  FFMA.FTZ R167, R170, UR7, -R167 ;  /* 0x00000007aaa77c23 */ /* 0x000fe200080108a7 */
[----:B------:R-:W-:Y:S07]  /*44d0*/  LEA.HI.X R251, R204, R227, RZ, 0x2, P1 ;  /* 0x000000e3ccfb7211 */ /* 0x000fee00008f14ff */
[----:B------:R-:W-:Y:S01]  /*44e0*/  MUFU.EX2 R183, R183 ;  /* 0x000000b700b77308 */ /* 0x000fe20000000800 */
[----:B-1----:R-:W-:Y:S01]  /*44f0*/  F2FP.BF16.F32.PACK_AB R86, R196, R249 ;  /* 0x000000f9c456723e */ /* 0x002fe200000010ff */
[----:B------:R-:W-:Y:S01]  /*4500*/  FFMA.FTZ R165, -R165, R165, 1 ;  /* 0x3f800000a5a57423 */ /* 0x000fe200000101a5 */
[----:B------:R-:W-:Y:S07]  /*4510*/  FFMA.FTZ R166, -R166, R166, 1 ;  /* 0x3f800000a6a67423 */ /* 0x000fee00000101a6 */
[----:B------:R-:W1:Y:S01]  /*4520*/  MUFU.EX2 R182, R182 ;  /* 0x000000b600b67308 */ /* 0x000e620000000800 */
[----:B------:R-:W-:Y:S01]  /*4530*/  STS [R205], R86 ;  /* 0x00000056cd007388 */ /* 0x000fe20000000800 */
[----:B------:R-:W-:Y:S08]  /*4540*/  FMUL.FTZ R165, R165, UR8 ;  /* 0x00000008a5a57c20 */ /* 0x000ff00008410000 */
[----:B------:R-:W-:Y:S01]  /*4550*/  MUFU.EX2 R175, R175 ;  /* 0x000000af00af7308 */ /* 0x000fe20000000800 */
[----:B------:R-:W-:Y:S01]  /*4560*/  FMUL.FTZ R166, R166, UR8 ;  /* 0x00000008a6a67c20 */ /* 0x000fe20008410000 */
[----:B--2---:R-:W-:Y:S08]  /*4570*/  F2FP.BF16.F32.PACK_AB R99, R176, R177 ;  /* 0x000000b1b063723e */ /* 0x004ff000000010ff */
[----:B------:R-:W2:Y:S01]  /*4580*/  MUFU.EX2 R174, R174 ;  /* 0x000000ae00ae7308 */ /* 0x000ea20000000800 */
[----:B------:R-:W-:Y:S09]  /*4590*/  STS [R205+0x400], R99 ;  /* 0x00040063cd007388 */ /* 0x000ff20000000800 */
[----:B------:R1:W-:Y:S10]  /*45a0*/  MUFU.EX2 R178, R168 ;  /* 0x000000a800b27308 */ /* 0x0003f40000000800 */
[----:B------:R2:W-:Y:S10]  /*45b0*/  MUFU.EX2 R170, R167 ;  /* 0x000000a700aa7308 */ /* 0x0005f40000000800 */
[----:B------:R-:W-:Y:S10]  /*45c0*/  MUFU.EX2 R181, R181 ;  /* 0x000000b500b57308 */ /* 0x000ff40000000800 */
[----:B------:R-:W3:Y:S01]  /*45d0*/  MUFU.EX2 R180, R180 ;  /* 0x000000b400b47308 */ /* 0x000ee20000000800 */
[----:B-1----:R-:W-:Y:S09]  /*45e0*/  F2FP.BF16.F32.PACK_AB R168, R182, R183 ;  /* 0x000000b7b6a8723e */ /* 0x002ff200000010ff */
[----:B------:R-:W-:Y:S01]  /*45f0*/  MUFU.EX2 R173, R173 ;  /* 0x000000ad00ad7308 */ /* 0x000fe20000000800 */
[----:B--2---:R-:W-:Y:S01]  /*4600*/  F2FP.BF16.F32.PACK_AB R167, R174, R175 ;  /* 0x000000afaea7723e */ /* 0x004fe200000010ff */
[----:B------:R1:W-:Y:S08]  /*4610*/  STS [R169], R168 ;  /* 0x000000a8a9007388 */ /* 0x0003f00000000800 */
[----:B------:R-:W2:Y:S01]  /*4620*/  MUFU.EX2 R172, R172 ;  /* 0x000000ac00ac7308 */ /* 0x000ea20000000800 */
[----:B------:R4:W-:Y:S09]  /*4630*/  STS [R169+0x400], R167 ;  /* 0x000400a7a9007388 */ /* 0x0009f20000000800 */
[----:B------:R-:W1:Y:S01]  /*4640*/  MUFU.EX2 R179, R179 ;  /* 0x000000b300b37308 */ /* 0x000e620000000800 */
[----:B---3--:R-:W-:Y:S09]  /*4650*/  F2FP.BF16.F32.PACK_AB R98, R180, R181 ;  /* 0x000000b5b462723e */ /* 0x008ff200000010ff */
[----:B------:R-:W3:Y:S01]  /*4660*/  MUFU.EX2 R171, R171 ;  /* 0x000000ab00ab7308 */ /* 0x000ee20000000800 */
[----:B------:R-:W-:Y:S01]  /*4670*/  STS [R211], R98 ;  /* 0x00000062d3007388 */ /* 0x000fe20000000800 */
[----:B--2---:R-:W-:Y:S02]  /*4680*/  F2FP.BF16.F32.PACK_AB R252, R172, R173 ;  /* 0x000000adacfc723e */ /* 0x004fe400000010ff */
[----:B-1----:R-:W-:Y:S03]  /*4690*/  F2FP.BF16.F32.PACK_AB R248, R178, R179 ;  /* 0x000000b3b2f8723e */ /* 0x002fe600000010ff */
[----:B------:R-:W-:Y:S01]  /*46a0*/  STS [R211+0x400], R252 ;  /* 0x000400fcd3007388 */ /* 0x000fe20000000800 */
[----:B---3--:R-:W-:Y:S05]  /*46b0*/  F2FP.BF16.F32.PACK_AB R238, R170, R171 ;  /* 0x000000abaaee723e */ /* 0x008fea00000010ff */
[----:B------:R-:W-:Y:S06]  /*46c0*/  STS [R214], R248 ;  /* 0x000000f8d6007388 */ /* 0x000fec0000000800 */
[----:B------:R-:W-:Y:S06]  /*46d0*/  STS [R214+0x400], R238 ;  /* 0x000400eed6007388 */ /* 0x000fec0000000800 */
[----:B------:R-:W-:Y:S06]  /*46e0*/  LDSM.16.M88.4 R68, [R201+0xc000] ;  /* 0x00c00000c944783b */ /* 0x000fec0000000200 */
[----:B------:R-:W1:Y:S06]  /*46f0*/  LDSM.16.M88.4 R72, [R199+0x6000] ;  /* 0x00600000c748783b */ /* 0x000e6c0000000200 */
[----:B------:R-:W2:Y:S06]  /*4700*/  LDSM.16.M88.4 R76, [R199+0x6800] ;  /* 0x00680000c74c783b */ /* 0x000eac0000000200 */
[----:B------:R-:W-:Y:S06]  /*4710*/  LDSM.16.M88.4 R80, [R186+0xc000] ;  /* 0x00c00000ba50783b */ /* 0x000fec0000000200 */
[----:B------:R-:W3:Y:S06]  /*4720*/  LDSM.16.M88.4 R84, [R187+0x6000] ;  /* 0x00600000bb54783b */ /* 0x000eec0000000200 */
[----:B------:R-:W3:Y:S06]  /*4730*/  LDG.E R168, desc[UR16][R250.64] ;  /* 0x00000010faa87981 */ /* 0x000eec000c1e1900 */
[----:B------:R-:W3:Y:S06]  /*4740*/  LDSM.16.M88.4 R88, [R187+0x6800] ;  /* 0x00680000bb58783b */ /* 0x000eec0000000200 */
[----:B----4-:R4:W4:Y:S06]  /*4750*/  LDG.E R167, desc[UR16][R250.64+0x20] ;  /* 0x00002010faa77981 */ /* 0x01092c000c1e1900 */
[----:B------:R-:W-:Y:S01]  /*4760*/  LDSM.16.M88.4 R92, [R185+0xc000] ;  /* 0x00c00000b95c783b */ /* 0x000fe20000000200 */
[C---:B-1----:R-:W-:Y:S05]  /*4770*/  HMMA.16816.F32.BF16 R4, R68.reuse, R72, RZ ;  /* 0x000000484404723c */ /* 0x042fea00000418ff */
[----:B------:R-:W1:Y:S03]  /*4780*/  LDSM.16.M88.4 R96, [R189+0x6000] ;  /* 0x00600000bd60783b */ /* 0x000e660000000200 */
[C---:B------:R-:W-:Y:S03]  /*4790*/  HMMA.16816.F32.BF16 R8, R68.reuse, R74, RZ ;  /* 0x0000004a4408723c */ /* 0x040fe600000418ff */
[----:B------:R-:W-:Y:S05]  /*47a0*/  LDSM.16.M88.4 R72, [R184+0xc000] ;  /* 0x00c00000b848783b */ /* 0x000fea0000000200 */
[C---:B--2---:R-:W-:Y:S08]  /*47b0*/  HMMA.16816.F32.BF16 R12, R68.reuse, R76, RZ ;  /* 0x0000004c440c723c */ /* 0x044ff000000418ff */
[----:B------:R-:W-:Y:S01]  /*47c0*/  HMMA.16816.F32.BF16 R16, R68, R78, RZ ;  /* 0x0000004e4410723c */ /* 0x000fe200000418ff */
[----:B------:R-:W2:Y:S06]  /*47d0*/  LDSM.16.M88.4 R68, [R189+0x6800] ;  /* 0x00680000bd44783b */ /* 0x000eac0000000200 */
        /* <DEDUP_REMOVED lines=8> */
[C---:B-1----:R-:W-:Y:S08]  /*4860*/  HMMA.16816.F32.BF16 R4, R92.reuse, R96, R4 ;  /* 0x000000605c04723c */ /* 0x042ff00000041804 */
[C---:B------:R-:W-:Y:S01]  /*4870*/  HMMA.16816.F32.BF16 R8, R92.reuse, R98, R8 ;  /* 0x000000625c08723c */ /* 0x040fe20000041808 */
[----:B------:R-:W-:Y:S07]  /*4880*/  LDSM.16.M88.4 R96, [R187+0x8000] ;  /* 0x00800000bb60783b */ /* 0x000fee0000000200 */
[C---:B--2---:R-:W-:Y:S08]  /*4890*/  HMMA.16816.F32.BF16 R12, R92.reuse, R68, R12 ;  /* 0x000000445c0c723c */ /* 0x044ff0000004180c */
        /* <DEDUP_REMOVED lines=63> */
[----:B------:R-:W-:Y:S01]  /*4c90*/  FADD.FTZ R249, -R168, R9 ;  /* 0x00000009a8f97221 */ /* 0x000fe20000010100 */
[----:B------:R-:W-:Y:S01]  /*4ca0*/  FMUL.FTZ R151, R238, R151 ;  /* 0x00000097ee977220 */ /* 0x000fe20000410000 */
[----:B------:R-:W-:Y:S01]  /*4cb0*/  FMUL.FTZ R152, R251, R152 ;  /* 0x00000098fb987220 */ /* 0x000fe20000410000 */
[----:B------:R-:W-:Y:S01]  /*4cc0*/  FMUL.FTZ R196, R183, R196 ;  /* 0x000000c4b7c47220 */ /* 0x000fe20000410000 */
[----:B------:R-:W-:Y:S02]  /*4cd0*/  FMUL.FTZ R249, R182, R249 ;  /* 0x000000f9b6f97220 */ /* 0x000fe40000410000 */
[----:B------:R-:W-:Y:S01]  /*4ce0*/  FADD.FTZ R182, -R168, R12 ;  /* 0x0000000ca8b67221 */ /* 0x000fe20000010100 */
[----:B------:R-:W-:Y:S01]  /*4cf0*/  F2FP.BF16.F32.PACK_AB R152, R152, R151 ;  /* 0x000000979898723e */ /* 0x000fe200000010ff */
[----:B------:R-:W-:Y:S01]  /*4d00*/  FMUL.FTZ R155, R196, R155 ;  /* 0x0000009bc49b7220 */ /* 0x000fe20000410000 */
[----:B------:R-:W-:Y:S01]  /*4d10*/  FMUL.FTZ R156, R249, R156 ;  /* 0x0000009cf99c7220 */ /* 0x000fe20000410000 */
[C---:B------:R-:W-:Y:S01]  /*4d20*/  FADD.FTZ R183, -R168.reuse, R13 ;  /* 0x0000000da8b77221 */ /* 0x040fe20000010100 */
[----:B------:R-:W-:Y:S01]  /*4d30*/  FADD.FTZ R151, -R167, R7 ;  /* 0x00000007a7977221 */ /* 0x000fe20000010100 */
[----:B------:R-:W-:Y:S02]  /*4d40*/  FMUL.FTZ R182, R181, R182 ;  /* 0x000000b6b5b67220 */ /* 0x000fe40000410000 */
        /* <DEDUP_REMOVED lines=8> */
[----:B------:R-:W-:Y:S01]  /*4dd0*/  FMUL.FTZ R163, R238, R163 ;  /* 0x000000a3eea37220 */ /* 0x000fe20000410000 */
[----:B------:R-:W-:Y:S01]  /*4de0*/  FMUL.FTZ R164, R251, R164 ;  /* 0x000000a4fba47220 */ /* 0x000fe20000410000 */
[----:B------:R-:W-:Y:S01]  /*4df0*/  FADD.FTZ R155, -R167, R11 ;  /* 0x0000000ba79b7221 */ /* 0x000fe20000010100 */
        /* <DEDUP_REMOVED lines=8> */
[C---:B------:R-:W-:Y:S01]  /*4e80*/  FADD.FTZ R174, -R167.reuse, R18 ;  /* 0x00000012a7ae7221 */ /* 0x040fe20000010100 */
[----:B------:R-:W-:Y:S01]  /*4e90*/  FADD.FTZ R167, -R167, R19 ;  /* 0x00000013a7a77221 */ /* 0x000fe20000010100 */
[----:B------:R-:W-:Y:S01]  /*4ea0*/  FMUL.FTZ R159, R182, R159 ;  /* 0x0000009fb69f7220 */ /* 0x000fe20000410000 */
[----:B------:R-:W-:Y:S01]  /*4eb0*/  FMUL.FTZ R160, R183, R160 ;  /* 0x000000a0b7a07220 */ /* 0x000fe20000410000 */
[----:B------:R-:W-:Y:S01]  /*4ec0*/  FMUL.FTZ R164, R175, R164 ;  /* 0x000000a4afa47220 */ /* 0x000fe20000410000 */
[----:B------:R-:W-:Y:S01]  /*4ed0*/  FMUL.FTZ R168, R173, R168 ;  /* 0x000000a8ada87220 */ /* 0x000fe20000410000 */
[----:B------:R-:W-:Y:S01]  /*4ee0*/  FMUL.FTZ R151, R172, R151 ;  /* 0x00000097ac977220 */ /* 0x000fe20000410000 */
[----:B------:R-:W-:Y:S01]  /*4ef0*/  FMUL.FTZ R174, R171, R174 ;  /* 0x000000aeabae7220 */ /* 0x000fe20000410000 */
[----:B------:R-:W-:Y:S01]  /*4f00*/  FMUL.FTZ R167, R170, R167 ;  /* 0x000000a7aaa77220 */ /* 0x000fe20000410000 */
[----:B------:R-:W-:Y:S01]  /*4f10*/  F2FP.BF16.F32.PACK_AB R160, R160, R159 ;  /* 0x0000009fa0a0723e */ /* 0x000fe200000010ff */
[----:B------:R-:W-:Y:S01]  /*4f20*/  FMUL.FTZ R157, R164, R157 ;  /* 0x0000009da49d7220 */ /* 0x000fe20000410000 */
[----:B------:R-:W-:Y:S01]  /*4f30*/  FMUL.FTZ R158, R155, R158 ;  /* 0x0000009e9b9e7220 */ /* 0x000fe20000410000 */
[----:B------:R-:W-:Y:S01]  /*4f40*/  F2FP.BF16.F32.PACK_AB R154, R154, R153 ;  /* 0x000000999a9a723e */ /* 0x000fe200000010ff */
[----:B------:R-:W-:Y:S01]  /*4f50*/  FMUL.FTZ R161, R168, R161 ;  /* 0x000000a1a8a17220 */ /* 0x000fe20000410000 */
        /* <DEDUP_REMOVED lines=61> */
.L_x_835:
        /* <DEDUP_REMOVED lines=129> */
.L_x_836:
        /* <DEDUP_REMOVED lines=98> */
[----:B------:R-:W-:Y:S05]  /*6160*/  LEA.HI.X.SX32 R153, R238, R167, 0x5, P1 ;  /* 0x000000a7ee997211 */ /* 0x000fea00008f2eff */
        /* <DEDUP_REMOVED lines=333> */
[C---:B--2---:R-:W-:Y:S02]  /*7640*/  @P1 IMAD R40, R42.reuse, R3, RZ ;  /* 0x000000032a281224 */ /* 0x044fe400078e02ff */
        /* <DEDUP_REMOVED lines=15> */
.L_x_838:
        /* <DEDUP_REMOVED lines=11> */
.L_x_839:
[----:B------:R-:W1:Y:S01]  /*77f0*/  LDCU.64 UR6, c[0x0][0x5c8] ;  /* 0x0000b900ff0677ac */ /* 0x000e620008000a00 */
[----:B---3--:R-:W-:-:S05]  /*7800*/  IADD3 R54, PT, PT, R236, R239, RZ ;  /* 0x000000efec367210 */ /* 0x008fca0007ffe0ff */
[C---:B-1----:R-:W-:Y:S02]  /*7810*/  IMAD R52, R54.reuse, UR7, RZ ;  /* 0x0000000736347c24 */ /* 0x042fe4000f8e02ff */
[----:B------:R-:W-:-:S05]  /*7820*/  IMAD.WIDE.U32 R54, R54, UR6, RZ ;  /* 0x0000000636367c25 */ /* 0x000fca000f8e00ff */
[----:B------:R-:W-:-:S07]  /*7830*/  IADD3 R52, PT, PT, R55, R52, RZ ;  /* 0x0000003437347210 */ /* 0x000fce0007ffe0ff */
.L_x_840:
        /* <DEDUP_REMOVED lines=44> */
.L_x_842:
[----:B------:R-:W-:Y:S05]  /*7b00*/  BSYNC.RECONVERGENT B0 ;  /* 0x0000000000007941 */ /* 0x000fea0003800200 */
.L_x_841:
        /* <DEDUP_REMOVED lines=18> */
.L_x_844:
[----:B------:R-:W-:Y:S05]  /*7c30*/  BSYNC.RECONVERGENT B0 ;  /* 0x0000000000007941 */ /* 0x000fea0003800200 */
.L_x_843:
        /* <DEDUP_REMOVED lines=25> */
.L_x_846:
[----:B------:R-:W-:Y:S05]  /*7dd0*/  BSYNC.RECONVERGENT B0 ;  /* 0x0000000000007941 */ /* 0x000fea0003800200 */
.L_x_845:
        /* <DEDUP_REMOVED lines=16> */
.L_x_806:
[----:B------:R-:W-:Y:S05]  /*7ee0*/  BSYNC.RECONVERGENT B1 ;  /* 0x0000000000017941 */ /* 0x000fea0003800200 */
.L_x_784:
        /* <DEDUP_REMOVED lines=11> */
.L_x_848:
        /* <DEDUP_REMOVED lines=14> */
.L_x_1097:


//--------------------- .text._ZN5flash44flash_bwd_dq_dk_dv_loop_seqk_parallel_kernelI23Flash_bwd_kernel_traitsILi192ELi64ELi64ELi8ELi4ELi2ELi2ELb0ELb0EN7cutlass10bfloat16_tE19Flash_kernel_traitsILi192ELi64ELi64ELi8ES3_EELb1ELb1ELb0ELb0ELb0ELb1ELb0EEEvNS_16Flash_bwd_paramsE --------------------------
	.section	.text._ZN5flash44flash_bwd_dq_dk_dv_loop_seqk_parallel_kernelI23Flash_bwd_kernel_traitsILi192ELi64ELi64ELi8ELi4ELi2ELi2ELb0ELb0EN7cutlass10bfloat16_tE19Flash_kernel_traitsILi192ELi64ELi64ELi8ES3_EELb1ELb1ELb0ELb0ELb0ELb1ELb0EEEvNS_16Flash_bwd_paramsE,"ax",@progbits
	.align	128
        .global         _ZN5flash44flash_bwd_dq_dk_dv_loop_seqk_parallel_kernelI23Flash_bwd_kernel_traitsILi192ELi64ELi64ELi8ELi4ELi2ELi2ELb0ELb0EN7cutlass10bfloat16_tE19Flash_kernel_traitsILi192ELi64ELi64ELi8ES3_EELb1ELb1ELb0ELb0ELb0ELb1ELb0EEEvNS_16Flash_bwd_paramsE
        .type           _ZN5flash44flash_bwd_dq_dk_dv_loop_seqk_parallel_kernelI23Flash_bwd_kernel_traitsILi192ELi64ELi64ELi8ELi4ELi2ELi2ELb0ELb0EN7cutlass10bfloat16_tE19Flash_kernel_traitsILi192ELi64ELi64ELi8ES3_EELb1ELb1ELb0ELb0ELb0ELb1ELb0EEEvNS_16Flash_bwd_paramsE,@function
        .size           _ZN5flash44flash_bwd_dq_dk_dv_loop_seqk_parallel_kernelI23Flash_bwd_kernel_traitsILi192ELi64ELi64ELi8ELi4ELi2ELi2ELb0ELb0EN7cutlass10bfloat16_tE19Flash_kernel_traitsILi192ELi64ELi64ELi8ES3_EELb1ELb1ELb0ELb0ELb0ELb1ELb0EEEvNS_16Flash_bwd_paramsE,(.L_x_1098 - _ZN5flash44flash_bwd_dq_dk_dv_loop_seqk_parallel_kernelI23Flash_bwd_kernel_traitsILi192ELi64ELi64ELi8ELi4ELi2ELi2ELb0ELb0EN7cutlass10bfloat16_tE19Flash_kernel_traitsILi192ELi64ELi64ELi8ES3_EELb1ELb1ELb0ELb0ELb0ELb1ELb0EEEvNS_16Flash_bwd_paramsE)
        .other          _ZN5flash44flash_bwd_dq_dk_dv_loop_seqk_parallel_kernelI23Flash_bwd_kernel_traitsILi192ELi64ELi64ELi8ELi4ELi2ELi2ELb0ELb0EN7cutlass10bfloat16_tE19Flash_kernel_traitsILi192ELi64ELi64ELi8ES3_EELb1ELb1ELb0ELb0ELb0ELb1ELb0EEEvNS_16Flash_bwd_paramsE,@"STO_CUDA_ENTRY STV_DEFAULT"
_ZN5flash44flash_bwd_dq_dk_dv_loop_seqk_parallel_kernelI23Flash_bwd_kernel_traitsILi192ELi64ELi64ELi8ELi4ELi2ELi2ELb0ELb0EN7cutlass10bfloat16_tE19Flash_kernel_traitsILi192ELi64ELi64ELi8ES3_EELb1ELb1ELb0ELb0ELb0ELb1ELb0EEEvNS_16Flash_bwd_paramsE:
.text._ZN5flash44flash_bwd_dq_dk_dv_loop_seqk_parallel_kernelI23Flash_bwd_kernel_traitsILi192ELi64ELi64ELi8ELi4ELi2ELi2ELb0ELb0EN7cutlass10bfloat16_tE19Flash_kernel_traitsILi192ELi64ELi64ELi8ES3_EELb1ELb1ELb0ELb0ELb0ELb1ELb0EEEvNS_16Flash_bwd_paramsE:
        /* <DEDUP_REMOVED lines=10> */
[----:B------:R-:W2:Y:S01]  /*00a0*/  S2UR UR6, SR_CgaCtaId ;  /* 0x00000000000679c3 */ /* 0x000ea20000008800 */
[----:B------:R-:W3:Y:S01]  /*00b0*/  LDCU UR4, c[0x0][0x438] ;  /* 0x00008700ff0477ac */ /* 0x000ee20008000800 */
[----:B------:R-:W-:Y:S01]  /*00c0*/  IMAD.MOV.U32 R194, RZ, RZ, 0x40 ;  /* 0x00000040ffc27424 */ /* 0x000fe200078e00ff */
[----:B------:R-:W4:Y:S01]  /*00d0*/  S2R R201, SR_CTAID.Y ;  /* 0x0000000000c97919 */ /* 0x000f220000002600 */
[----:B------:R-:W-:Y:S01]  /*00e0*/  IMAD.MOV.U32 R196, RZ, RZ, 0x20 ;  /* 0x00000020ffc47424 */ /* 0x000fe200078e00ff */
[----:B------:R-:W-:Y:S01]  /*00f0*/  UMOV UR5, 0x400 ;  /* 0x0000040000057882 */ /* 0x000fe20000000000 */
[----:B------:R-:W1:Y:S01]  /*0100*/  LDCU.64 UR20, c[0x0][0x358] ;  /* 0x00006b00ff1477ac */ /* 0x000e620008000a00 */
[----:B------:R-:W4:Y:S01]  /*0110*/  S2R R200, SR_CTAID.Z ;  /* 0x0000000000c87919 */ /* 0x000f220000002700 */
[----:B------:R-:W4:Y:S01]  /*0120*/  S2UR UR18, SR_CTAID.X ;  /* 0x00000000001279c3 */ /* 0x000f220000002500 */
[----:B------:R-:W1:Y:S01]  /*0130*/  LDCU.64 UR8, c[0x0][0x470] ;  /* 0x00008e00ff0877ac */ /* 0x000e620008000a00 */
[----:B------:R-:W-:Y:S01]  /*0140*/  UMOV UR24, URZ ;  /* 0x000000ff00187c82 */ /* 0x000fe20008000000 */
[----:B------:R-:W-:Y:S01]  /*0150*/  UMOV UR25, URZ ;  /* 0x000000ff00197c82 */ /* 0x000fe20008000000 */
[----:B---3--:R-:W-:Y:S01]  /*0160*/  IMAD.U32 R11, RZ, RZ, UR4 ;  /* 0x00000004ff0b7e24 */ /* 0x008fe2000f8e00ff */
[----:B--2---:R-:W-:-:S04]  /*0170*/  ULEA UR6, UR6, UR5, 0x18 ;  /* 0x0000000506067291 */ /* 0x004fc8000f8ec0ff */
[----:B------:R-:W-:Y:S02]  /*0180*/  UIADD3 UR4, UPT, UPT, UR6, 0x12000, URZ ;  /* 0x0001200006047890 */ /* 0x000fe4000fffe0ff */
[----:B------:R-:W-:Y:S01]  /*0190*/  UIADD3 UR5, UPT, UPT, UR6, 0x20000, URZ ;  /* 0x0002000006057890 */ /* 0x000fe2000fffe0ff */
[C---:B-1----:R-:W-:Y:S01]  /*01a0*/  IMAD.SHL.U32 R4, R203.reuse, 0x2, RZ ;  /* 0x00000002cb047824 */ /* 0x042fe200078e00ff */
[--C-:B------:R-:W-:Y:S01]  /*01b0*/  SHF.R.U32.HI R7, RZ, 0x2, R203.reuse ;  /* 0x00000002ff077819 */ /* 0x100fe200000116cb */
[C---:B------:R-:W-:Y:S01]  /*01c0*/  IMAD.SHL.U32 R2, R203.reuse, 0x20, RZ ;  /* 0x00000020cb027824 */ /* 0x040fe200078e00ff */
[----:B------:R-:W-:Y:S01]  /*01d0*/  SHF.R.U32.HI R5, RZ, 0x1, R203 ;  /* 0x00000001ff057819 */ /* 0x000fe200000116cb */
[C---:B------:R-:W-:Y:S01]  /*01e0*/  IMAD.SHL.U32 R8, R203.reuse, 0x10, RZ ;  /* 0x00000010cb087824 */ /* 0x040fe200078e00ff */
[----:B------:R-:W-:Y:S01]  /*01f0*/  LOP3.LUT R0, R4, 0x38, RZ, 0xc0, !PT ;  /* 0x0000003804007812 */ /* 0x000fe200078ec0ff */
[----:B------:R-:W-:Y:S01]  /*0200*/  IMAD.SHL.U32 R204, R203, 0x8, RZ ;  /* 0x00000008cbcc7824 */ /* 0x000fe200078e00ff */
[----:B------:R-:W-:-:S02]  /*0210*/  LOP3.LUT R3, R2, 0xc00, RZ, 0xc0, !PT ;  /* 0x00000c0002037812 */ /* 0x000fc400078ec0ff */
[--C-:B------:R-:W-:Y:S02]  /*0220*/  LOP3.LUT R9, R0, 0x20, R7.reuse, 0x78, !PT ;  /* 0x0000002000097812 */ /* 0x100fe400078e7807 */
[----:B------:R-:W-:Y:S02]  /*0230*/  LOP3.LUT R202, R5, 0x30, RZ, 0xc0, !PT ;  /* 0x0000003005ca7812 */ /* 0x000fe400078ec0ff */
[----:B------:R-:W-:Y:S02]  /*0240*/  LOP3.LUT R3, R3, 0x6, R4, 0xf8, !PT ;  /* 0x0000000603037812 */ /* 0x000fe400078ef804 */
[----:B------:R-:W-:Y:S02]  /*0250*/  LOP3.LUT R208, R9, 0x1c0, R8, 0xf8, !PT ;  /* 0x000001c009d07812 */ /* 0x000fe400078ef808 */
[----:B------:R-:W-:Y:S02]  /*0260*/  LOP3.LUT R202, R202, 0x7, R7, 0xf8, !PT ;  /* 0x00000007caca7812 */ /* 0x000fe400078ef807 */
[----:B------:R-:W-:-:S02]  /*0270*/  LOP3.LUT R7, R2, 0x200, RZ, 0xc0, !PT ;  /* 0x0000020002077812 */ /* 0x000fc400078ec0ff */
[----:B------:R-:W-:Y:S01]  /*0280*/  LOP3.LUT R208, R3, R208, RZ, 0xfc, !PT ;  /* 0x000000d003d07212 */ /* 0x000fe200078efcff */
[----:B------:R-:W-:Y:S01]  /*0290*/  IMAD.SHL.U32 R3, R203, 0x40, RZ ;  /* 0x00000040cb037824 */ /* 0x000fe200078e00ff */
[----:B------:R-:W-:Y:S02]  /*02a0*/  LOP3.LUT R6, R7, 0x3800, R8, 0xf8, !PT ;  /* 0x0000380007067812 */ /* 0x000fe400078ef808 */
[----:B------:R-:W-:Y:S02]  /*02b0*/  SHF.R.U32.HI R205, RZ, 0x3, R203 ;  /* 0x00000003ffcd7819 */ /* 0x000fe400000116cb */
[----:B------:R-:W-:Y:S02]  /*02c0*/  LOP3.LUT R8, R8, 0x1c0, RZ, 0xc0, !PT ;  /* 0x000001c008087812 */ /* 0x000fe400078ec0ff */
[----:B------:R-:W-:Y:S01]  /*02d0*/  LOP3.LUT R9, R2, 0x400, RZ, 0xc0, !PT ;  /* 0x0000040002097812 */ /* 0x000fe200078ec0ff */
[----:B------:R-:W-:Y:S01]  /*02e0*/  VIADD R206, R205, 0x20 ;  /* 0x00000020cdce7836 */ /* 0x000fe20000000000 */
[----:B------:R-:W-:-:S02]  /*02f0*/  LOP3.LUT R7, R3, 0x1c0, RZ, 0xc0, !PT ;  /* 0x000001c003077812 */ /* 0x000fc400078ec0ff */
[----:B------:R-:W-:Y:S02]  /*0300*/  LOP3.LUT R207, R8, 0x18, R205, 0xf8, !PT ;  /* 0x0000001808cf7812 */ /* 0x000fe400078ef8cd */
[----:B------:R-:W-:Y:S02]  /*0310*/  LOP3.LUT R0, R5, 0x10, RZ, 0xc0, !PT ;  /* 0x0000001005007812 */ /* 0x000fe400078ec0ff */
[----:B------:R-:W-:Y:S02]  /*0320*/  LOP3.LUT R189, R3, 0x200, RZ, 0xc0, !PT ;  /* 0x0000020003bd7812 */ /* 0x000fe400078ec0ff */
[----:B------:R-:W-:Y:S02]  /*0330*/  LOP3.LUT R8, R9, 0x6, R4, 0xf8, !PT ;  /* 0x0000000609087812 */ /* 0x000fe400078ef804 */
[----:B------:R-:W-:Y:S02]  /*0340*/  LOP3.LUT R10, R7, 0x38, R204, 0xf8, !PT ;  /* 0x00000038070a7812 */ /* 0x000fe400078ef8cc */
[----:B------:R-:W-:-:S02]  /*0350*/  LOP3.LUT R207, R207, 0x38, R4, 0x78, !PT ;  /* 0x00000038cfcf7812 */ /* 0x000fc400078e7804 */
[----:B------:R-:W-:Y:S02]  /*0360*/  LOP3.LUT R4, R4, 0x20, RZ, 0xc0, !PT ;  /* 0x0000002004047812 */ /* 0x000fe400078ec0ff */
[----:B------:R-:W-:Y:S02]  /*0370*/  LOP3.LUT R191, R0, 0x8, R203, 0xf8, !PT ;  /* 0x0000000800bf7812 */ /* 0x000fe400078ef8cb */
[C-C-:B------:R-:W-:Y:S02]  /*0380*/  LOP3.LUT R199, R189.reuse, 0xc00, R2.reuse, 0xf8, !PT ;  /* 0x00000c00bdc77812 */ /* 0x140fe400078ef802 */
[C---:B------:R-:W-:Y:S02]  /*0390*/  LOP3.LUT R0, R10.reuse, 0x8, R5, 0x78, !PT ;  /* 0x000000080a007812 */ /* 0x040fe400078e7805 */
[----:B------:R-:W-:Y:S02]  /*03a0*/  LOP3.LUT R197, R10, 0x8, R203, 0x78, !PT ;  /* 0x000000080ac57812 */ /* 0x000fe400078e78cb */
[----:B------:R-:W-:-:S02]  /*03b0*/  LOP3.LUT R189, R189, 0x400, R2, 0xf8, !PT ;  /* 0x00000400bdbd7812 */ /* 0x000fc400078ef802 */
[----:B------:R-:W-:Y:S02]  /*03c0*/  LOP3.LUT R4, R4, 0x18, R205, 0xf8, !PT ;  /* 0x0000001804047812 */ /* 0x000fe400078ef8cd */
[----:B------:R-:W-:Y:S02]  /*03d0*/  R2P PR, R203, 0xe ;  /* 0x0000000ecb007804 */ /* 0x000fe40000000000 */
[----:B------:R-:W-:Y:S02]  /*03e0*/  LOP3.LUT R191, R191, R10, RZ, 0x3c, !PT ;  /* 0x0000000abfbf7212 */ /* 0x000fe400078e3cff */
[----:B------:R-:W-:Y:S02]  /*03f0*/  LOP3.LUT R197, R6, R197, RZ, 0xfc, !PT ;  /* 0x000000c506c57212 */ /* 0x000fe400078efcff */
[-C--:B------:R-:W-:Y:S02]  /*0400*/  LOP3.LUT R199, R199, R0.reuse, RZ, 0xfc, !PT ;  /* 0x00000000c7c77212 */ /* 0x080fe400078efcff */
[----:B------:R-:W-:-:S02]  /*0410*/  LOP3.LUT R189, R189, R0, RZ, 0xfc, !PT ;  /* 0x00000000bdbd7212 */ /* 0x000fc400078efcff */
[----:B------:R-:W-:Y:S02]  /*0420*/  LOP3.LUT R5, R4, 0x1c0, R3, 0xf8, !PT ;  /* 0x000001c004057812 */ /* 0x000fe400078ef803 */
[----:B------:R-:W-:Y:S02]  /*0430*/  LOP3.LUT R0, R204, 0x1f8, RZ, 0xc0, !PT ;  /* 0x000001f8cc007812 */ /* 0x000fe400078ec0ff */
[----:B------:R-:W-:Y:S02]  /*0440*/  LOP3.LUT R191, R191, 0x200, R2, 0xf8, !PT ;  /* 0x00000200bfbf7812 */ /* 0x000fe400078ef802 */
[----:B------:R-:W-:Y:S02]  /*0450*/  SEL R194, R194, 0xffffffc0, !P2 ;  /* 0xffffffc0c2c27807 */ /* 0x000fe40005000000 */
[----:B------:R-:W-:Y:S02]  /*0460*/  LEA R197, R197, UR4, 0x1 ;  /* 0x00000004c5c57c11 */ /* 0x000fe4000f8e08ff */
[----:B------:R-:W-:-:S02]  /*0470*/  LEA R199, R199, UR6, 0x1 ;  /* 0x00000006c7c77c11 */ /* 0x000fc4000f8e08ff */
[----:B------:R-:W-:Y:S01]  /*0480*/  LEA R189, R189, UR6, 0x1 ;  /* 0x00000006bdbd7c11 */ /* 0x000fe2000f8e08ff */
[----:B------:R-:W-:Y:S01]  /*0490*/  IMAD.IADD R193, R197, 0x1, R194 ;  /* 0x00000001c5c17824 */ /* 0x000fe200078e02c2 */
[----:B------:R-:W-:Y:S01]  /*04a0*/  LOP3.LUT R198, R5, 0x38, R204, 0x78, !PT ;  /* 0x0000003805c67812 */ /* 0x000fe200078e78cc */
[----:B------:R-:W-:Y:S01]  /*04b0*/  IMAD.IADD R185, R199, 0x1, R194 ;  /* 0x00000001c7b97824 */ /* 0x000fe200078e02c2 */
[----:B------:R-:W-:Y:S01]  /*04c0*/  LOP3.LUT R209, R0, 0x38, R203, 0x78, !PT ;  /* 0x0000003800d17812 */ /* 0x000fe200078e78cb */
[----:B------:R-:W-:Y:S01]  /*04d0*/  IMAD.IADD R2, R194, 0x1, R189 ;  /* 0x00000001c2027824 */ /* 0x000fe200078e02bd */
[----:B------:R-:W-:Y:S02]  /*04e0*/  LEA R208, R208, UR5, 0x1 ;  /* 0x00000005d0d07c11 */ /* 0x000fe4000f8e08ff */
[----:B------:R-:W-:Y:S02]  /*04f0*/  SEL R196, R196, 0xffffffe0, !P1 ;  /* 0xffffffe0c4c47807 */ /* 0x000fe40004800000 */
[----:B------:R-:W-:Y:S01]  /*0500*/  LEA R191, R191, UR5, 0x1 ;  /* 0x00000005bfbf7c11 */ /* 0x000fe2000f8e08ff */
[----:B------:R-:W-:Y:S01]  /*0510*/  VIADD R234, R208, 0x20 ;  /* 0x00000020d0ea7836 */ /* 0x000fe20000000000 */
[----:B------:R-:W-:Y:S01]  /*0520*/  LOP3.LUT R207, R8, R207, RZ, 0xfc, !PT ;  /* 0x000000cf08cf7212 */ /* 0x000fe200078efcff */
[--C-:B------:R-:W-:Y:S01]  /*0530*/  IMAD.IADD R195, R197, 0x1, R196.reuse ;  /* 0x00000001c5c37824 */ /* 0x100fe200078e02c4 */
[----:B------:R-:W-:Y:S01]  /*0540*/  LOP3.LUT R198, R198, 0x200, R3, 0xf8, !PT ;  /* 0x00000200c6c67812 */ /* 0x000fe200078ef803 */
[----:B------:R-:W-:Y:S01]  /*0550*/  IMAD.IADD R186, R199, 0x1, R196 ;  /* 0x00000001c7ba7824 */ /* 0x000fe200078e02c4 */
[----:B------:R-:W-:Y:S01]  /*0560*/  LOP3.LUT R209, R209, 0x1e00, R204, 0xf8, !PT ;  /* 0x00001e00d1d17812 */ /* 0x000fe200078ef8cc */
[----:B------:R-:W-:Y:S01]  /*0570*/  IMAD.IADD R190, R194, 0x1, R191 ;  /* 0x00000001c2be7824 */ /* 0x000fe200078e02bf */
[----:B------:R-:W-:Y:S01]  /*0580*/  SHF.R.U32.HI R203, RZ, 0x5, R203 ;  /* 0x00000005ffcb7819 */ /* 0x000fe200000116cb */
[----:B------:R-:W-:Y:S01]  /*0590*/  IMAD.IADD R3, R196, 0x1, R189 ;  /* 0x00000001c4037824 */ /* 0x000fe200078e02bd */
[----:B------:R-:W-:Y:S01]  /*05a0*/  LOP3.LUT R210, R204, 0x38, RZ, 0xc0, !PT ;  /* 0x00000038ccd27812 */ /* 0x000fe200078ec0ff */
[----:B------:R-:W-:Y:S01]  /*05b0*/  @P3 VIADD R234, R208, 0xffffffe0 ;  /* 0xffffffe0d0ea3836 */ /* 0x000fe20000000000 */
[----:B------:R-:W-:Y:S01]  /*05c0*/  LEA R209, R209, UR6, 0x1 ;  /* 0x00000006d1d17c11 */ /* 0x000fe2000f8e08ff */
[C---:B------:R-:W-:Y:S01]  /*05d0*/  IMAD.IADD R192, R196.reuse, 0x1, R193 ;  /* 0x00000001c4c07824 */ /* 0x040fe200078e02c1 */
[----:B------:R-:W-:Y:S01]  /*05e0*/  LEA R207, R207, UR4, 0x1 ;  /* 0x00000004cfcf7c11 */ /* 0x000fe2000f8e08ff */
[----:B------:R-:W-:Y:S01]  /*05f0*/  IMAD.IADD R184, R196, 0x1, R185 ;  /* 0x00000001c4b87824 */ /* 0x000fe200078e02b9 */
[----:B------:R-:W-:Y:S01]  /*0600*/  LEA R198, R198, UR6, 0x1 ;  /* 0x00000006c6c67c11 */ /* 0x000fe2000f8e08ff */
[----:B----4-:R-:W-:-:S07]  /*0610*/  IMAD.IADD R0, R196, 0x1, R2 ;  /* 0x00000001c4007824 */ /* 0x010fce00078e0202 */
.L_x_885:
[----:B-1----:R-:W1:Y:S01]  /*0620*/  LDC.64 R8, c[0x0][0x478] ;  /* 0x00011e00ff087b82 */ /* 0x002e620000000a00 */
[----:B------:R-:W-:Y:S01]  /*0630*/  ISETP.NE.U32.AND P5, PT, RZ, UR8, PT ;  /* 0x00000008ff007c0c */ /* 0x000fe2000bfa5070 */
[----:B------:R-:W-:Y:S01]  /*0640*/  IMAD.SHL.U32 R17, R201, 0x4, RZ ;  /* 0x00000004c9117824 */ /* 0x000fe200078e00ff */
[----:B------:R-:W-:Y:S01]  /*0650*/  SHF.R.U32.HI R10, RZ, 0x1e, R201 ;  /* 0x0000001eff0a7819 */ /* 0x000fe200000116c9 */
[----:B------:R-:W-:Y:S01]  /*0660*/  IMAD.MOV.U32 R232, RZ, RZ, RZ ;  /* 0x000000ffffe87224 */ /* 0x000fe200078e00ff */
[----:B------:R-:W-:-:S03]  /*0670*/  ISETP.NE.AND.EX P5, PT, RZ, UR9, PT, P5 ;  /* 0x00000009ff007c0c */ /* 0x000fc6000bfa5350 */
[----:B--2---:R-:W2:Y:S08]  /*0680*/  LDC.64 R4, c[0x0][0x460] ;  /* 0x00011800ff047b82 */ /* 0x004eb00000000a00 */
[----:B------:R-:W3:Y:S02]  /*0690*/  LDC.64 R18, c[0x0][0x460] ;  /* 0x00011800ff127b82 */ /* 0x000ee40000000a00 */
[----:B------:R-:W-:Y:S01]  /*06a0*/  @P5 IADD3 R22, P1, PT, R17, UR8, RZ ;  /* 0x0000000811165c10 */ /* 0x000fe2000ff3e0ff */
[----:B------:R-:W-:-:S03]  /*06b0*/  IMAD.MOV.U32 R14, RZ, RZ, -0x1 ;  /* 0xffffffffff0e7424 */ /* 0x000fc600078e00ff */
[----:B------:R-:W-:Y:S02]  /*06c0*/  @P5 IADD3.X R23, PT, PT, R10, UR9, RZ, P1, !PT ;  /* 0x000000090a175c10 */ /* 0x000fe40008ffe4ff */
[----:B-1----:R-:W-:Y:S01]  /*06d0*/  ISETP.NE.U32.AND P4, PT, R8, RZ, PT ;  /* 0x000000ff0800720c */ /* 0x002fe20003f85070 */
[----:B------:R-:W1:Y:S02]  /*06e0*/  LDC.U8 R12, c[0x0][0x532] ;  /* 0x00014c80ff0c7b82 */ /* 0x000e640000000000 */
[----:B------:R-:W4:Y:S01]  /*06f0*/  @P5 LDG.E R232, desc[UR20][R22.64] ;  /* 0x0000001416e85981 */ /* 0x000f22000c1e1900 */
[----:B------:R-:W-:Y:S02]  /*0700*/  ISETP.NE.AND.EX P4, PT, R9, RZ, PT, P4 ;  /* 0x000000ff0900720c */ /* 0x000fe40003f85340 */
[----:B--2---:R-:W-:-:S03]  /*0710*/  ISETP.NE.U32.AND P3, PT, R4, RZ, PT ;  /* 0x000000ff0400720c */ /* 0x004fc60003f65070 */
[----:B------:R-:W2:Y:S01]  /*0720*/  LDC.64 R6, c[0x0][0x468] ;  /* 0x00011a00ff067b82 */ /* 0x000ea20000000a00 */
[----:B------:R-:W-:Y:S02]  /*0730*/  ISETP.NE.U32.AND P2, PT, R4, RZ, PT ;  /* 0x000000ff0400720c */ /* 0x000fe40003f45070 */
[C---:B------:R-:W-:Y:S02]  /*0740*/  ISETP.NE.AND.EX P3, PT, R5.reuse, RZ, PT, P3 ;  /* 0x000000ff0500720c */ /* 0x040fe40003f65330 */
[----:B------:R-:W-:-:S03]  /*0750*/  ISETP.NE.AND.EX P2, PT, R5, RZ, PT, P2 ;  /* 0x000000ff0500720c */ /* 0x000fc60003f45320 */
[----:B------:R-:W-:Y:S01]  /*0760*/  @P4 IADD3 R20, P0, PT, R17, R8, RZ ;  /* 0x0000000811144210 */ /* 0x000fe20007f1e0ff */
[----:B---3--:R-:W-:Y:S01]  /*0770*/  IMAD.WIDE.U32 R18, R201, 0x4, R18 ;  /* 0x00000004c9127825 */ /* 0x008fe200078e0012 */
[----:B------:R-:W3:Y:S03]  /*0780*/  @!P4 LDC.64 R4, c[0x0][0x488] ;  /* 0x00012200ff04cb82 */ /* 0x000ee60000000a00 */
[----:B------:R-:W-:-:S03]  /*0790*/  @P4 IMAD.X R21, R10, 0x1, R9, P0 ;  /* 0x000000010a154824 */ /* 0x000fc600000e0609 */
[----:B-----5:R2:W5:Y:S01]  /*07a0*/  @P3 LDG.E R14, desc[UR20][R18.64] ;  /* 0x00000014120e3981 */ /* 0x020562000c1e1900 */
[----:B-1----:R-:W-:Y:S01]  /*07b0*/  ISETP.NE.AND P5, PT, R12, RZ, PT ;  /* 0x000000ff0c00720c */ /* 0x002fe20003fa5270 */
[----:B------:R-:W-:Y:S01]  /*07c0*/  IMAD.MOV.U32 R233, RZ, RZ, -0x1 ;  /* 0xffffffffffe97424 */ /* 0x000fe200078e00ff */
[----:B------:R-:W1:Y:S01]  /*07d0*/  @!P4 LDC R8, c[0x0][0x43c] ;  /* 0x00010f00ff08cb82 */ /* 0x000e620000000800 */
[----:B------:R-:W4:Y:S04]  /*07e0*/  @P4 LDG.E R13, desc[UR20][R20.64] ;  /* 0x00000014140d4981 */ /* 0x000f28000c1e1900 */
[----:B------:R1:W5:Y:S01]  /*07f0*/  @P2 LDG.E R9, desc[UR20][R18.64+0x4] ;  /* 0x0000041412092981 */ /* 0x000362000c1e1900 */
[----:B--2---:R-:W-:-:S04]  /*0800*/  ISETP.EQ.U32.AND P1, PT, R6, RZ, PT ;  /* 0x000000ff0600720c */ /* 0x004fc80003f22070 */
[----:B------:R-:W-:Y:S02]  /*0810*/  ISETP.EQ.OR.EX P1, PT, R7, RZ, !P5, P1 ;  /* 0x000000ff0700720c */ /* 0x000fe40006f22710 */
[----:B------:R-:W-:-:S05]  /*0820*/  IADD3 R16, P0, PT, R17, R6, RZ ;  /* 0x0000000611107210 */ /* 0x000fca0007f1e0ff */
[----:B------:R-:W-:Y:S01]  /*0830*/  IMAD.X R17, R10, 0x1, R7, P0 ;  /* 0x000000010a117824 */ /* 0x000fe200000e0607 */
[----:B------:R-:W2:Y:S05]  /*0840*/  @!P2 LDC R225, c[0x0][0x434] ;  /* 0x00010d00ffe1ab82 */ /* 0x000eaa0000000800 */
[----:B------:R2:W5:Y:S01]  /*0850*/  @!P1 LDG.E R233, desc[UR20][R16.64] ;  /* 0x0000001410e99981 */ /* 0x000562000c1e1900 */
[----:B------:R-:W-:-:S04]  /*0860*/  ISETP.NE.U32.AND P1, PT, R6, RZ, PT ;  /* 0x000000ff0600720c */ /* 0x000fc80003f25070 */
[----:B------:R-:W-:Y:S02]  /*0870*/  ISETP.NE.AND.EX P1, PT, R7, RZ, PT, P1 ;  /* 0x000000ff0700720c */ /* 0x000fe40003f25310 */
[----:B---3--:R-:W-:Y:S01]  /*0880*/  @!P4 ISETP.NE.U32.AND P0, PT, R4, RZ, PT ;  /* 0x000000ff0400c20c */ /* 0x008fe20003f05070 */
[----:B------:R-:W-:-:S03]  /*0890*/  USHF.L.U32 UR23, UR19, 0x6, URZ ;  /* 0x0000000613177899 */ /* 0x000fc600080006ff */
[----:B------:R-:W-:-:S04]  /*08a0*/  @!P4 ISETP.NE.AND.EX P0, PT, R5, RZ, PT, P0 ;  /* 0x000000ff0500c20c */ /* 0x000fc80003f05300 */
[----:B-1----:R-:W-:Y:S01]  /*08b0*/  @!P4 SEL R8, R8, RZ, P0 ;  /* 0x000000ff0808c207 */ /* 0x002fe20000000000 */
[----:B----4-:R-:W-:Y:S02]  /*08c0*/  @P4 IMAD.IADD R230, R13, 0x1, -R232 ;  /* 0x000000010de64824 */ /* 0x010fe400078e0ae8 */
[----:B--2---:R-:W-:Y:S06]  /*08d0*/  @!P1 BRA `(.L_x_849) ;  /* 0x00000000000c9947 */ /* 0x004fec0003800000 */
[----:B------:R-:W2:Y:S02]  /*08e0*/  @P5 LDG.E R4, desc[UR20][R16.64+0x4] ;  /* 0x0000041410045981 */ /* 0x000ea4000c1e1900 */
[----:B--2--5:R-:W-:-:S06]  /*08f0*/  @P5 IADD3 R11, PT, PT, R4, -R233, RZ ;  /* 0x800000e9040b5210 */ /* 0x024fcc0007ffe0ff */
[----:B------:R1:W5:Y:S02]  /*0900*/  @!P5 LDG.E R11, desc[UR20][R16.64] ;  /* 0x00000014100bd981 */ /* 0x000364000c1e1900 */
.L_x_849:
        /* <DEDUP_REMOVED lines=13> */
[----:B-1----:R-:W-:-:S04]  /*09e0*/  IADD3 R17, PT, PT, R229, -0x40, RZ ;  /* 0xffffffc0e5117810 */ /* 0x002fc80007ffe0ff */
[----:B------:R-:W-:Y:S01]  /*09f0*/  SHF.R.S32.HI R23, RZ, 0x1f, R17 ;  /* 0x0000001fff177819 */ /* 0x000fe20000011411 */
[----:B--2---:R-:W-:-:S04]  /*0a00*/  @!P4 IMAD.WIDE.U32 R20, R201, R6, RZ ;  /* 0x00000006c914c225 */ /* 0x004fc800078e00ff */
[----:B------:R-:W-:Y:S02]  /*0a10*/  @!P4 IMAD R19, R201, R7, R21 ;  /* 0x00000007c913c224 */ /* 0x000fe400078e0215 */
[----:B---3--:R-:W-:-:S04]  /*0a20*/  @P4 IMAD.WIDE.U32 R6, R14, R4, RZ ;  /* 0x000000040e064225 */ /* 0x008fc800078e00ff */
[----:B------:R-:W-:Y:S02]  /*0a30*/  @P4 IMAD R19, R14, R5, R7 ;  /* 0x000000050e134224 */ /* 0x000fe400078e0207 */
[----:B------:R-:W-:Y:S01]  /*0a40*/  @P4 IMAD.MOV.U32 R20, RZ, RZ, R6 ;  /* 0x000000ffff144224 */ /* 0x000fe200078e0006 */
        /* <DEDUP_REMOVED lines=12> */
.L_x_851:
[----:B------:R-:W1:Y:S01]  /*0b10*/  LDCU.64 UR14, c[0x0][0x3b8] ;  /* 0x00007700ff0e77ac */ /* 0x000e620008000a00 */
[----:B------:R-:W-:-:S05]  /*0b20*/  IADD3 R4, PT, PT, R232, R233, RZ ;  /* 0x000000e9e8047210 */ /* 0x000fca0007ffe0ff */
[C---:B-1----:R-:W-:Y:S02]  /*0b30*/  IMAD R10, R4.reuse, UR15, RZ ;  /* 0x0000000f040a7c24 */ /* 0x042fe4000f8e02ff */
[----:B------:R-:W-:-:S05]  /*0b40*/  IMAD.WIDE.U32 R4, R4, UR14, RZ ;  /* 0x0000000e04047c25 */ /* 0x000fca000f8e00ff */
[----:B------:R-:W-:Y:S02]  /*0b50*/  IADD3 R10, PT, PT, R5, R10, RZ ;  /* 0x0000000a050a7210 */ /* 0x000fe40007ffe0ff */
[----:B------:R-:W-:-:S07]  /*0b60*/  MOV R16, R4 ;  /* 0x0000000400107202 */ /* 0x000fce0000000f00 */
.L_x_852:
[----:B------:R-:W1:Y:S01]  /*0b70*/  LDC R5, c[0x0][0x3e8] ;  /* 0x0000fa00ff057b82 */ /* 0x000e620000000800 */
[----:B------:R-:W-:Y:S01]  /*0b80*/  IMAD.MOV.U32 R8, RZ, RZ, RZ ;  /* 0x000000ffff087224 */ /* 0x000fe200078e00ff */
        /* <DEDUP_REMOVED lines=11> */
[----:B------:R-:W-:-:S04]  /*0c40*/  IMAD.HI.U32 R8, R9, R6, RZ ;  /* 0x0000000609087227 */ /* 0x000fc800078e00ff */
        /* <DEDUP_REMOVED lines=24> */
.L_x_853:
[----:B------:R-:W1:Y:S01]  /*0dd0*/  LDCU.64 UR12, c[0x0][0x3c0] ;  /* 0x00007800ff0c77ac */ /* 0x000e620008000a00 */
[----:B------:R-:W-:-:S05]  /*0de0*/  IADD3 R12, PT, PT, R232, R233, RZ ;  /* 0x000000e9e80c7210 */ /* 0x000fca0007ffe0ff */
[C---:B-1----:R-:W-:Y:S02]  /*0df0*/  IMAD R11, R12.reuse, UR13, RZ ;  /* 0x0000000d0c0b7c24 */ /* 0x042fe4000f8e02ff */
[----:B------:R-:W-:-:S05]  /*0e00*/  IMAD.WIDE.U32 R12, R12, UR12, RZ ;  /* 0x0000000c0c0c7c25 */ /* 0x000fca000f8e00ff */
[----:B------:R-:W-:Y:S02]  /*0e10*/  IADD3 R11, PT, PT, R13, R11, RZ ;  /* 0x0000000b0d0b7210 */ /* 0x000fe40007ffe0ff */
.L_x_854:
        /* <DEDUP_REMOVED lines=27> */
.L_x_855:
[-C--:B------:R-:W-:Y:S02]  /*0fd0*/  IMAD R24, R27, R14.reuse, RZ ;  /* 0x0000000e1b187224 */ /* 0x080fe400078e02ff */
[----:B------:R-:W-:-:S05]  /*0fe0*/  IMAD.WIDE.U32 R28, R26, R14, RZ ;  /* 0x0000000e1a1c7225 */ /* 0x000fca00078e00ff */
[----:B------:R-:W-:-:S07]  /*0ff0*/  IADD3 R24, PT, PT, R29, R24, RZ ;  /* 0x000000181d187210 */ /* 0x000fce0007ffe0ff */
.L_x_856:
[----:B------:R-:W1:Y:S01]  /*1000*/  LDCU.U8 UR4, c[0x0][0x548] ;  /* 0x0000a900ff0477ac */ /* 0x000e620008000000 */
[----:B------:R-:W-:Y:S01]  /*1010*/  SHF.L.U32 R7, R201, 0x7, RZ ;  /* 0x00000007c9077819 */ /* 0x000fe200000006ff */
[----:B------:R-:W2:Y:S03]  /*1020*/  LDCU.U8 UR10, c[0x0][0x5f0] ;  /* 0x0000be00ff0a77ac */ /* 0x000ea60008000000 */
[----:B------:R-:W-:-:S04]  /*1030*/  SEL R4, R7, RZ, P3 ;  /* 0x000000ff07047207 */ /* 0x000fc80001800000 */
[----:B------:R-:W-:-:S04]  /*1040*/  IADD3 R5, P1, PT, R17, R4, RZ ;  /* 0x0000000411057210 */ /* 0x000fc80007f3e0ff */
[----:B------:R-:W-:Y:S01]  /*1050*/  IADD3.X R13, PT, PT, RZ, R23, RZ, P1, !PT ;  /* 0x00000017ff0d7210 */ /* 0x000fe20000ffe4ff */
[----:B------:R-:W-:Y:S01]  /*1060*/  IMAD.WIDE.U32 R30, R5, R26, RZ ;  /* 0x0000001a051e7225 */ /* 0x000fe200078e00ff */
[----:B-1----:R-:W-:-:S03]  /*1070*/  UISETP.NE.AND UP0, UPT, UR4, URZ, UPT ;  /* 0x000000ff0400728c */ /* 0x002fc6000bf05270 */
[----:B------:R-:W-:Y:S02]  /*1080*/  IMAD R4, R13, R26, RZ ;  /* 0x0000001a0d047224 */ /* 0x000fe400078e02ff */
[----:B------:R-:W-:Y:S02]  /*1090*/  IMAD R26, R200, R25, RZ ;  /* 0x00000019c81a7224 */ /* 0x000fe400078e02ff */
        /* <DEDUP_REMOVED lines=10> */
.L_x_857:
[----:B------:R-:W1:Y:S01]  /*1140*/  LDC R13, c[0x0][0x434] ;  /* 0x00010d00ff0d7b82 */ /* 0x000e620000000800 */
[----:B------:R-:W-:-:S04]  /*1150*/  IMAD R4, R201, UR26, R200 ;  /* 0x0000001ac9047c24 */ /* 0x000fc8000f8e02c8 */
[----:B-1----:R-:W-:-:S03]  /*1160*/  IMAD R13, R4, R13, RZ ;  /* 0x0000000d040d7224 */ /* 0x002fc600078e02ff */
.L_x_858:
        /* <DEDUP_REMOVED lines=11> */
.L_x_859:
[----:B------:R-:W1:Y:S01]  /*1220*/  LDC R15, c[0x0][0x444] ;  /* 0x00011100ff0f7b82 */ /* 0x000e620000000800 */
[----:B------:R-:W-:-:S04]  /*1230*/  IMAD R4, R201, UR26, R200 ;  /* 0x0000001ac9047c24 */ /* 0x000fc8000f8e02c8 */
[----:B-1----:R-:W-:-:S07]  /*1240*/  IMAD R15, R4, R15, RZ ;  /* 0x0000000f040f7224 */ /* 0x002fce00078e02ff */
.L_x_860:
[----:B------:R-:W1:Y:S01]  /*1250*/  LDCU.128 UR4, c[0x0][0x590] ;  /* 0x0000b200ff0477ac */ /* 0x000e620008000c00 */
[----:B------:R-:W2:Y:S01]  /*1260*/  LDC.64 R4, c[0x0][0x3b0] ;  /* 0x0000ec00ff047b82 */ /* 0x000ea20000000a00 */
[----:B------:R-:W3:Y:S01]  /*1270*/  S2R R14, SR_TID.X ;  /* 0x00000000000e7919 */ /* 0x000ee20000002100 */
[----:B------:R-:W-:Y:S01]  /*1280*/  IADD3 R32, P1, PT, R210, R32, RZ ;  /* 0x00000020d2207210 */ /* 0x000fe20007f3e0ff */
[----:B------:R-:W-:Y:S01]  /*1290*/  IMAD.MOV.U32 R211, RZ, RZ, RZ ;  /* 0x000000ffffd37224 */ /* 0x000fe200078e00ff */
[----:B------:R-:W-:Y:S01]  /*12a0*/  ISETP.NE.AND P6, PT, RZ, UR10, PT ;  /* 0x0000000aff007c0c */ /* 0x000fe2000bfc5270 */
[----:B------:R-:W4:Y:S01]  /*12b0*/  LDCU.64 UR10, c[0x0][0x3c8] ;  /* 0x00007900ff0a77ac */ /* 0x000f220008000a00 */
[----:B------:R-:W-:Y:S01]  /*12c0*/  VIADD R215, R225, UR23 ;  /* 0x00000017e1d77c36 */ /* 0x000fe20008000000 */
[----:B------:R-:W-:Y:S01]  /*12d0*/  BSSY.RECONVERGENT B1, `(.L_x_850) ;  /* 0x000062b000017945 */ /* 0x000fe20003800200 */
[----:B------:R-:W5:Y:S01]  /*12e0*/  LDC.64 R6, c[0x0][0x5f8] ;  /* 0x00017e00ff067b82 */ /* 0x000f620000000a00 */
[----:B------:R-:W-:Y:S01]  /*12f0*/  IMAD.X R33, RZ, RZ, R22, P1 ;  /* 0x000000ffff217224 */ /* 0x000fe200008e0616 */
[----:B------:R-:W4:Y:S01]  /*1300*/  LDCU.64 UR16, c[0x0][0x550] ;  /* 0x0000aa00ff1077ac */ /* 0x000f220008000a00 */
[----:B------:R-:W-:-:S02]  /*1310*/  IMAD R15, R18, 0x40, R15 ;  /* 0x00000040120f7824 */ /* 0x000fc400078e020f */
[----:B------:R-:W-:-:S03]  /*1320*/  IMAD R13, R18, 0x40, R13 ;  /* 0x00000040120d7824 */ /* 0x000fc600078e020d */
[----:B------:R-:W4:Y:S01]  /*1330*/  LDC R216, c[0x0][0x508] ;  /* 0x00014200ffd87b82 */ /* 0x000f220000000800 */
[----:B-1----:R-:W-:Y:S01]  /*1340*/  IMAD R22, R23, UR4, RZ ;  /* 0x0000000417167c24 */ /* 0x002fe2000f8e02ff */
[----:B------:R-:W-:Y:S01]  /*1350*/  USHF.L.U64.HI UR27, UR4, 0x5, UR5 ;  /* 0x00000005041b7899 */ /* 0x000fe20008010205 */
[----:B------:R-:W-:-:S04]  /*1360*/  IMAD.WIDE.U32 R32, R17, UR4, R32 ;  /* 0x0000000411207c25 */ /* 0x000fc8000f8e0020 */
[----:B------:R-:W-:Y:S01]  /*1370*/  IMAD R27, R17, UR5, R22 ;  /* 0x00000005111b7c24 */ /* 0x000fe2000f8e0216 */
[--C-:B------:R-:W-:Y:S01]  /*1380*/  IADD3 R22, P2, P1, R30, R28, R26.reuse ;  /* 0x0000001c1e167210 */ /* 0x100fe2000795e01a */
[-C--:B--2---:R-:W-:Y:S01]  /*1390*/  IMAD R30, R23, R4.reuse, RZ ;  /* 0x00000004171e7224 */ /* 0x084fe200078e02ff */
[----:B------:R-:W-:Y:S01]  /*13a0*/  SHF.R.S32.HI R26, RZ, 0x1f, R26 ;  /* 0x0000001fff1a7819 */ /* 0x000fe2000001141a */
[----:B------:R-:W-:Y:S01]  /*13b0*/  IMAD.WIDE.U32 R28, R17, R4, R210 ;  /* 0x00000004111c7225 */ /* 0x000fe200078e00d2 */
[----:B------:R-:W1:Y:S02]  /*13c0*/  LDC.64 R244, c[0x0][0x420] ;  /* 0x00010800fff47b82 */ /* 0x000e640000000a00 */
[----:B------:R-:W-:Y:S01]  /*13d0*/  IADD3.X R21, PT, PT, R21, R24, R26, P2, P1 ;  /* 0x0000001815157210 */ /* 0x000fe200017e241a */
[----:B------:R-:W-:Y:S01]  /*13e0*/  IMAD.IADD R27, R33, 0x1, R27 ;  /* 0x00000001211b7824 */ /* 0x000fe200078e021b */
[----:B------:R-:W-:Y:S01]  /*13f0*/  IADD3 R28, P3, PT, R20, R28, RZ ;  /* 0x0000001c141c7210 */ /* 0x000fe20007f7e0ff */
[----:B------:R-:W-:Y:S01]  /*1400*/  IMAD.MOV.U32 R26, RZ, RZ, R32 ;  /* 0x000000ffff1a7224 */ /* 0x000fe200078e0020 */
[----:B---3--:R-:W-:Y:S01]  /*1410*/  LOP3.LUT R236, R14, 0x1f, RZ, 0xc0, !PT ;  /* 0x0000001f0eec7812 */ /* 0x008fe200078ec0ff */
[----:B-----5:R-:W-:-:S04]  /*1420*/  IMAD.WIDE.U32 R32, R6, UR18, RZ ;  /* 0x0000001206207c25 */ /* 0x020fc8000f8e00ff */
[----:B------:R-:W-:Y:S01]  /*1430*/  IMAD R6, R17, R5, R30 ;  /* 0x0000000511067224 */ /* 0x000fe200078e021e */
[----:B------:R-:W-:Y:S01]  /*1440*/  SEL R17, R32, RZ, P6 ;  /* 0x000000ff20117207 */ /* 0x000fe20003000000 */
[----:B------:R-:W-:Y:S01]  /*1450*/  IMAD R24, R25, UR26, RZ ;  /* 0x0000001a19187c24 */ /* 0x000fe2000f8e02ff */
[----:B----4-:R-:W-:Y:S01]  /*1460*/  IADD3 R216, PT, PT, R215, -R216, -R230 ;  /* 0x800000d8d7d87210 */ /* 0x010fe20007ffe8e6 */
[----:B------:R-:W-:Y:S01]  /*1470*/  IMAD.WIDE.U32 R30, R200, UR6, R26 ;  /* 0x00000006c81e7c25 */ /* 0x000fe2000f8e001a */
[----:B------:R-:W-:-:S03]  /*1480*/  IADD3.X R29, PT, PT, R19, R29, R6, P3, !PT ;  /* 0x0000001d131d7210 */ /* 0x000fc60001ffe406 */
[----:B------:R-:W-:Y:S01]  /*1490*/  IMAD R23, R203, R24, R236 ;  /* 0x00000018cb177224 */ /* 0x000fe200078e02ec */
[----:B------:R-:W-:Y:S01]  /*14a0*/  SHF.L.U32 R24, R24, 0x6, RZ ;  /* 0x0000000618187819 */ /* 0x000fe200000006ff */
[----:B------:R-:W-:-:S03]  /*14b0*/  IMAD.WIDE.U32 R26, R200, UR10, R28 ;  /* 0x0000000ac81a7c25 */ /* 0x000fc6000f8e001c */
[----:B------:R-:W-:Y:S01]  /*14c0*/  IADD3 R17, P2, P1, R23, R22, R17 ;  /* 0x0000001617117210 */ /* 0x000fe2000795e011 */
[----:B------:R-:W-:Y:S01]  /*14d0*/  IMAD R7, R7, UR18, R33 ;  /* 0x0000001207077c24 */ /* 0x000fe2000f8e0221 */
[----:B------:R-:W-:Y:S01]  /*14e0*/  SHF.R.S32.HI R6, RZ, 0x1f, R23 ;  /* 0x0000001fff067819 */ /* 0x000fe20000011417 */
[C---:B------:R-:W-:Y:S01]  /*14f0*/  IMAD R27, R200.reuse, UR11, R27 ;  /* 0x0000000bc81b7c24 */ /* 0x040fe2000f8e021b */
[----:B------:R-:W2:Y:S01]  /*1500*/  LDCU.64 UR10, c[0x0][0x380] ;  /* 0x00007000ff0a77ac */ /* 0x000ea20008000a00 */
[----:B------:R-:W-:Y:S01]  /*1510*/  IMAD R31, R200, UR7, R31 ;  /* 0x00000007c81f7c24 */ /* 0x000fe2000f8e021f */
[----:B------:R-:W-:Y:S01]  /*1520*/  SEL R7, R7, RZ, P6 ;  /* 0x000000ff07077207 */ /* 0x000fe20003000000 */
[----:B------:R-:W3:Y:S01]  /*1530*/  LDC.64 R22, c[0x0][0x5e8] ;  /* 0x00017a00ff167b82 */ /* 0x000ee20000000a00 */
[----:B------:R-:W4:Y:S01]  /*1540*/  LDCU.64 UR6, c[0x0][0x570] ;  /* 0x0000ae00ff0677ac */ /* 0x000f220008000a00 */
[----:B------:R-:W-:Y:S01]  /*1550*/  IMAD.WIDE.U32 R28, R205, UR4, R30 ;  /* 0x00000004cd1c7c25 */ /* 0x000fe2000f8e001e */
[----:B------:R-:W-:-:S02]  /*1560*/  IADD3.X R7, PT, PT, R6, R21, R7, P2, P1 ;  /* 0x0000001506077210 */ /* 0x000fc400017e2407 */
[----:B------:R-:W-:Y:S01]  /*1570*/  IADD3 R20, P1, PT, R24, R17, RZ ;  /* 0x0000001118147210 */ /* 0x000fe20007f3e0ff */
[C---:B------:R-:W-:Y:S01]  /*1580*/  IMAD R6, R205.reuse, UR5, R29 ;  /* 0x00000005cd067c24 */ /* 0x040fe2000f8e021d */
[----:B------:R-:W-:Y:S01]  /*1590*/  SHF.R.S32.HI R17, RZ, 0x1f, R216 ;  /* 0x0000001fff117819 */ /* 0x000fe200000114d8 */
[----:B------:R-:W-:Y:S01]  /*15a0*/  IMAD.WIDE.U32 R26, R205, R4, R26 ;  /* 0x00000004cd1a7225 */ /* 0x000fe200078e001a */
[C---:B------:R-:W-:Y:S01]  /*15b0*/  LEA R240, P2, R28.reuse, UR16, 0x1 ;  /* 0x000000101cf07c11 */ /* 0x040fe2000f8408ff */
[----:B------:R-:W-:Y:S01]  /*15c0*/  USHF.L.U32 UR16, UR4, 0x5, URZ ;  /* 0x0000000504107899 */ /* 0x000fe200080006ff */
[----:B------:R-:W-:Y:S01]  /*15d0*/  LEA.HI R216, R17, R216, RZ, 0x6 ;  /* 0x000000d811d87211 */ /* 0x000fe200078f30ff */
[----:B-1----:R-:W-:Y:S01]  /*15e0*/  IMAD.WIDE R244, R13, 0x4, R244 ;  /* 0x000000040df47825 */ /* 0x002fe200078e02f4 */
[----:B------:R-:W-:Y:S02]  /*15f0*/  LEA.HI.X R241, R28, UR17, R6, 0x1, P2 ;  /* 0x000000111cf17c11 */ /* 0x000fe400090f0c06 */
[----:B------:R-:W-:Y:S01]  /*1600*/  SHF.R.S32.HI R216, RZ, 0x6, R216 ;  /* 0x00000006ffd87819 */ /* 0x000fe200000114d8 */
[----:B------:R-:W-:Y:S01]  /*1610*/  IMAD R6, R205, R5, R27 ;  /* 0x00000005cd067224 */ /* 0x000fe200078e021b */
[----:B--2---:R-:W-:-:S02]  /*1620*/  LEA R242, P2, R26, UR10, 0x1 ;  /* 0x0000000a1af27c11 */ /* 0x004fc4000f8408ff */
[----:B------:R-:W-:Y:S02]  /*1630*/  VIMNMX R216, PT, PT, RZ, R216, !PT ;  /* 0x000000d8ffd87248 */ /* 0x000fe40007fe0100 */
[----:B------:R-:W-:Y:S02]  /*1640*/  LEA.HI.X R243, R26, UR11, R6, 0x1, P2 ;  /* 0x0000000b1af37c11 */ /* 0x000fe400090f0c06 */
[----:B------:R-:W-:Y:S01]  /*1650*/  ISETP.GT.AND P2, PT, R231, R216, PT ;  /* 0x000000d8e700720c */ /* 0x000fe20003f44270 */
[----:B---3--:R-:W-:Y:S01]  /*1660*/  IMAD.WIDE R218, R15, 0x4, R22 ;  /* 0x000000040fda7825 */ /* 0x008fe200078e0216 */
[----:B------:R-:W-:Y:S02]  /*1670*/  LEA.HI.X.SX32 R7, R24, R7, 0x1, P1 ;  /* 0x0000000718077211 */ /* 0x000fe400008f0eff */
[----:B----4-:R-:W-:Y:S01]  /*1680*/  LEA R238, P1, R20, UR6, 0x2 ;  /* 0x0000000614ee7c11 */ /* 0x010fe2000f8210ff */
[----:B------:R-:W-:Y:S01]  /*1690*/  IMAD.MOV.U32 R217, RZ, RZ, R219 ;  /* 0x000000ffffd97224 */ /* 0x000fe200078e00db */
[----:B------:R-:W-:-:S02]  /*16a0*/  SHF.L.U32 R13, R4, 0x5, RZ ;  /* 0x00000005040d7819 */ /* 0x000fc400000006ff */
[----:B------:R-:W-:Y:S02]  /*16b0*/  LEA.HI.X R239, R20, UR7, R7, 0x2, P1 ;  /* 0x0000000714ef7c11 */ /* 0x000fe400088f1407 */
[----:B------:R-:W-:Y:S02]  /*16c0*/  IADD3 R20, P1, PT, R205, 0x20, RZ ;  /* 0x00000020cd147810 */ /* 0x000fe40007f3e0ff */
[----:B------:R-:W-:-:S03]  /*16d0*/  SHF.L.U64.HI R7, R4, 0x5, R5 ;  /* 0x0000000504077819 */ /* 0x000fc60000010205 */
        /* <DEDUP_REMOVED lines=13> */
.L_x_862:
[----:B------:R-:W1:Y:S01]  /*17b0*/  LDCU.64 UR10, c[0x0][0x5c0] ;  /* 0x0000b800ff0a77ac */ /* 0x000e620008000a00 */
[----:B------:R-:W-:-:S05]  /*17c0*/  IADD3 R5, PT, PT, R232, R233, RZ ;  /* 0x000000e9e8057210 */ /* 0x000fca0007ffe0ff */
[C---:B-1----:R-:W-:Y:S02]  /*17d0*/  IMAD R6, R5.reuse, UR11, RZ ;  /* 0x0000000b05067c24 */ /* 0x042fe4000f8e02ff */
[----:B------:R-:W-:-:S05]  /*17e0*/  IMAD.WIDE.U32 R8, R5, UR10, RZ ;  /* 0x0000000a05087c25 */ /* 0x000fca000f8e00ff */
[----:B------:R-:W-:Y:S02]  /*17f0*/  IADD3 R5, PT, PT, R9, R6, RZ ;  /* 0x0000000609057210 */ /* 0x000fe40007ffe0ff */
[----:B------:R-:W-:Y:S02]  /*1800*/  MOV R6, R8 ;  /* 0x0000000800067202 */ /* 0x000fe40000000f00 */
.L_x_863:
        /* <DEDUP_REMOVED lines=11> */
.L_x_864:
[----:B------:R-:W1:Y:S01]  /*18c0*/  LDCU.64 UR6, c[0x0][0x5c8] ;  /* 0x0000b900ff0677ac */ /* 0x000e620008000a00 */
[----:B------:R-:W-:-:S05]  /*18d0*/  IADD3 R232, PT, PT, R232, R233, RZ ;  /* 0x000000e9e8e87210 */ /* 0x000fca0007ffe0ff */
[C---:B-1----:R-:W-:Y:S02]  /*18e0*/  IMAD R7, R232.reuse, UR7, RZ ;  /* 0x00000007e8077c24 */ /* 0x042fe4000f8e02ff */
[----:B------:R-:W-:-:S05]  /*18f0*/  IMAD.WIDE.U32 R8, R232, UR6, RZ ;  /* 0x00000006e8087c25 */ /* 0x000fca000f8e00ff */
[----:B------:R-:W-:-:S07]  /*1900*/  IADD3 R7, PT, PT, R9, R7, RZ ;  /* 0x0000000709077210 */ /* 0x000fce0007ffe0ff */
.L_x_865:
        /* <DEDUP_REMOVED lines=15> */
[----:B------:R-:W1:Y:S01]  /*1a00*/  LDCU.64 UR4, c[0x0][0x560] ;  /* 0x0000ac00ff0477ac */ /* 0x000e620008000a00 */
[----:B------:R-:W-:Y:S02]  /*1a10*/  MOV R12, R10 ;  /* 0x0000000a000c7202 */ /* 0x000fe40000000f00 */
[----:B------:R-:W-:-:S03]  /*1a20*/  MOV R13, R9 ;  /* 0x00000009000d7202 */ /* 0x000fc60000000f00 */
[----:B------:R-:W-:-:S04]  /*1a30*/  IMAD.WIDE.U32 R12, R205, UR10, R12 ;  /* 0x0000000acd0c7c25 */ /* 0x000fc8000f8e000c */
[----:B------:R-:W-:Y:S01]  /*1a40*/  IMAD R6, R205, UR11, R13 ;  /* 0x0000000bcd067c24 */ /* 0x000fe2000f8e020d */
[----:B-1----:R-:W-:-:S04]  /*1a50*/  LEA R14, P0, R12, UR4, 0x1 ;  /* 0x000000040c0e7c11 */ /* 0x002fc8000f8008ff */
[----:B------:R-:W-:-:S05]  /*1a60*/  LEA.HI.X R15, R12, UR5, R6, 0x1, P0 ;  /* 0x000000050c0f7c11 */ /* 0x000fca00080f0c06 */
[----:B------:R1:W-:Y:S04]  /*1a70*/  STG.E.128 desc[UR20][R14.64], RZ ;  /* 0x000000ff0e007986 */ /* 0x0003e8000c101d14 */
[----:B------:R1:W-:Y:S04]  /*1a80*/  STG.E.128 desc[UR20][R14.64+0x80], RZ ;  /* 0x000080ff0e007986 */ /* 0x0003e8000c101d14 */
[----:B------:R1:W-:Y:S02]  /*1a90*/  STG.E.128 desc[UR20][R14.64+0x100], RZ ;  /* 0x000100ff0e007986 */ /* 0x0003e4000c101d14 */
.L_x_867:
[----:B------:R-:W-:Y:S05]  /*1aa0*/  BSYNC.RECONVERGENT B0 ;  /* 0x0000000000007941 */ /* 0x000fea0003800200 */
.L_x_866:
[----:B------:R-:W-:Y:S04]  /*1ab0*/  BSSY.RECONVERGENT B0, `(.L_x_868) ;  /* 0x000000e000007945 */ /* 0x000fe80003800200 */
[----:B------:R-:W-:Y:S05]  /*1ac0*/  @P1 BRA `(.L_x_869) ;  /* 0x0000000000301947 */ /* 0x000fea0003800000 */
[----:B------:R-:W2:Y:S01]  /*1ad0*/  LDCU.64 UR4, c[0x0][0x560] ;  /* 0x0000ac00ff0477ac */ /* 0x000ea20008000a00 */
[----:B------:R-:W-:Y:S01]  /*1ae0*/  MOV R12, R10 ;  /* 0x0000000a000c7202 */ /* 0x000fe20000000f00 */
[----:B------:R-:W-:Y:S01]  /*1af0*/  IMAD R11, R4, UR10, RZ ;  /* 0x0000000a040b7c24 */ /* 0x000fe2000f8e02ff */
[----:B------:R-:W-:-:S03]  /*1b00*/  MOV R13, R9 ;  /* 0x00000009000d7202 */ /* 0x000fc60000000f00 */
[C---:B------:R-:W-:Y:S02]  /*1b10*/  IMAD R11, R20.reuse, UR11, R11 ;  /* 0x0000000b140b7c24 */ /* 0x040fe4000f8e020b */
[----:B------:R-:W-:-:S05]  /*1b20*/  IMAD.WIDE.U32 R12, R20, UR10, R12 ;  /* 0x0000000a140c7c25 */ /* 0x000fca000f8e000c */
[----:B------:R-:W-:Y:S02]  /*1b30*/  IADD3 R11, PT, PT, R13, R11, RZ ;  /* 0x0000000b0d0b7210 */ /* 0x000fe40007ffe0ff */
[----:B--2---:R-:W-:-:S04]  /*1b40*/  LEA R10, P0, R12, UR4, 0x1 ;  /* 0x000000040c0a7c11 */ /* 0x004fc8000f8008ff */
[----:B------:R-:W-:-:S05]  /*1b50*/  LEA.HI.X R11, R12, UR5, R11, 0x1, P0 ;  /* 0x000000050c0b7c11 */ /* 0x000fca00080f0c0b */
[----:B------:R2:W-:Y:S04]  /*1b60*/  STG.E.128 desc[UR20][R10.64], RZ ;  /* 0x000000ff0a007986 */ /* 0x0005e8000c101d14 */
[----:B------:R2:W-:Y:S04]  /*1b70*/  STG.E.128 desc[UR20][R10.64+0x80], RZ ;  /* 0x000080ff0a007986 */ /* 0x0005e8000c101d14 */
[----:B------:R2:W-:Y:S02]  /*1b80*/  STG.E.128 desc[UR20][R10.64+0x100], RZ ;  /* 0x000100ff0a007986 */ /* 0x0005e4000c101d14 */
.L_x_869:
[----:B------:R-:W-:Y:S05]  /*1b90*/  BSYNC.RECONVERGENT B0 ;  /* 0x0000000000007941 */ /* 0x000fea0003800200 */
.L_x_868:
[----:B------:R-:W3:Y:S01]  /*1ba0*/  LDCU.64 UR4, c[0x0][0x5e0] ;  /* 0x0000bc00ff0477ac */ /* 0x000ee20008000a00 */
[----:B--2---:R-:W-:Y:S01]  /*1bb0*/  IMAD.WIDE.U32 R10, R5, UR23, R210 ;  /* 0x00000017050a7c25 */ /* 0x004fe2000f8e00d2 */
        /* <DEDUP_REMOVED lines=18> */
.L_x_871:
[----:B------:R-:W-:Y:S05]  /*1ce0*/  BSYNC.RECONVERGENT B0 ;  /* 0x0000000000007941 */ /* 0x000fea0003800200 */
.L_x_870:
[----:B------:R-:W-:Y:S05]  /*1cf0*/  @P1 BRA `(.L_x_872) ;  /* 0x0000005800201947 */ /* 0x000fea0003800000 */
[----:B------:R-:W3:Y:S01]  /*1d00*/  LDCU.64 UR4, c[0x0][0x568] ;  /* 0x0000ad00ff0477ac */ /* 0x000ee20008000a00 */
[----:B------:R-:W-:Y:S01]  /*1d10*/  IMAD R7, R4, UR6, RZ ;  /* 0x0000000604077c24 */ /* 0x000fe2000f8e02ff */
[----:B------:R-:W-:-:S03]  /*1d20*/  MOV R4, R8 ;  /* 0x0000000800047202 */ /* 0x000fc60000000f00 */
[C---:B------:R-:W-:Y:S02]  /*1d30*/  IMAD R7, R20.reuse, UR7, R7 ;  /* 0x0000000714077c24 */ /* 0x040fe4000f8e0207 */
[----:B------:R-:W-:-:S05]  /*1d40*/  IMAD.WIDE.U32 R4, R20, UR6, R4 ;  /* 0x0000000614047c25 */ /* 0x000fca000f8e0004 */
[----:B------:R-:W-:Y:S02]  /*1d50*/  IADD3 R7, PT, PT, R5, R7, RZ ;  /* 0x0000000705077210 */ /* 0x000fe40007ffe0ff */
[----:B---3--:R-:W-:-:S04]  /*1d60*/  LEA R6, P0, R4, UR4, 0x1 ;  /* 0x0000000404067c11 */ /* 0x008fc8000f8008ff */
[----:B------:R-:W-:-:S05]  /*1d70*/  LEA.HI.X R7, R4, UR5, R7, 0x1, P0 ;  /* 0x0000000504077c11 */ /* 0x000fca00080f0c07 */
[----:B------:R3:W-:Y:S04]  /*1d80*/  STG.E.128 desc[UR20][R6.64], RZ ;  /* 0x000000ff06007986 */ /* 0x0007e8000c101d14 */
[----:B------:R3:W-:Y:S04]  /*1d90*/  STG.E.128 desc[UR20][R6.64+0x80], RZ ;  /* 0x000080ff06007986 */ /* 0x0007e8000c101d14 */
[----:B------:R3:W-:Y:S01]  /*1da0*/  STG.E.128 desc[UR20][R6.64+0x100], RZ ;  /* 0x000100ff06007986 */ /* 0x0007e2000c101d14 */
[----:B------:R-:W-:Y:S05]  /*1db0*/  BRA `(.L_x_872) ;  /* 0x0000005400f07947 */ /* 0x000fea0003800000 */
.L_x_861:
[----:B------:R-:W-:Y:S01]  /*1dc0*/  IMAD.U32 R5, RZ, RZ, UR12 ;  /* 0x0000000cff057e24 */ /* 0x000fe2000f8e00ff */
[----:B------:R-:W-:Y:S01]  /*1dd0*/  UIMAD UR10, UR22, UR14, URZ ;  /* 0x0000000e160a72a4 */ /* 0x000fe2000f8e02ff */
[----:B------:R-:W-:Y:S01]  /*1de0*/  IMAD.U32 R6, RZ, RZ, UR14 ;  /* 0x0000000eff067e24 */ /* 0x000fe2000f8e00ff */
[----:B------:R-:W-:Y:S01]  /*1df0*/  UIMAD UR22, UR22, UR12, URZ ;  /* 0x0000000c161672a4 */ /* 0x000fe2000f8e02ff */
[----:B------:R-:W-:Y:S01]  /*1e00*/  IMAD.WIDE.U32 R22, R5, UR23, R210 ;  /* 0x0000001705167c25 */ /* 0x000fe2000f8e00d2 */
[----:B------:R-:W1:Y:S03]  /*1e10*/  LDCU.64 UR6, c[0x0][0x3d0] ;  /* 0x00007a00ff0677ac */ /* 0x000e660008000a00 */
[----:B------:R-:W-:Y:S01]  /*1e20*/  IMAD R5, R18, -0x40, R225 ;  /* 0xffffffc012057824 */ /* 0x000fe200078e02e1 */
[----:B------:R-:W-:Y:S01]  /*1e30*/  UIMAD UR22, UR23, UR13, UR22 ;  /* 0x0000000d171672a4 */ /* 0x000fe2000f8e0216 */
[----:B------:R-:W-:Y:S01]  /*1e40*/  VIADD R213, R230, -UR23 ;  /* 0x80000017e6d57c36 */ /* 0x000fe20008000000 */
[----:B------:R-:W2:Y:S01]  /*1e50*/  LDCU.64 UR4, c[0x0][0x3d8] ;  /* 0x00007b00ff0477ac */ /* 0x000ea20008000a00 */
[----:B------:R-:W-:Y:S01]  /*1e60*/  IMAD.WIDE.U32 R24, R6, UR23, R210 ;  /* 0x0000001706187c25 */ /* 0x000fe2000f8e00d2 */
[----:B------:R-:W-:-:S03]  /*1e70*/  ISETP.GE.AND P4, PT, R206, R5, PT ;  /* 0x00000005ce00720c */ /* 0x000fc60003f86270 */
[----:B------:R-:W-:Y:S01]  /*1e80*/  IMAD.U32 R31, RZ, RZ, UR16 ;  /* 0x00000010ff1f7e24 */ /* 0x000fe2000f8e00ff */
[-C--:B------:R-:W-:Y:S01]  /*1e90*/  ISETP.GE.AND P3, PT, R205, R213.reuse, PT ;  /* 0x000000d5cd00720c */ /* 0x080fe20003f66270 */
[----:B------:R-:W-:Y:S01]  /*1ea0*/  UIMAD UR10, UR23, UR15, UR10 ;  /* 0x0000000f170a72a4 */ /* 0x000fe2000f8e020a */
[----:B------:R-:W-:Y:S01]  /*1eb0*/  IADD3 R24, P1, PT, R16, R24, RZ ;  /* 0x0000001810187210 */ /* 0x000fe20007f3e0ff */
[----:B------:R-:W-:Y:S01]  /*1ec0*/  IMAD.U32 R6, RZ, RZ, UR16 ;  /* 0x00000010ff067e24 */ /* 0x000fe2000f8e00ff */
[----:B------:R-:W-:Y:S01]  /*1ed0*/  IADD3 R16, P0, PT, R12, R22, RZ ;  /* 0x000000160c107210 */ /* 0x000fe20007f1e0ff */
[----:B------:R-:W-:Y:S01]  /*1ee0*/  @P6 BAR.SYNC.DEFER_BLOCKING 0x0 ;  /* 0x0000000000006b1d */ /* 0x000fe20000010000 */
[----:B------:R-:W-:Y:S01]  /*1ef0*/  ISETP.GE.AND P2, PT, R206, R213, PT ;  /* 0x000000d5ce00720c */ /* 0x000fe20003f46270 */
[----:B-1----:R-:W-:Y:S01]  /*1f00*/  IMAD R15, R9, UR6, RZ ;  /* 0x00000006090f7c24 */ /* 0x002fe2000f8e02ff */
[----:B------:R-:W-:Y:S02]  /*1f10*/  IADD3.X R17, PT, PT, R11, UR22, R23, P0, !PT ;  /* 0x000000160b117c10 */ /* 0x000fe400087fe417 */
[----:B------:R-:W-:Y:S01]  /*1f20*/  @!P4 LEA R28, P0, R13, R242, 0x1 ;  /* 0x000000f20d1cc211 */ /* 0x000fe200078008ff */
[----:B------:R-:W-:Y:S01]  /*1f30*/  IMAD R26, R8, UR7, R15 ;  /* 0x00000007081a7c24 */ /* 0x000fe2000f8e020f */
[----:B------:R-:W-:Y:S01]  /*1f40*/  IADD3.X R25, PT, PT, R10, UR10, R25, P1, !PT ;  /* 0x0000000a0a197c10 */ /* 0x000fe20008ffe419 */
[----:B--2---:R-:W-:Y:S01]  /*1f50*/  IMAD R9, R9, UR4, RZ ;  /* 0x0000000409097c24 */ /* 0x004fe2000f8e02ff */
[----:B------:R-:W-:Y:S01]  /*1f60*/  @!P4 LEA.HI.X R29, R13, R243, R7, 0x1, P0 ;  /* 0x000000f30d1dc211 */ /* 0x000fe200000f0c07 */
[C---:B------:R-:W-:Y:S01]  /*1f70*/  IMAD.WIDE.U32 R10, R8.reuse, UR4, R16 ;  /* 0x00000004080a7c25 */ /* 0x040fe2000f8e0010 */
[----:B------:R-:W1:Y:S01]  /*1f80*/  @!P3 LDC.64 R12, c[0x0][0x388] ;  /* 0x0000e200ff0cbb82 */ /* 0x000e620000000a00 */
[----:B------:R-:W-:Y:S01]  /*1f90*/  @!P4 LEA R30, P1, R31, R240, 0x1 ;  /* 0x000000f01f1ec211 */ /* 0x000fe200078208ff */
[----:B------:R-:W2:Y:S01]  /*1fa0*/  S2R R212, SR_TID.X ;  /* 0x0000000000d47919 */ /* 0x000ea20000002100 */
[----:B------:R-:W-:Y:S01]  /*1fb0*/  IMAD.WIDE.U32 R24, R8, UR6, R24 ;  /* 0x0000000608187c25 */ /* 0x000fe2000f8e0018 */
[----:B------:R-:W-:Y:S01]  /*1fc0*/  LOP3.LUT R18, R18, 0x80000001, RZ, 0xc0, !PT ;  /* 0x8000000112127812 */ /* 0x000fe200078ec0ff */
[----:B------:R-:W3:Y:S01]  /*1fd0*/  LDCU UR10, c[0x0][0x590] ;  /* 0x0000b200ff0a77ac */ /* 0x000ee20008000800 */
[----:B------:R-:W-:Y:S01]  /*1fe0*/  ISETP.GE.AND P5, PT, R205, R5, PT ;  /* 0x00000005cd00720c */ /* 0x000fe20003fa6270 */
[----:B------:R-:W-:Y:S01]  /*1ff0*/  IMAD R22, R8, UR5, R9 ;  /* 0x0000000508167c24 */ /* 0x000fe2000f8e0209 */
[----:B------:R-:W4:Y:S01]  /*2000*/  LDC R211, c[0x0][0x44c] ;  /* 0x00011300ffd37b82 */ /* 0x000f220000000800 */
[----:B------:R-:W-:-:S02]  /*2010*/  IMAD.U32 R9, RZ, RZ, UR27 ;  /* 0x0000001bff097e24 */ /* 0x000fc4000f8e00ff */
[----:B------:R-:W-:Y:S02]  /*2020*/  IMAD.MOV.U32 R227, RZ, RZ, 0x7f800000 ;  /* 0x7f800000ffe37424 */ /* 0x000fe400078e00ff */
[----:B------:R-:W-:Y:S01]  /*2030*/  IMAD.MOV.U32 R226, RZ, RZ, 0x7f800000 ;  /* 0x7f800000ffe27424 */ /* 0x000fe200078e00ff */
[----:B------:R-:W-:Y:S01]  /*2040*/  @!P4 LEA.HI.X R31, R6, R241, R9, 0x1, P1 ;  /* 0x000000f1061fc211 */ /* 0x000fe200008f0c09 */
[----:B------:R-:W-:Y:S01]  /*2050*/  IMAD.IADD R27, R25, 0x1, R26 ;  /* 0x00000001191b7824 */ /* 0x000fe200078e021a */
[----:B------:R-:W-:Y:S01]  /*2060*/  ISETP.NE.AND P1, PT, R18, 0x1, PT ;  /* 0x000000011200780c */ /* 0x000fe20003f25270 */
[----:B------:R-:W-:Y:S01]  /*2070*/  @!P3 IMAD.MOV.U32 R26, RZ, RZ, R24 ;  /* 0x000000ffff1ab224 */ /* 0x000fe200078e0018 */
[----:B------:R-:W3:Y:S01]  /*2080*/  @!P2 LDC.64 R8, c[0x0][0x388] ;  /* 0x0000e200ff08ab82 */ /* 0x000ee20000000a00 */
[--C-:B------:R-:W-:Y:S01]  /*2090*/  @!P2 IMAD.MOV.U32 R25, RZ, RZ, R27.reuse ;  /* 0x000000ffff19a224 */ /* 0x100fe200078e001b */
[----:B------:R-:W-:Y:S01]  /*20a0*/  @!PT LDS RZ, [RZ] ;  /* 0x00000000fffff984 */ /* 0x000fe20000000800 */
[----:B------:R-:W-:Y:S01]  /*20b0*/  @!PT LDS RZ, [RZ] ;  /* 0x00000000fffff984 */ /* 0x000fe20000000800 */
[----:B------:R-:W-:Y:S01]  /*20c0*/  @!PT LDS RZ, [RZ] ;  /* 0x00000000fffff984 */ /* 0x000fe20000000800 */
[----:B------:R-:W-:Y:S01]  /*20d0*/  @!P5 LDGSTS.E.BYPASS.LTC128B.128 [R209+0xc000], desc[UR20][R240.64] ;  /* 0x0c000000f0d1dfae */ /* 0x000fe2000b981a14 */
[----:B------:R-:W-:Y:S01]  /*20e0*/  @!P3 IMAD.WIDE.U32 R26, R205, UR14, R26 ;  /* 0x0000000ecd1abc25 */ /* 0x000fe2000f8e001a */
[----:B------:R-:W-:-:S03]  /*20f0*/  SHF.R.U32.HI R214, RZ, 0x2, R14 ;  /* 0x00000002ffd67819 */ /* 0x000fc6000001160e */
[----:B------:R-:W-:Y:S01]  /*2100*/  IMAD.MOV.U32 R223, RZ, RZ, 0x10 ;  /* 0x00000010ffdf7424 */ /* 0x000fe200078e00ff */
[----:B------:R-:W-:Y:S01]  /*2110*/  @!P5 LDGSTS.E.BYPASS.LTC128B.128 [R209+0xe000], desc[UR20][R240.64+0x80] ;  /* 0x0e000080f0d1dfae */ /* 0x000fe2000b981a14 */
[C---:B------:R-:W-:Y:S01]  /*2120*/  @!P2 IMAD R7, R4.reuse, UR14, RZ ;  /* 0x0000000e0407ac24 */ /* 0x040fe2000f8e02ff */
[----:B------:R-:W-:Y:S01]  /*2130*/  LOP3.LUT R224, R203, 0x3, RZ, 0xc0, !PT ;  /* 0x00000003cbe07812 */ /* 0x000fe200078ec0ff */
[----:B------:R-:W-:Y:S01]  /*2140*/  @!P2 IMAD R15, R4, UR12, RZ ;  /* 0x0000000c040fac24 */ /* 0x000fe2000f8e02ff */
[----:B------:R-:W-:Y:S01]  /*2150*/  SEL R4, RZ, 0x6000, P1 ;  /* 0x00006000ff047807 */ /* 0x000fe20000800000 */
[----:B------:R-:W-:Y:S01]  /*2160*/  @!P3 IMAD R18, R205, UR15, R27 ;  /* 0x0000000fcd12bc24 */ /* 0x000fe2000f8e021b */
[----:B-1----:R-:W-:Y:S01]  /*2170*/  @!P3 LEA R12, P1, R26, R12, 0x1 ;  /* 0x0000000c1a0cb211 */ /* 0x002fe200078208ff */
[----:B------:R-:W-:Y:S01]  /*2180*/  @!P2 IMAD R16, R20, UR15, R7 ;  /* 0x0000000f1410ac24 */ /* 0x000fe2000f8e0207 */
[----:B------:R-:W-:Y:S01]  /*2190*/  @!P5 LDGSTS.E.BYPASS.LTC128B.128 [R209+0x10000], desc[UR20][R240.64+0x100] ;  /* 0x10000100f0d1dfae */ /* 0x000fe2000b981a14 */
[----:B------:R-:W1:Y:S01]  /*21a0*/  @!P2 LDC.64 R6, c[0x0][0x390] ;  /* 0x0000e400ff06ab82 */ /* 0x000e620000000a00 */
[----:B------:R-:W-:Y:S01]  /*21b0*/  @!P3 LEA.HI.X R13, R26, R13, R18, 0x1, P1 ;  /* 0x0000000d1a0db211 */ /* 0x000fe200008f0c12 */
[----:B------:R-:W-:Y:S01]  /*21c0*/  IMAD.IADD R23, R11, 0x1, R22 ;  /* 0x000000010b177824 */ /* 0x000fe200078e0216 */
[----:B------:R1:W-:Y:S01]  /*21d0*/  @P5 STS.128 [R209+0xc000], RZ ;  /* 0x00c000ffd1005388 */ /* 0x0003e20000000c00 */
[----:B------:R-:W-:Y:S01]  /*21e0*/  @!P2 IMAD.WIDE.U32 R24, R20, UR14, R24 ;  /* 0x0000000e1418ac25 */ /* 0x000fe2000f8e0018 */
[----:B------:R-:W-:-:S02]  /*21f0*/  IADD3 R215, PT, PT, R215, 0x40, -R230 ;  /* 0x00000040d7d77810 */ /* 0x000fc40007ffe8e6 */
[----:B------:R-:W-:Y:S01]  /*2200*/  CS2R R142, SRZ ;  /* 0x00000000008e7805 */ /* 0x000fe2000001ff00 */
[----:B------:R1:W-:Y:S01]  /*2210*/  @P5 STS.128 [R209+0xe000], RZ ;  /* 0x00e000ffd1005388 */ /* 0x0003e20000000c00 */
[----:B------:R-:W2:Y:S01]  /*2220*/  LDC.64 R18, c[0x0][0x528] ;  /* 0x00014a00ff127b82 */ /* 0x000ea20000000a00 */
[----:B------:R-:W-:Y:S01]  /*2230*/  @!P2 IMAD.MOV.U32 R11, RZ, RZ, R23 ;  /* 0x000000ffff0ba224 */ /* 0x000fe200078e0017 */
[----:B------:R-:W-:Y:S01]  /*2240*/  CS2R R140, SRZ ;  /* 0x00000000008c7805 */ /* 0x000fe2000001ff00 */
[----:B------:R1:W-:Y:S01]  /*2250*/  @P5 STS.128 [R209+0x10000], RZ ;  /* 0x010000ffd1005388 */ /* 0x0003e20000000c00 */
[C---:B------:R-:W-:Y:S01]  /*2260*/  @!P2 IMAD R15, R20.reuse, UR13, R15 ;  /* 0x0000000d140fac24 */ /* 0x040fe2000f8e020f */
[----:B------:R-:W-:Y:S01]  /*2270*/  CS2R R146, SRZ ;  /* 0x0000000000927805 */ /* 0x000fe2000001ff00 */
[----:B------:R-:W-:Y:S01]  /*2280*/  @!P2 IMAD.WIDE.U32 R20, R20, UR12, R10 ;  /* 0x0000000c1414ac25 */ /* 0x000fe2000f8e000a */
[----:B------:R1:W-:Y:S01]  /*2290*/  @P4 STS.128 [R209+0xd000], RZ ;  /* 0x00d000ffd1004388 */ /* 0x0003e20000000c00 */
[----:B------:R-:W-:-:S02]  /*22a0*/  CS2R R144, SRZ ;  /* 0x0000000000907805 */ /* 0x000fc4000001ff00 */
[----:B------:R-:W-:Y:S01]  /*22b0*/  CS2R R138, SRZ ;  /* 0x00000000008a7805 */ /* 0x000fe2000001ff00 */
[----:B------:R-:W-:Y:S01]  /*22c0*/  @!P2 IMAD.IADD R15, R21, 0x1, R15 ;  /* 0x00000001150fa824 */ /* 0x000fe200078e020f */
[----:B------:R1:W-:Y:S01]  /*22d0*/  @P4 STS.128 [R209+0xf000], RZ ;  /* 0x00f000ffd1004388 */ /* 0x0003e20000000c00 */
[----:B------:R-:W-:Y:S01]  /*22e0*/  @!P2 IMAD.IADD R16, R25, 0x1, R16 ;  /* 0x000000011910a824 */ /* 0x000fe200078e0210 */
[----:B------:R-:W-:Y:S01]  /*22f0*/  CS2R R136, SRZ ;  /* 0x0000000000887805 */ /* 0x000fe2000001ff00 */
[----:B------:R-:W-:Y:S01]  /*2300*/  @!P3 IMAD.MOV.U32 R22, RZ, RZ, R10 ;  /* 0x000000ffff16b224 */ /* 0x000fe200078e000a */
[----:B------:R1:W-:Y:S01]  /*2310*/  @P4 STS.128 [R209+0x11000], RZ ;  /* 0x011000ffd1004388 */ /* 0x0003e20000000c00 */
[----:B------:R-:W4:Y:S01]  /*2320*/  @!P3 LDC.64 R10, c[0x0][0x390] ;  /* 0x0000e400ff0abb82 */ /* 0x000f220000000a00 */
[----:B------:R-:W-:Y:S01]  /*2330*/  IMAD.IADD R228, R209, 0x1, R4 ;  /* 0x00000001d1e47824 */ /* 0x000fe200078e0204 */
[----:B------:R-:W-:Y:S01]  /*2340*/  CS2R R134, SRZ ;  /* 0x0000000000867805 */ /* 0x000fe2000001ff00 */
        /* <DEDUP_REMOVED lines=8> */
[----:B------:R-:W-:Y:S02]  /*23d0*/  CS2R R124, SRZ ;  /* 0x00000000007c7805 */ /* 0x000fe4000001ff00 */
[----:B------:R-:W-:Y:S02]  /*23e0*/  CS2R R130, SRZ ;  /* 0x0000000000827805 */ /* 0x000fe4000001ff00 */
[----:B------:R-:W-:Y:S01]  /*23f0*/  CS2R R128, SRZ ;  /* 0x0000000000807805 */ /* 0x000fe2000001ff00 */
[----:B------:R3:W-:Y:S01]  /*2400*/  @!P4 LDGSTS.E.BYPASS.LTC128B.128 [R209+0x11000], desc[UR20][R30.64+0x100] ;  /* 0x110001001ed1cfae */ /* 0x0007e2000b981a14 */
[----:B------:R-:W-:Y:S02]  /*2410*/  CS2R R122, SRZ ;  /* 0x00000000007a7805 */ /* 0x000fe4000001ff00 */
        /* <DEDUP_REMOVED lines=9> */
[----:B------:R-:W-:Y:S01]  /*24b0*/  CS2R R106, SRZ ;  /* 0x00000000006a7805 */ /* 0x000fe2000001ff00 */
[----:B------:R-:W-:Y:S01]  /*24c0*/  @!P5 LDGSTS.E.BYPASS.LTC128B.128 [R228+0x4000], desc[UR20][R242.64+0x100] ;  /* 0x04000100f2e4dfae */ /* 0x000fe2000b981a14 */
[----:B----4-:R-:W-:Y:S02]  /*24d0*/  @!P3 LEA R10, P1, R22, R10, 0x1 ;  /* 0x0000000a160ab211 */ /* 0x010fe400078208ff */
[----:B------:R-:W-:Y:S02]  /*24e0*/  CS2R R104, SRZ ;  /* 0x0000000000687805 */ /* 0x000fe4000001ff00 */
[----:B------:R-:W-:Y:S01]  /*24f0*/  CS2R R102, SRZ ;  /* 0x0000000000667805 */ /* 0x000fe2000001ff00 */
[----:B------:R4:W-:Y:S01]  /*2500*/  @P5 STS.128 [R228], RZ ;  /* 0x000000ffe4005388 */ /* 0x0009e20000000c00 */
[----:B------:R-:W-:Y:S02]  /*2510*/  CS2R R100, SRZ ;  /* 0x0000000000647805 */ /* 0x000fe4000001ff00 */
[----:B------:R-:W-:-:S02]  /*2520*/  CS2R R62, SRZ ;  /* 0x00000000003e7805 */ /* 0x000fc4000001ff00 */
[----:B------:R-:W-:Y:S01]  /*2530*/  CS2R R60, SRZ ;  /* 0x00000000003c7805 */ /* 0x000fe2000001ff00 */
[----:B------:R4:W-:Y:S01]  /*2540*/  @P5 STS.128 [R228+0x2000], RZ ;  /* 0x002000ffe4005388 */ /* 0x0009e20000000c00 */
[----:B------:R-:W-:Y:S02]  /*2550*/  CS2R R66, SRZ ;  /* 0x0000000000427805 */ /* 0x000fe4000001ff00 */
[----:B------:R-:W-:Y:S02]  /*2560*/  CS2R R64, SRZ ;  /* 0x0000000000407805 */ /* 0x000fe4000001ff00 */
[----:B------:R-:W-:Y:S01]  /*2570*/  CS2R R58, SRZ ;  /* 0x00000000003a7805 */ /* 0x000fe2000001ff00 */
[----:B------:R4:W-:Y:S01]  /*2580*/  @P5 STS.128 [R228+0x4000], RZ ;  /* 0x004000ffe4005388 */ /* 0x0009e20000000c00 */
[----:B------:R-:W-:Y:S02]  /*2590*/  CS2R R56, SRZ ;  /* 0x0000000000387805 */ /* 0x000fe4000001ff00 */
[----:B------:R-:W-:-:S02]  /*25a0*/  CS2R R54, SRZ ;  /* 0x0000000000367805 */ /* 0x000fc4000001ff00 */
[C---:B---3--:R-:W-:Y:S01]  /*25b0*/  @!P2 LEA R30, P0, R24.reuse, R8, 0x1 ;  /* 0x00000008181ea211 */ /* 0x048fe200078008ff */
[----:B------:R-:W-:Y:S01]  /*25c0*/  @!P3 IMAD R8, R205, UR13, R23 ;  /* 0x0000000dcd08bc24 */ /* 0x000fe2000f8e0217 */
[----:B------:R4:W-:Y:S01]  /*25d0*/  @P4 STS.128 [R228+0x1000], RZ ;  /* 0x001000ffe4004388 */ /* 0x0009e20000000c00 */
[----:B------:R-:W-:Y:S02]  /*25e0*/  CS2R R52, SRZ ;  /* 0x0000000000347805 */ /* 0x000fe4000001ff00 */
[----:B------:R-:W-:Y:S02]  /*25f0*/  @!P2 LEA.HI.X R31, R24, R9, R16, 0x1, P0 ;  /* 0x00000009181fa211 */ /* 0x000fe400000f0c10 */
[----:B------:R-:W-:Y:S02]  /*2600*/  CS2R R46, SRZ ;  /* 0x00000000002e7805 */ /* 0x000fe4000001ff00 */
[----:B-1----:R-:W-:Y:S01]  /*2610*/  @!P2 LEA R16, P0, R20, R6, 0x1 ;  /* 0x000000061410a211 */ /* 0x002fe200078008ff */
[----:B------:R4:W-:Y:S01]  /*2620*/  @P4 STS.128 [R228+0x3000], RZ ;  /* 0x003000ffe4004388 */ /* 0x0009e20000000c00 */
[----:B------:R-:W-:-:S02]  /*2630*/  @!P3 LEA.HI.X R11, R22, R11, R8, 0x1, P1 ;  /* 0x0000000b160bb211 */ /* 0x000fc400008f0c08 */
[----:B------:R-:W-:Y:S02]  /*2640*/  CS2R R44, SRZ ;  /* 0x00000000002c7805 */ /* 0x000fe4000001ff00 */
[----:B------:R-:W-:Y:S01]  /*2650*/  @!P2 LEA.HI.X R17, R20, R7, R15, 0x1, P0 ;  /* 0x000000071411a211 */ /* 0x000fe200000f0c0f */
[----:B--2---:R-:W2:Y:S01]  /*2660*/  LDG.E.64 R220, desc[UR20][R18.64+0x8] ;  /* 0x0000081412dc7981 */ /* 0x004ea2000c1e1b00 */
[----:B------:R-:W-:Y:S02]  /*2670*/  CS2R R50, SRZ ;  /* 0x0000000000327805 */ /* 0x000fe4000001ff00 */
[----:B------:R-:W-:Y:S02]  /*2680*/  CS2R R48, SRZ ;  /* 0x0000000000307805 */ /* 0x000fe4000001ff00 */
[----:B------:R-:W-:Y:S01]  /*2690*/  CS2R R42, SRZ ;  /* 0x00000000002a7805 */ /* 0x000fe2000001ff00 */
[----:B------:R-:W3:Y:S01]  /*26a0*/  LDG.E.64 R6, desc[UR20][R18.64] ;  /* 0x0000001412067981 */ /* 0x000ee2000c1e1b00 */
[----:B------:R-:W-:-:S02]  /*26b0*/  CS2R R40, SRZ ;  /* 0x0000000000287805 */ /* 0x000fc4000001ff00 */
[----:B------:R-:W-:Y:S02]  /*26c0*/  CS2R R38, SRZ ;  /* 0x0000000000267805 */ /* 0x000fe4000001ff00 */
[----:B------:R-:W-:Y:S01]  /*26d0*/  CS2R R36, SRZ ;  /* 0x0000000000247805 */ /* 0x000fe2000001ff00 */
[----:B------:R4:W-:Y:S01]  /*26e0*/  @P4 STS.128 [R228+0x5000], RZ ;  /* 0x005000ffe4004388 */ /* 0x0009e20000000c00 */
[C---:B------:R-:W-:Y:S01]  /*26f0*/  VIADD R8, R202.reuse, 0x8 ;  /* 0x00000008ca087836 */ /* 0x040fe20000000000 */
[----:B------:R-:W-:Y:S02]  /*2700*/  CS2R R34, SRZ ;  /* 0x0000000000227805 */ /* 0x000fe4000001ff00 */
[----:B------:R-:W-:Y:S01]  /*2710*/  CS2R R32, SRZ ;  /* 0x0000000000207805 */ /* 0x000fe2000001ff00 */
[----:B------:R-:W-:Y:S01]  /*2720*/  @!PT LDS RZ, [RZ] ;  /* 0x00000000fffff984 */ /* 0x000fe20000000800 */
[----:B------:R-:W-:Y:S01]  /*2730*/  @!PT LDS RZ, [RZ] ;  /* 0x00000000fffff984 */ /* 0x000fe20000000800 */
[----:B------:R-:W-:Y:S01]  /*2740*/  @!PT LDS RZ, [RZ] ;  /* 0x00000000fffff984 */ /* 0x000fe20000000800 */
[----:B------:R-:W-:Y:S01]  /*2750*/  @!P4 LDGSTS.E.BYPASS.LTC128B.128 [R228+0x1000], desc[UR20][R28.64] ;  /* 0x010000001ce4cfae */ /* 0x000fe2000b981a14 */
[----:B------:R-:W-:Y:S01]  /*2760*/  SHF.R.U32.HI R222, RZ, 0x7, R212 ;  /* 0x00000007ffde7819 */ /* 0x000fe200000116d4 */
[----:B------:R-:W1:Y:S02]  /*2770*/  LDCU UR4, c[0x0][0x3e0] ;  /* 0x00007c00ff0477ac */ /* 0x000e640008000800 */
[----:B------:R-:W-:Y:S01]  /*2780*/  @!P4 LDGSTS.E.BYPASS.LTC128B.128 [R228+0x3000], desc[UR20][R28.64+0x80] ;  /* 0x030000801ce4cfae */ /* 0x000fe2000b981a14 */
[----:B------:R-:W1:Y:S03]  /*2790*/  LDCU UR7, c[0x0][0x45c] ;  /* 0x00008b80ff0777ac */ /* 0x000e660008000800 */
[----:B------:R-:W-:Y:S01]  /*27a0*/  @!P4 LDGSTS.E.BYPASS.LTC128B.128 [R228+0x5000], desc[UR20][R28.64+0x100] ;  /* 0x050001001ce4cfae */ /* 0x000fe2000b981a14 */
[----:B------:R-:W1:Y:S03]  /*27b0*/  LDCU.U8 UR6, c[0x0][0x4f8] ;  /* 0x00009f00ff0677ac */ /* 0x000e660008000000 */
[----:B------:R-:W-:Y:S04]  /*27c0*/  @!P3 LDGSTS.E.BYPASS.LTC128B.128 [R209+0x12000], desc[UR20][R12.64] ;  /* 0x120000000cd1bfae */ /* 0x000fe8000b981a14 */
[----:B------:R-:W-:Y:S01]  /*27d0*/  @!P3 LDGSTS.E.BYPASS.LTC128B.128 [R209+0x14000], desc[UR20][R12.64+0x80] ;  /* 0x140000800cd1bfae */ /* 0x000fe2000b981a14 */
[----:B------:R-:W-:-:S03]  /*27e0*/  ISETP.GE.AND P1, PT, R202, R5, PT ;  /* 0x00000005ca00720c */ /* 0x000fc60003f26270 */
[----:B------:R-:W-:Y:S01]  /*27f0*/  @!P3 LDGSTS.E.BYPASS.LTC128B.128 [R209+0x16000], desc[UR20][R12.64+0x100] ;  /* 0x160001000cd1bfae */ /* 0x000fe2000b981a14 */
[----:B------:R-:W-:-:S03]  /*2800*/  ISETP.GE.AND P0, PT, R8, R5, PT ;  /* 0x000000050800720c */ /* 0x000fc60003f06270 */
        /* <DEDUP_REMOVED lines=9> */
[----:B------:R-:W-:Y:S04]  /*28a0*/  @!P2 LDGSTS.E.BYPASS.LTC128B.128 [R209+0x13000], desc[UR20][R30.64] ;  /* 0x130000001ed1afae */ /* 0x000fe8000b981a14 */
[----:B------:R-:W-:Y:S04]  /*28b0*/  @!P2 LDGSTS.E.BYPASS.LTC128B.128 [R209+0x15000], desc[UR20][R30.64+0x80] ;  /* 0x150000801ed1afae */ /* 0x000fe8000b981a14 */
[----:B------:R-:W-:Y:S01]  /*28c0*/  @!P2 LDGSTS.E.BYPASS.LTC128B.128 [R209+0x17000], desc[UR20][R30.64+0x100] ;  /* 0x170001001ed1afae */ /* 0x000fe2000b981a14 */
[----:B------:R-:W-:-:S03]  /*28d0*/  IMAD R9, R201, UR26, R200 ;  /* 0x0000001ac9097c24 */ /* 0x000fc6000f8e02c8 */
        /* <DEDUP_REMOVED lines=8> */
[----:B------:R4:W-:Y:S01]  /*2960*/  @P2 STS.128 [R209+0x1d000], RZ ;  /* 0x01d000ffd1002388 */ /* 0x0009e20000000c00 */
[----:B------:R-:W-:-:S03]  /*2970*/  IMAD.SHL.U32 R9, R9, 0x20, RZ ;  /* 0x0000002009097824 */ /* 0x000fc600078e00ff */
[----:B------:R-:W-:Y:S01]  /*2980*/  @!PT LDS RZ, [RZ] ;  /* 0x00000000fffff984 */ /* 0x000fe20000000800 */
[----:B------:R-:W-:Y:S01]  /*2990*/  @!PT LDS RZ, [RZ] ;  /* 0x00000000fffff984 */ /* 0x000fe20000000800 */
[----:B------:R-:W-:Y:S01]  /*29a0*/  @!PT LDS RZ, [RZ] ;  /* 0x00000000fffff984 */ /* 0x000fe20000000800 */
[----:B------:R4:W-:Y:S01]  /*29b0*/  @!P2 LDGSTS.E.BYPASS.LTC128B.128 [R209+0x19000], desc[UR20][R16.64] ;  /* 0x1900000010d1afae */ /* 0x0009e2000b981a14 */
[----:B-1----:R-:W-:-:S03]  /*29c0*/  IMAD.WIDE.U32 R10, R202, 0x4, R244 ;  /* 0x00000004ca0a7825 */ /* 0x002fc600078e00f4 */
[----:B------:R4:W-:Y:S04]  /*29d0*/  @!P2 LDGSTS.E.BYPASS.LTC128B.128 [R209+0x1b000], desc[UR20][R16.64+0x80] ;  /* 0x1b00008010d1afae */ /* 0x0009e8000b981a14 */
[----:B------:R4:W-:Y:S04]  /*29e0*/  @!P2 LDGSTS.E.BYPASS.LTC128B.128 [R209+0x1d000], desc[UR20][R16.64+0x100] ;  /* 0x1d00010010d1afae */ /* 0x0009e8000b981a14 */
[----:B------:R-:W0:Y:S04]  /*29f0*/  LDGDEPBAR ;  /* 0x00000000000079af */ /* 0x000e280000000000 */
[----:B------:R4:W5:Y:S04]  /*2a00*/  @!P1 LDG.E R227, desc[UR20][R10.64] ;  /* 0x000000140ae39981 */ /* 0x000968000c1e1900 */
[----:B------:R4:W5:Y:S01]  /*2a10*/  @!P0 LDG.E R226, desc[UR20][R10.64+0x20] ;  /* 0x000020140ae28981 */ /* 0x000962000c1e1900 */
[----:B------:R-:W-:Y:S01]  /*2a20*/  IMAD.SHL.U32 R5, R14, 0x2, RZ ;  /* 0x000000020e057824 */ /* 0x000fe200078e00ff */
[----:B------:R-:W-:-:S04]  /*2a30*/  IADD3 R8, PT, PT, R229, R202, R230 ;  /* 0x000000cae5087210 */ /* 0x000fc80007ffe0e6 */
[----:B------:R-:W-:Y:S01]  /*2a40*/  LOP3.LUT R5, R5, 0x6, RZ, 0xc0, !PT ;  /* 0x0000000605057812 */ /* 0x000fe200078ec0ff */
[----:B------:R-:W-:-:S03]  /*2a50*/  IMAD.IADD R225, R8, 0x1, -R225 ;  /* 0x0000000108e17824 */ /* 0x000fc600078e0ae1 */
[----:B------:R-:W-:Y:S02]  /*2a60*/  LOP3.LUT R214, R5, 0xe0, R214, 0xf8, !PT ;  /* 0x000000e005d67812 */ /* 0x000fe400078ef8d6 */
[----:B------:R-:W-:Y:S02]  /*2a70*/  CS2R R30, SRZ ;  /* 0x00000000001e7805 */ /* 0x000fe4000001ff00 */
[----:B------:R-:W-:Y:S02]  /*2a80*/  CS2R R28, SRZ ;  /* 0x00000000001c7805 */ /* 0x000fe4000001ff00 */
[----:B------:R-:W-:Y:S02]  /*2a90*/  CS2R R26, SRZ ;  /* 0x00000000001a7805 */ /* 0x000fe4000001ff00 */
[----:B------:R-:W-:Y:S02]  /*2aa0*/  CS2R R24, SRZ ;  /* 0x0000000000187805 */ /* 0x000fe4000001ff00 */
[----:B------:R-:W-:-:S02]  /*2ab0*/  CS2R R22, SRZ ;  /* 0x0000000000167805 */ /* 0x000fc4000001ff00 */
[----:B------:R-:W-:Y:S01]  /*2ac0*/  CS2R R20, SRZ ;  /* 0x0000000000147805 */ /* 0x000fe2000001ff00 */
[----:B------:R-:W-:Y:S02]  /*2ad0*/  IMAD R224, R231, 0x4, R224 ;  /* 0x00000004e7e07824 */ /* 0x000fe400078e02e0 */
[--C-:B------:R-:W-:Y:S02]  /*2ae0*/  IMAD.IADD R188, R199, 0x1, R4.reuse ;  /* 0x00000001c7bc7824 */ /* 0x100fe400078e0204 */
[----:B------:R-:W-:Y:S01]  /*2af0*/  IMAD.IADD R187, R198, 0x1, R4 ;  /* 0x00000001c6bb7824 */ /* 0x000fe200078e0204 */
[----:B------:R-:W-:Y:S01]  /*2b00*/  UIADD3 UR5, UPT, UPT, UR23, 0x40, URZ ;  /* 0x0000004017057890 */ /* 0x000fe2000fffe0ff */
[----:B------:R-:W-:Y:S01]  /*2b10*/  VIADD R214, R214, UR23 ;  /* 0x00000017d6d67c36 */ /* 0x000fe20008000000 */
[----:B------:R-:W-:Y:S01]  /*2b20*/  USHF.L.U32 UR10, UR10, 0x6, URZ ;  /* 0x000000060a0a7899 */ /* 0x000fe200080006ff */
[----:B--2---:R-:W-:Y:S02]  /*2b30*/  IADD3 R236, P1, P0, R9, R220, R236 ;  /* 0x000000dc09ec7210 */ /* 0x004fe4000783e0ec */
[----:B------:R-:W-:-:S02]  /*2b40*/  SHF.R.S32.HI R220, RZ, 0x1f, R9 ;  /* 0x0000001fffdc7819 */ /* 0x000fc40000011409 */
[----:B---3--:R-:W-:Y:S02]  /*2b50*/  R2UR UR31, R7 ;  /* 0x00000000071f72ca */ /* 0x008fe400000e0000 */
[----:B------:R-:W-:Y:S02]  /*2b60*/  IADD3.X R220, PT, PT, R220, R221, RZ, P1, P0 ;  /* 0x000000dddcdc7210 */ /* 0x000fe40000fe04ff */
[----:B------:R-:W-:Y:S02]  /*2b70*/  R2UR UR32, R6 ;  /* 0x00000000062072ca */ /* 0x000fe400000e0000 */
[----:B------:R-:W-:-:S04]  /*2b80*/  LOP3.LUT P0, RZ, R212, 0x4, RZ, 0xc0, !PT ;  /* 0x00000004d4ff7812 */ /* 0x000fc8000780c0ff */
[----:B------:R-:W-:Y:S01]  /*2b90*/  SEL R223, R223, 0xfffffff0, !P0 ;  /* 0xfffffff0dfdf7807 */ /* 0x000fe20004000000 */
[----:B------:R-:W-:-:S04]  /*2ba0*/  IMAD.WIDE.U32 R236, R236, -0x2daee0ad, RZ ;  /* 0xd2511f53ecec7825 */ /* 0x000fc800078e00ff */
[----:B------:R-:W-:Y:S01]  /*2bb0*/  IMAD.IADD R221, R208, 0x1, R223 ;  /* 0x00000001d0dd7824 */ /* 0x000fe200078e02df */
        /* <DEDUP_REMOVED lines=11> */
[----:B----4-:R-:W-:-:S12]  /*2c70*/  UIADD3 UR23, UPT, UPT, UR31, 0x646e171e, URZ ;  /* 0x646e171e1f177890 */ /* 0x010fd8000fffe0ff */
.L_x_875:
[----:B------:R-:W0:Y:S01]  /*2c80*/  LDGDEPBAR ;  /* 0x00000000000079af */ /* 0x000e220000000000 */
[--C-:B------:R-:W-:Y:S01]  /*2c90*/  IMAD.IADD R150, R196, 0x1, R188.reuse ;  /* 0x00000001c4967824 */ /* 0x100fe200078e02bc */
[----:B------:R-:W-:Y:S01]  /*2ca0*/  LEA R172, P0, R202, R218, 0x2 ;  /* 0x000000dacaac7211 */ /* 0x000fe200078010ff */
[----:B------:R-:W-:Y:S01]  /*2cb0*/  IMAD.IADD R149, R194, 0x1, R188 ;  /* 0x00000001c2957824 */ /* 0x000fe200078e02bc */
[----:B-----5:R-:W-:Y:S01]  /*2cc0*/  FSETP.NEU.FTZ.AND P6, PT, R227, -INF , PT ;  /* 0xff800000e300780b */ /* 0x020fe20003fdd000 */
[----:B------:R-:W-:Y:S02]  /*2cd0*/  IMAD.MOV.U32 R219, RZ, RZ, R217 ;  /* 0x000000ffffdb7224 */ /* 0x000fe400078e00d9 */
[----:B------:R-:W-:Y:S01]  /*2ce0*/  FMUL.FTZ R165, R226, 1.4426950216293334961 ;  /* 0x3fb8aa3be2a57820 */ /* 0x000fe20000410000 */
[----:B------:R-:W-:Y:S01]  /*2cf0*/  IMAD.IADD R148, R196, 0x1, R149 ;  /* 0x00000001c4947824 */ /* 0x000fe200078e0295 */
[----:B------:R-:W-:Y:S01]  /*2d00*/  FSETP.NEU.FTZ.AND P1, PT, R226, -INF , PT ;  /* 0xff800000e200780b */ /* 0x000fe20003f3d000 */
[----:B------:R-:W-:Y:S01]  /*2d10*/  VIADD R229, R229, 0xffffffc0 ;  /* 0xffffffc0e5e57836 */ /* 0x000fe20000000000 */
[----:B------:R-:W-:Y:S01]  /*2d20*/  LEA.HI.X R173, R202, R219, RZ, 0x2, P0 ;  /* 0x000000dbcaad7211 */ /* 0x000fe200000f14ff */
[----:B------:R-:W-:Y:S01]  /*2d30*/  VIADD R224, R224, 0xfffffffc ;  /* 0xfffffffce0e07836 */ /* 0x000fe20000000000 */
[----:B------:R-:W-:Y:S01]  /*2d40*/  FSEL R165, R165, RZ, P1 ;  /* 0x000000ffa5a57208 */ /* 0x000fe20000800000 */
[----:B------:R-:W-:Y:S01]  /*2d50*/  IMAD.U32 R151, RZ, RZ, UR19 ;  /* 0x00000013ff977e24 */ /* 0x000fe2000f8e00ff */
[----:B------:R-:W-:Y:S01]  /*2d60*/  ISETP.GE.AND P5, PT, R229, R215, PT ;  /* 0x000000d7e500720c */ /* 0x000fe20003fa6270 */
[----:B------:R-:W-:Y:S03]  /*2d70*/  IMAD.WIDE.U32 R152, R224, -0x326172a9, RZ ;  /* 0xcd9e8d57e0987825 */ /* 0x000fe600078e00ff */
[----:B------:R-:W-:Y:S01]  /*2d80*/  ISETP.GT.AND P5, PT, R230, UR5, P5 ;  /* 0x00000005e6007c0c */ /* 0x000fe2000afa4270 */
[----:B------:R-:W-:Y:S01]  /*2d90*/  IMAD R151, R151, 0x2, R222 ;  /* 0x0000000297977824 */ /* 0x000fe200078e02de */
[----:B------:R-:W-:Y:S01]  /*2da0*/  LOP3.LUT R154, R220, UR32, R153, 0x96, !PT ;  /* 0x00000020dc9a7c12 */ /* 0x000fe2000f8e9699 */
[----:B------:R-:W-:Y:S01]  /*2db0*/  VIADD R231, R231, 0xffffffff ;  /* 0xffffffffe7e77836 */ /* 0x000fe20000000000 */
[----:B------:R-:W-:Y:S04]  /*2dc0*/  DEPBAR.LE SB0, 0x0 ;  /* 0x000080000000791a */ /* 0x000fe80000000000 */
[----:B------:R-:W-:Y:S01]  /*2dd0*/  BAR.SYNC.DEFER_BLOCKING 0x0 ;  /* 0x0000000000007b1d */ /* 0x000fe20000010000 */
[----:B------:R-:W-:Y:S01]  /*2de0*/  IMAD.WIDE.U32 R154, R154, -0x2daee0ad, RZ ;  /* 0xd2511f539a9a7825 */ /* 0x000fe200078e00ff */
[----:B------:R-:W-:Y:S03]  /*2df0*/  LOP3.LUT R151, R151, UR31, R237, 0x96, !PT ;  /* 0x0000001f97977c12 */ /* 0x000fe6000f8e96ed */
[--C-:B------:R-:W-:Y:S01]  /*2e00*/  @!P5 VIADDMNMX R153, R225, 0xffffffc1, R230.reuse, PT ;  /* 0xffffffc1e199d846 */ /* 0x100fe200038001e6 */
[----:B------:R-:W-:Y:S01]  /*2e10*/  @!P5 VIADD R160, R214, 0x1 ;  /* 0x00000001d6a0d836 */ /* 0x000fe20000000000 */
[----:B------:R-:W-:Y:S01]  /*2e20*/  LOP3.LUT R156, R236, UR29, R155, 0x96, !PT ;  /* 0x0000001dec9c7c12 */ /* 0x000fe2000f8e969b */
[----:B------:R-:W-:Y:S01]  /*2e30*/  IMAD.WIDE.U32 R158, R151, -0x326172a9, RZ ;  /* 0xcd9e8d57979e7825 */ /* 0x000fe200078e00ff */
[----:B------:R-:W-:Y:S02]  /*2e40*/  @!P5 VIADDMNMX R151, R225, 0xffffffc9, R230, PT ;  /* 0xffffffc9e197d846 */ /* 0x000fe400038001e6 */
[----:B------:R-:W-:Y:S01]  /*2e50*/  @!P5 ISETP.GE.AND P0, PT, R160, R153, PT ;  /* 0x00000099a000d20c */ /* 0x000fe20003f06270 */
[----:B------:R-:W-:Y:S01]  /*2e60*/  IMAD.WIDE.U32 R156, R156, -0x326172a9, RZ ;  /* 0xcd9e8d579c9c7825 */ /* 0x000fe200078e00ff */
[----:B------:R-:W-:Y:S02]  /*2e70*/  @!P5 ISETP.GE.AND P4, PT, R160, R151, PT ;  /* 0x00000097a000d20c */ /* 0x000fe40003f86270 */
[----:B------:R-:W-:Y:S01]  /*2e80*/  LOP3.LUT R155, R152, UR30, R159, 0x96, !PT ;  /* 0x0000001e989b7c12 */ /* 0x000fe2000f8e969f */
[----:B------:R-:W-:Y:S01]  /*2e90*/  @!P5 VIADD R160, R214, 0x9 ;  /* 0x00000009d6a0d836 */ /* 0x000fe20000000000 */
[----:B------:R-:W-:Y:S01]  /*2ea0*/  LOP3.LUT R152, R158, UR28, R157, 0x96, !PT ;  /* 0x0000001c9e987c12 */ /* 0x000fe2000f8e969d */
[----:B------:R-:W-:Y:S02]  /*2eb0*/  @!P5 VIADD R158, R214, 0x8 ;  /* 0x00000008d69ed836 */ /* 0x000fe40000000000 */
[----:B------:R-:W-:Y:S01]  /*2ec0*/  IMAD.WIDE.U32 R162, R155, -0x2daee0ad, RZ ;  /* 0xd2511f539ba27825 */ /* 0x000fe200078e00ff */
[-C--:B------:R-:W-:Y:S02]  /*2ed0*/  @!P5 ISETP.GE.AND P1, PT, R160, R153.reuse, PT ;  /* 0x00000099a000d20c */ /* 0x080fe40003f26270 */
[C---:B------:R-:W-:Y:S01]  /*2ee0*/  @!P5 ISETP.GE.AND P3, PT, R158.reuse, R153, PT ;  /* 0x000000999e00d20c */ /* 0x040fe20003f66270 */
[----:B------:R-:W-:Y:S01]  /*2ef0*/  LDSM.16.M88.4 R68, [R188] ;  /* 0x00000000bc44783b */ /* 0x000fe20000000200 */
[----:B------:R-:W-:Y:S01]  /*2f00*/  @!P5 ISETP.GE.AND P2, PT, R158, R151, PT ;  /* 0x000000979e00d20c */ /* 0x000fe20003f46270 */
[----:B------:R-:W-:Y:S01]  /*2f10*/  IMAD.WIDE.U32 R158, R152, -0x2daee0ad, RZ ;  /* 0xd2511f53989e7825 */ /* 0x000fe200078e00ff */
[----:B------:R-:W-:Y:S03]  /*2f20*/  LOP3.LUT R154, R154, UR26, R163, 0x96, !PT ;  /* 0x0000001a9a9a7c12 */ /* 0x000fe6000f8e96a3 */
[----:B------:R-:W-:Y:S01]  /*2f30*/  FMUL.FTZ R163, R227, 1.4426950216293334961 ;  /* 0x3fb8aa3be3a37820 */ /* 0x000fe20000410000 */
[----:B------:R-:W1:Y:S01]  /*2f40*/  LDSM.16.M88.4 R72, [R197] ;  /* 0x00000000c548783b */ /* 0x000e620000000200 */
[----:B------:R-:W-:Y:S01]  /*2f50*/  LOP3.LUT R152, R162, UR17, R159, 0x96, !PT ;  /* 0x00000011a2987c12 */ /* 0x000fe2000f8e969f */
[----:B------:R-:W-:Y:S03]  /*2f60*/  IMAD.WIDE.U32 R154, R154, -0x326172a9, RZ ;  /* 0xcd9e8d579a9a7825 */ /* 0x000fe600078e00ff */
[----:B------:R-:W-:Y:S01]  /*2f70*/  FSEL R163, R163, RZ, P6 ;  /* 0x000000ffa3a37208 */ /* 0x000fe20003000000 */
[----:B------:R-:W2:Y:S01]  /*2f80*/  LDSM.16.M88.4 R76, [R197+0x800] ;  /* 0x00080000c54c783b */ /* 0x000ea20000000200 */
[----:B------:R-:W-:Y:S01]  /*2f90*/  @!P5 ISETP.GE.AND P6, PT, R214, R153, PT ;  /* 0x00000099d600d20c */ /* 0x000fe20003fc6270 */
[----:B------:R-:W-:Y:S01]  /*2fa0*/  IMAD.WIDE.U32 R166, R152, -0x326172a9, RZ ;  /* 0xcd9e8d5798a67825 */ /* 0x000fe200078e00ff */
[----:B------:R-:W-:Y:S03]  /*2fb0*/  LOP3.LUT R156, R156, UR22, R155, 0x96, !PT ;  /* 0x000000169c9c7c12 */ /* 0x000fe6000f8e969b */
[----:B------:R-:W-:Y:S01]  /*2fc0*/  LDSM.16.M88.4 R80, [R150] ;  /* 0x000000009650783b */ /* 0x000fe20000000200 */
[----:B------:R-:W-:Y:S01]  /*2fd0*/  LOP3.LUT R152, R154, UR15, R167, 0x96, !PT ;  /* 0x0000000f9a987c12 */ /* 0x000fe2000f8e96a7 */
[----:B------:R-:W-:Y:S04]  /*2fe0*/  @!P5 VIADD R154, R214, 0x10 ;  /* 0x00000010d69ad836 */ /* 0x000fe80000000000 */
[----:B------:R-:W3:Y:S01]  /*2ff0*/  LDSM.16.M88.4 R84, [R195] ;  /* 0x00000000c354783b */ /* 0x000ee20000000200 */
[----:B------:R-:W-:Y:S05]  /*3000*/  IMAD.WIDE.U32 R168, R152, -0x2daee0ad, RZ ;  /* 0xd2511f5398a87825 */ /* 0x000fea00078e00ff */
[----:B------:R-:W4:Y:S06]  /*3010*/  LDSM.16.M88.4 R88, [R195+0x800] ;  /* 0x00080000c358783b */ /* 0x000f2c0000000200 */
[----:B------:R-:W-:Y:S06]  /*3020*/  LDSM.16.M88.4 R92, [R149] ;  /* 0x00000000955c783b */ /* 0x000fec0000000200 */
[----:B------:R-:W4:Y:S01]  /*3030*/  LDSM.16.M88.4 R96, [R193] ;  /* 0x00000000c160783b */ /* 0x000f220000000200 */
[C---:B-1----:R-:W-:Y:S08]  /*3040*/  HMMA.16816.F32.BF16 R4, R68.reuse, R72, RZ ;  /* 0x000000484404723c */ /* 0x042ff000000418ff */
        /* <DEDUP_REMOVED lines=34> */
[C---:B------:R-:W-:Y:S08]  /*3270*/  HMMA.16816.F32.BF16 R4, R92.reuse, R96, R4 ;  /* 0x000000605c04723c */ /* 0x040ff00000041804 */
[C---:B------:R-:W-:Y:S01]  /*3280*/  HMMA.16816.F32.BF16 R8, R92.reuse, R98, R8 ;  /* 0x000000625c08723c */ /* 0x040fe20000041808 */
[----:B------:R-:W-:Y:S07]  /*3290*/  LDSM.16.M88.4 R96, [R197+0x4000] ;  /* 0x00400000c560783b */ /* 0x000fee0000000200 */
[C---:B--2---:R-:W-:Y:S08]  /*32a0*/  HMMA.16816.F32.BF16 R12, R92.reuse, R72, R12 ;  /* 0x000000485c0c723c */ /* 0x044ff0000004180c */
[----:B------:R-:W-:Y:S01]  /*32b0*/  HMMA.16816.F32.BF16 R16, R92, R74, R16 ;  /* 0x0000004a5c10723c */ /* 0x000fe20000041810 */
[----:B------:R-:W2:Y:S06]  /*32c0*/  LDSM.16.M88.4 R72, [R192+0x2800] ;  /* 0x00280000c048783b */ /* 0x000eac0000000200 */
[----:B------:R-:W2:Y:S01]  /*32d0*/  LDSM.16.M88.4 R92, [R188+0x4000] ;  /* 0x00400000bc5c783b */ /* 0x000ea20000000200 */
        /* <DEDUP_REMOVED lines=12> */
[----:B------:R-:W2:Y:S06]  /*33a0*/  LDSM.16.M88.4 R72, [R195+0x4800] ;  /* 0x00480000c348783b */ /* 0x000eac0000000200 */
[----:B------:R-:W4:Y:S01]  /*33b0*/  LDSM.16.M88.4 R84, [R149+0x4000] ;  /* 0x004000009554783b */ /* 0x000f220000000200 */
[C---:B------:R-:W-:Y:S08]  /*33c0*/  HMMA.16816.F32.BF16 R4, R92.reuse, R96, R4 ;  /* 0x000000605c04723c */ /* 0x040ff00000041804 */
[C---:B------:R-:W-:Y:S08]  /*33d0*/  HMMA.16816.F32.BF16 R8, R92.reuse, R98, R8 ;  /* 0x000000625c08723c */ /* 0x040ff00000041808 */
[C---:B-1----:R-:W-:Y:S08]  /*33e0*/  HMMA.16816.F32.BF16 R12, R92.reuse, R68, R12 ;  /* 0x000000445c0c723c */ /* 0x042ff0000004180c */
[----:B------:R-:W-:Y:S01]  /*33f0*/  HMMA.16816.F32.BF16 R16, R92, R70, R16 ;  /* 0x000000465c10723c */ /* 0x000fe20000041810 */
[----:B------:R-:W1:Y:S07]  /*3400*/  LDSM.16.M88.4 R68, [R193+0x4800] ;  /* 0x00480000c144783b */ /* 0x000e6e0000000200 */
[C---:B---3--:R-:W-:Y:S08]  /*3410*/  HMMA.16816.F32.BF16 R4, R76.reuse, R80, R4 ;  /* 0x000000504c04723c */ /* 0x048ff00000041804 */
[C---:B------:R-:W-:Y:S08]  /*3420*/  HMMA.16816.F32.BF16 R8, R76.reuse, R82, R8 ;  /* 0x000000524c08723c */ /* 0x040ff00000041808 */
[C---:B--2---:R-:W-:Y:S08]  /*3430*/  HMMA.16816.F32.BF16 R12, R76.reuse, R72, R12 ;  /* 0x000000484c0c723c */ /* 0x044ff0000004180c */
[----:B------:R-:W-:Y:S01]  /*3440*/  HMMA.16816.F32.BF16 R16, R76, R74, R16 ;  /* 0x0000004a4c10723c */ /* 0x000fe20000041810 */
[----:B------:R-:W-:Y:S06]  /*3450*/  LDSM.16.M88.4 R72, [R148+0x4000] ;  /* 0x004000009448783b */ /* 0x000fec0000000200 */
[----:B------:R-:W2:Y:S01]  /*3460*/  LDSM.16.M88.4 R76, [R192+0x4000] ;  /* 0x00400000c04c783b */ /* 0x000ea20000000200 */
[C---:B----4-:R-:W-:Y:S08]  /*3470*/  HMMA.16816.F32.BF16 R4, R84.reuse, R88, R4 ;  /* 0x000000585404723c */ /* 0x050ff00000041804 */
[C---:B------:R-:W-:Y:S08]  /*3480*/  HMMA.16816.F32.BF16 R8, R84.reuse, R90, R8 ;  /* 0x0000005a5408723c */ /* 0x040ff00000041808 */
[C---:B-1----:R-:W-:Y:S08]  /*3490*/  HMMA.16816.F32.BF16 R12, R84.reuse, R68, R12 ;  /* 0x00000044540c723c */ /* 0x042ff0000004180c */
[----:B------:R-:W-:Y:S01]  /*34a0*/  HMMA.16816.F32.BF16 R16, R84, R70, R16 ;  /* 0x000000465410723c */ /* 0x000fe20000041810 */
[----:B------:R-:W1:Y:S07]  /*34b0*/  LDSM.16.M88.4 R68, [R192+0x4800] ;  /* 0x00480000c044783b */ /* 0x000e6e0000000200 */
[C---:B--2---:R-:W-:Y:S08]  /*34c0*/  HMMA.16816.F32.BF16 R4, R72.reuse, R76, R4 ;  /* 0x0000004c4804723c */ /* 0x044ff00000041804 */
[C---:B------:R-:W-:Y:S11]  /*34d0*/  HMMA.16816.F32.BF16 R8, R72.reuse, R78, R8 ;  /* 0x0000004e4808723c */ /* 0x040ff60000041808 */
[----:B------:R-:W-:Y:S02]  /*34e0*/  @!P5 FSEL R5, R5, -INF , !P0 ;  /* 0xff8000000505d808 */ /* 0x000fe40004000000 */
[----:B------:R-:W-:Y:S02]  /*34f0*/  @!P5 FSEL R7, R7, -INF , !P4 ;  /* 0xff8000000707d808 */ /* 0x000fe40006000000 */
[----:B------:R-:W-:Y:S01]  /*3500*/  @!P5 FSEL R4, R4, -INF , !P6 ;  /* 0xff8000000404d808 */ /* 0x000fe20007000000 */
[----:B------:R-:W-:Y:S01]  /*3510*/  FFMA.FTZ R161, R5, UR7, -R163 ;  /* 0x0000000705a17c23 */ /* 0x000fe200080108a3 */
[----:B------:R-:W-:Y:S01]  /*3520*/  @!P5 ISETP.GE.AND P0, PT, R214, R151, PT ;  /* 0x00000097d600d20c */ /* 0x000fe20003f06270 */
[C---:B-1----:R-:W-:Y:S03]  /*3530*/  HMMA.16816.F32.BF16 R12, R72.reuse, R68, R12 ;  /* 0x00000044480c723c */ /* 0x042fe6000004180c */
[----:B------:R-:W-:Y:S02]  /*3540*/  @!P5 FSEL R6, R6, -INF , !P0 ;  /* 0xff8000000606d808 */ /* 0x000fe40004000000 */
[C---:B------:R-:W-:Y:S02]  /*3550*/  @!P5 ISETP.GE.AND P0, PT, R154.reuse, R153, PT ;  /* 0x000000999a00d20c */ /* 0x040fe40003f06270 */
[-C--:B------:R-:W-:Y:S01]  /*3560*/  @!P5 ISETP.GE.AND P4, PT, R154, R151.reuse, PT ;  /* 0x000000979a00d20c */ /* 0x080fe20003f86270 */
[----:B------:R-:W-:Y:S03]  /*3570*/  HMMA.16816.F32.BF16 R16, R72, R70, R16 ;  /* 0x000000464810723c */ /* 0x000fe60000041810 */
[----:B------:R-:W-:Y:S01]  /*3580*/  IMAD.WIDE.U32 R154, R156, -0x2daee0ad, RZ ;  /* 0xd2511f539c9a7825 */ /* 0x000fe200078e00ff */
[----:B------:R-:W-:Y:S02]  /*3590*/  @!P5 ISETP.GE.AND P6, PT, R160, R151, PT ;  /* 0x00000097a000d20c */ /* 0x000fe40003fc6270 */
[----:B------:R-:W-:Y:S01]  /*35a0*/  @!P5 FSEL R8, R8, -INF , !P3 ;  /* 0xff8000000808d808 */ /* 0x000fe20005800000 */
[----:B------:R-:W-:Y:S01]  /*35b0*/  @!P5 VIADD R160, R214, 0x11 ;  /* 0x00000011d6a0d836 */ /* 0x000fe20000000000 */
[----:B------:R-:W-:Y:S01]  /*35c0*/  LOP3.LUT R152, R154, UR12, R169, 0x96, !PT ;  /* 0x0000000c9a987c12 */ /* 0x000fe2000f8e96a9 */
[----:B------:R-:W-:Y:S01]  /*35d0*/  @!P5 VIADD R156, R214, 0x18 ;  /* 0x00000018d69cd836 */ /* 0x000fe20000000000 */
[----:B------:R-:W-:Y:S01]  /*35e0*/  LOP3.LUT R158, R158, UR14, R155, 0x96, !PT ;  /* 0x0000000e9e9e7c12 */ /* 0x000fe2000f8e969b */
[----:B------:R-:W-:Y:S01]  /*35f0*/  @!P5 VIADD R154, R214, 0x19 ;  /* 0x00000019d69ad836 */ /* 0x000fe20000000000 */
[----:B------:R-:W-:Y:S01]  /*3600*/  @!P5 FSEL R10, R10, -INF , !P2 ;  /* 0xff8000000a0ad808 */ /* 0x000fe20005000000 */
[----:B------:R-:W-:Y:S01]  /*3610*/  FFMA.FTZ R162, R6, UR7, -R165 ;  /* 0x0000000706a27c23 */ /* 0x000fe200080108a5 */
[----:B------:R-:W-:Y:S01]  /*3620*/  @!P5 FSEL R12, R12, -INF , !P0 ;  /* 0xff8000000c0cd808 */ /* 0x000fe20004000000 */
[----:B------:R-:W-:Y:S01]  /*3630*/  IMAD.WIDE.U32 R158, R158, -0x326172a9, RZ ;  /* 0xcd9e8d579e9e7825 */ /* 0x000fe200078e00ff */
[-C--:B------:R-:W-:Y:S02]  /*3640*/  @!P5 ISETP.GE.AND P2, PT, R156, R153.reuse, PT ;  /* 0x000000999c00d20c */ /* 0x080fe40003f46270 */
[----:B------:R-:W-:Y:S02]  /*3650*/  @!P5 ISETP.GE.AND P3, PT, R160, R153, PT ;  /* 0x00000099a000d20c */ /* 0x000fe40003f66270 */
[-C--:B------:R-:W-:Y:S01]  /*3660*/  @!P5 ISETP.GE.AND P0, PT, R156, R151.reuse, PT ;  /* 0x000000979c00d20c */ /* 0x080fe20003f06270 */
[----:B------:R-:W-:Y:S01]  /*3670*/  IMAD.WIDE.U32 R156, R152, -0x326172a9, RZ ;  /* 0xcd9e8d57989c7825 */ /* 0x000fe200078e00ff */
[----:B------:R-:W-:Y:S02]  /*3680*/  @!P5 FSEL R9, R9, -INF , !P1 ;  /* 0xff8000000909d808 */ /* 0x000fe40004800000 */
[----:B------:R-:W-:Y:S02]  /*3690*/  @!P5 FSEL R11, R11, -INF , !P6 ;  /* 0xff8000000b0bd808 */ /* 0x000fe40007000000 */
[----:B------:R-:W-:Y:S02]  /*36a0*/  @!P5 FSEL R13, R13, -INF , !P3 ;  /* 0xff8000000d0dd808 */ /* 0x000fe40005800000 */
[----:B------:R-:W-:Y:S02]  /*36b0*/  @!P5 ISETP.GE.AND P1, PT, R160, R151, PT ;  /* 0x00000097a000d20c */ /* 0x000fe40003f26270 */
[C---:B------:R-:W-:Y:S02]  /*36c0*/  @!P5 ISETP.GE.AND P6, PT, R154.reuse, R153, PT ;  /* 0x000000999a00d20c */ /* 0x040fe40003fc6270 */
[----:B------:R-:W-:Y:S02]  /*36d0*/  @!P5 ISETP.GE.AND P3, PT, R154, R151, PT ;  /* 0x000000979a00d20c */ /* 0x000fe40003f66270 */
[----:B------:R-:W-:Y:S02]  /*36e0*/  LOP3.LUT R154, R158, UR11, R157, 0x96, !PT ;  /* 0x0000000b9e9a7c12 */ /* 0x000fe4000f8e969d */
[C---:B------:R-:W-:Y:S02]  /*36f0*/  PRMT R152, R156.reuse, 0x7770, RZ ;  /* 0x000077709c987816 */ /* 0x040fe400000000ff */
[----:B------:R-:W-:Y:S02]  /*3700*/  PRMT R151, R156, 0x7771, RZ ;  /* 0x000077719c977816 */ /* 0x000fe400000000ff */
[----:B------:R-:W-:Y:S02]  /*3710*/  @!P5 FSEL R14, R14, -INF , !P4 ;  /* 0xff8000000e0ed808 */ /* 0x000fe40006000000 */
[----:B------:R-:W-:Y:S02]  /*3720*/  @!P5 FSEL R15, R15, -INF , !P1 ;  /* 0xff8000000f0fd808 */ /* 0x000fe40004800000 */
[----:B------:R-:W-:Y:S01]  /*3730*/  ISETP.GT.U32.AND P1, PT, R151, UR6, PT ;  /* 0x0000000697007c0c */ /* 0x000fe2000bf24070 */
[--C-:B------:R-:W-:Y:S01]  /*3740*/  FFMA.FTZ R169, R14, UR7, -R165.reuse ;  /* 0x000000070ea97c23 */ /* 0x100fe200080108a5 */
[----:B------:R-:W-:Y:S01]  /*3750*/  ISETP.LE.U32.AND P4, PT, R152, UR6, PT ;  /* 0x0000000698007c0c */ /* 0x000fe2000bf83070 */
[----:B------:R-:W-:Y:S01]  /*3760*/  FFMA.FTZ R170, R15, UR7, -R165 ;  /* 0x000000070faa7c23 */ /* 0x000fe200080108a5 */
[C---:B------:R-:W-:Y:S02]  /*3770*/  LOP3.LUT R160, R154.reuse, 0xff, RZ, 0xc0, !PT ;  /* 0x000000ff9aa07812 */ /* 0x040fe400078ec0ff */
[C---:B------:R-:W-:Y:S02]  /*3780*/  PRMT R152, R154.reuse, 0x7632, R152 ;  /* 0x000076329a987816 */ /* 0x040fe40000000098 */
[----:B------:R-:W-:Y:S02]  /*3790*/  LOP3.LUT R151, R154, 0xffff, RZ, 0xc0, !PT ;  /* 0x0000ffff9a977812 */ /* 0x000fe400078ec0ff */
[----:B------:R-:W-:Y:S02]  /*37a0*/  @!P5 FSEL R16, R16, -INF , !P2 ;  /* 0xff8000001010d808 */ /* 0x000fe40005000000 */
[----:B------:R-:W-:Y:S02]  /*37b0*/  ISETP.LE.U32.AND P2, PT, R160, UR6, PT ;  /* 0x00000006a0007c0c */ /* 0x000fe4000bf43070 */
[----:B------:R-:W-:Y:S01]  /*37c0*/  LOP3.LUT R152, R152, 0xff, RZ, 0xc0, !PT ;  /* 0x000000ff98987812 */ /* 0x000fe200078ec0ff */
[----:B------:R-:W-:Y:S01]  /*37d0*/  FFMA.FTZ R171, R16, UR7, -R163 ;  /* 0x0000000710ab7c23 */ /* 0x000fe200080108a3 */
[----:B------:R-:W-:Y:S02]  /*37e0*/  SHF.R.U32.HI R160, RZ, 0x8, R151 ;  /* 0x00000008ffa07819 */ /* 0x000fe40000011697 */
[----:B------:R-:W-:Y:S02]  /*37f0*/  @!P5 FSEL R17, R17, -INF , !P6 ;  /* 0xff8000001111d808 */ /* 0x000fe40007000000 */
[----:B------:R-:W-:Y:S02]  /*3800*/  ISETP.LE.U32.AND P6, PT, R152, UR6, PT ;  /* 0x0000000698007c0c */ /* 0x000fe4000bfc3070 */
[----:B------:R-:W-:Y:S01]  /*3810*/  LOP3.LUT R160, R160, 0xffff, RZ, 0xc0, !PT ;  /* 0x0000ffffa0a07812 */ /* 0x000fe200078ec0ff */
[----:B------:R1:W-:Y:S01]  /*3820*/  MUFU.EX2 R152, R161 ;  /* 0x000000a100987308 */ /* 0x0003e20000000800 */
[----:B------:R-:W-:Y:S01]  /*3830*/  SHF.R.U32.HI R164, RZ, 0x18, R154 ;  /* 0x00000018ffa47819 */ /* 0x000fe2000001169a */
[----:B------:R-:W-:Y:S01]  /*3840*/  FFMA.FTZ R174, R17, UR7, -R163 ;  /* 0x0000000711ae7c23 */ /* 0x000fe200080108a3 */
[----:B------:R-:W-:Y:S07]  /*3850*/  @!P5 FSEL R18, R18, -INF , !P0 ;  /* 0xff8000001212d808 */ /* 0x000fee0004000000 */
[----:B------:R2:W3:Y:S01]  /*3860*/  MUFU.EX2 R154, R162 ;  /* 0x000000a2009a7308 */ /* 0x0004e20000000800 */
[----:B------:R-:W-:Y:S01]  /*3870*/  LOP3.LUT R166, R166, UR13, R159, 0x96, !PT ;  /* 0x0000000da6a67c12 */ /* 0x000fe2000f8e969f */
[----:B------:R-:W-:Y:S01]  /*3880*/  FFMA.FTZ R159, R4, UR7, -R163 ;  /* 0x00000007049f7c23 */ /* 0x000fe200080108a3 */
[----:B------:R-:W-:Y:S01]  /*3890*/  ISETP.LE.U32.AND P0, PT, R160, UR6, PT ;  /* 0x00000006a0007c0c */ /* 0x000fe2000bf03070 */
[----:B------:R-:W-:Y:S01]  /*38a0*/  FFMA.FTZ R160, R7, UR7, -R165 ;  /* 0x0000000707a07c23 */ /* 0x000fe200080108a5 */
[----:B------:R-:W-:Y:S01]  /*38b0*/  PRMT R153, R156, 0x7772, RZ ;  /* 0x000077729c997816 */ /* 0x000fe200000000ff */
[----:B------:R-:W-:Y:S01]  /*38c0*/  IMAD.WIDE.U32 R166, R166, -0x2daee0ad, RZ ;  /* 0xd2511f53a6a67825 */ /* 0x000fe200078e00ff */
[----:B------:R-:W-:Y:S03]  /*38d0*/  @!P5 FSEL R19, R19, -INF , !P3 ;  /* 0xff8000001313d808 */ /* 0x000fe60005800000 */
[----:B------:R4:W4:Y:S01]  /*38e0*/  MUFU.EX2 R151, R159 ;  /* 0x0000009f00977308 */ /* 0x0009220000000800 */
[----:B------:R-:W-:Y:S01]  /*38f0*/  ISETP.GT.U32.AND P3, PT, R153, UR6, PT ;  /* 0x0000000699007c0c */ /* 0x000fe2000bf64070 */
[----:B-1----:R-:W-:Y:S01]  /*3900*/  FFMA.FTZ R161, R9, UR7, -R163 ;  /* 0x0000000709a17c23 */ /* 0x002fe200080108a3 */
[----:B------:R-:W-:Y:S07]  /*3910*/  ISETP.LE.U32.AND P5, PT, R164, UR6, PT ;  /* 0x00000006a4007c0c */ /* 0x000fee000bfa3070 */
[----:B------:R-:W1:Y:S01]  /*3920*/  MUFU.EX2 R153, R160 ;  /* 0x000000a000997308 */ /* 0x000e620000000800 */
[----:B------:R-:W-:Y:S01]  /*3930*/  PRMT R155, R156, 0x7773, RZ ;  /* 0x000077739c9b7816 */ /* 0x000fe200000000ff */
[--C-:B--2---:R-:W-:Y:S01]  /*3940*/  FFMA.FTZ R162, R10, UR7, -R165.reuse ;  /* 0x000000070aa27c23 */ /* 0x104fe200080108a5 */
[----:B------:R-:W-:Y:S01]  /*3950*/  PRMT R156, R166, 0x7770, RZ ;  /* 0x00007770a69c7816 */ /* 0x000fe200000000ff */
[----:B---3--:R-:W-:Y:S01]  /*3960*/  @!P6 FADD.FTZ R154, -R154, -RZ ;  /* 0x800000ff9a9ae221 */ /* 0x008fe20000010100 */
[----:B------:R-:W-:Y:S01]  /*3970*/  PRMT R157, R166, 0x7771, RZ ;  /* 0x00007771a69d7816 */ /* 0x000fe200000000ff */
[----:B------:R-:W-:Y:S01]  /*3980*/  @!P0 FADD.FTZ R152, -R152, -RZ ;  /* 0x800000ff98988221 */ /* 0x000fe20000010100 */
[----:B------:R-:W-:Y:S01]  /*3990*/  ISETP.LE.U32.AND P0, PT, R156, UR6, PT ;  /* 0x000000069c007c0c */ /* 0x000fe2000bf03070 */
[----:B------:R-:W-:Y:S01]  /*39a0*/  FFMA.FTZ R164, R11, UR7, -R165 ;  /* 0x000000070ba47c23 */ /* 0x000fe200080108a5 */
[----:B------:R-:W-:Y:S01]  /*39b0*/  ISETP.GT.U32.AND P6, PT, R157, UR6, PT ;  /* 0x000000069d007c0c */ /* 0x000fe2000bfc4070 */
[----:B------:R2:W3:Y:S01]  /*39c0*/  MUFU.EX2 R156, R161 ;  /* 0x000000a1009c7308 */ /* 0x0004e20000000800 */
[----:B------:R-:W-:Y:S01]  /*39d0*/  PRMT R158, R166, 0x7772, RZ ;  /* 0x00007772a69e7816 */ /* 0x000fe200000000ff */
[--C-:B----4-:R-:W-:Y:S01]  /*39e0*/  FFMA.FTZ R159, R8, UR7, -R163.reuse ;  /* 0x00000007089f7c23 */ /* 0x110fe200080108a3 */
[----:B------:R-:W-:Y:S07]  /*39f0*/  @!P2 FADD.FTZ R151, -R151, -RZ ;  /* 0x800000ff9797a221 */ /* 0x000fee0000010100 */
[----:B------:R4:W4:Y:S01]  /*3a00*/  MUFU.EX2 R157, R162 ;  /* 0x000000a2009d7308 */ /* 0x0009220000000800 */
[----:B-1----:R-:W-:Y:S01]  /*3a10*/  @!P5 FADD.FTZ R153, -R153, -RZ ;  /* 0x800000ff9999d221 */ /* 0x002fe20000010100 */
[----:B------:R-:W-:Y:S01]  /*3a20*/  ISETP.GT.U32.AND P5, PT, R158, UR6, PT ;  /* 0x000000069e007c0c */ /* 0x000fe2000bfa4070 */
[----:B------:R-:W-:Y:S01]  /*3a30*/  FFMA.FTZ R160, R13, UR7, -R163 ;  /* 0x000000070da07c23 */ /* 0x000fe200080108a3 */
[----:B------:R-:W-:Y:S06]  /*3a40*/  ISETP.GT.U32.AND P2, PT, R155, UR6, PT ;  /* 0x000000069b007c0c */ /* 0x000fec000bf44070 */
[----:B------:R-:W1:Y:S01]  /*3a50*/  MUFU.EX2 R158, R164 ;  /* 0x000000a4009e7308 */ /* 0x000e620000000800 */
[----:B------:R-:W-:Y:S01]  /*3a60*/  LOP3.LUT R168, R168, UR23, R167, 0x96, !PT ;  /* 0x00000017a8a87c12 */ /* 0x000fe2000f8e96a7 */
[----:B------:R-:W-:Y:S01]  /*3a70*/  FFMA.FTZ R167, R12, UR7, -R163 ;  /* 0x000000070ca77c23 */ /* 0x000fe200080108a3 */
[----:B------:R-:W-:Y:S07]  /*3a80*/  F2FP.RELU.BF16.F32.PACK_AB R175, R152, R151 ;  /* 0x0000009798af723e */ /* 0x000fee00000018ff */
[----:B------:R-:W1:Y:S01]  /*3a90*/  MUFU.EX2 R155, R159 ;  /* 0x0000009f009b7308 */ /* 0x000e620000000800 */
[----:B--2---:R-:W-:Y:S01]  /*3aa0*/  SHF.R.U32.HI R161, RZ, 0x18, R168 ;  /* 0x00000018ffa17819 */ /* 0x004fe200000116a8 */
[----:B---3--:R-:W-:Y:S01]  /*3ab0*/  @P1 FADD.FTZ R156, -R156, -RZ ;  /* 0x800000ff9c9c1221 */ /* 0x008fe20000010100 */
[----:B------:R-:W-:Y:S01]  /*3ac0*/  PRMT R166, R166, 0x7773, RZ ;  /* 0x00007773a6a67816 */ /* 0x000fe200000000ff */
[----:B------:R2:W-:Y:S01]  /*3ad0*/  STS [R208], R175 ;  /* 0x000000afd0007388 */ /* 0x0005e20000000800 */
[----:B----4-:R-:W-:Y:S01]  /*3ae0*/  LOP3.LUT R162, R168, 0xffff, RZ, 0xc0, !PT ;  /* 0x0000ffffa8a27812 */ /* 0x010fe200078ec0ff */
[----:B------:R-:W-:Y:S01]  /*3af0*/  @P3 FADD.FTZ R157, -R157, -RZ ;  /* 0x800000ff9d9d3221 */ /* 0x000fe20000010100 */
[----:B------:R-:W-:Y:S03]  /*3b00*/  ISETP.LE.U32.AND P1, PT, R161, UR6, PT ;  /* 0x00000006a1007c0c */ /* 0x000fe6000bf23070 */
[----:B------:R-:W-:Y:S01]  /*3b10*/  MUFU.EX2 R160, R160 ;  /* 0x000000a000a07308 */ /* 0x000fe20000000800 */
[----:B------:R-:W-:Y:S01]  /*3b20*/  SHF.R.U32.HI R162, RZ, 0x8, R162 ;  /* 0x00000008ffa27819 */ /* 0x000fe200000116a2 */
[----:B-1----:R-:W-:Y:S08]  /*3b30*/  @P2 FADD.FTZ R158, -R158, -RZ ;  /* 0x800000ff9e9e2221 */ /* 0x002ff00000010100 */
[----:B------:R1:W-:Y:S01]  /*3b40*/  MUFU.EX2 R161, R169 ;  /* 0x000000a900a17308 */ /* 0x0003e20000000800 */
[----:B------:R-:W-:Y:S01]  /*3b50*/  LOP3.LUT R164, R162, 0xffff, RZ, 0xc0, !PT ;  /* 0x0000ffffa2a47812 */ /* 0x000fe200078ec0ff */
[----:B------:R-:W-:Y:S01]  /*3b60*/  @!P4 FADD.FTZ R155, -R155, -RZ ;  /* 0x800000ff9b9bc221 */ /* 0x000fe20000010100 */
[C---:B------:R-:W-:Y:S07]  /*3b70*/  LOP3.LUT R159, R168.reuse, 0xff, RZ, 0xc0, !PT ;  /* 0x000000ffa89f7812 */ /* 0x040fee00078ec0ff */
[----:B------:R-:W3:Y:S01]  /*3b80*/  MUFU.EX2 R162, R170 ;  /* 0x000000aa00a27308 */ /* 0x000ee20000000800 */
[----:B------:R-:W-:Y:S02]  /*3b90*/  PRMT R168, R168, 0x7632, R168 ;  /* 0x00007632a8a87816 */ /* 0x000fe400000000a8 */
[----:B------:R-:W-:Y:S07]  /*3ba0*/  ISETP.LE.U32.AND P4, PT, R159, UR6, PT ;  /* 0x000000069f007c0c */ /* 0x000fee000bf83070 */
[----:B------:R-:W4:Y:S01]  /*3bb0*/  MUFU.EX2 R163, R171 ;  /* 0x000000ab00a37308 */ /* 0x000f220000000800 */
[----:B------:R-:W-:Y:S02]  /*3bc0*/  LOP3.LUT R168, R168, 0xff, RZ, 0xc0, !PT ;  /* 0x000000ffa8a87812 */ /* 0x000fe400078ec0ff */
[----:B------:R-:W-:Y:S07]  /*3bd0*/  ISETP.LE.U32.AND P3, PT, R164, UR6, PT ;  /* 0x00000006a4007c0c */ /* 0x000fee000bf63070 */
[----:B------:R2:W2:Y:S01]  /*3be0*/  MUFU.EX2 R159, R167 ;  /* 0x000000a7009f7308 */ /* 0x0004a20000000800 */
[----:B------:R-:W-:Y:S02]  /*3bf0*/  ISETP.LE.U32.AND P2, PT, R168, UR6, PT ;  /* 0x00000006a8007c0c */ /* 0x000fe4000bf43070 */
[----:B-1----:R-:W-:Y:S07]  /*3c00*/  F2FP.RELU.BF16.F32.PACK_AB R169, R153, R154 ;  /* 0x0000009a99a9723e */ /* 0x002fee00000018ff */
[----:B------:R-:W1:Y:S01]  /*3c10*/  MUFU.EX2 R164, R174 ;  /* 0x000000ae00a47308 */ /* 0x000e620000000800 */
[----:B------:R-:W-:Y:S01]  /*3c20*/  F2FP.RELU.BF16.F32.PACK_AB R168, R158, R157 ;  /* 0x0000009d9ea8723e */ /* 0x000fe200000018ff */
[----:B---3--:R-:W-:Y:S01]  /*3c30*/  @!P1 FADD.FTZ R162, -R162, -RZ ;  /* 0x800000ffa2a29221 */ /* 0x008fe20000010100 */
[----:B------:R-:W-:Y:S01]  /*3c40*/  F2FP.RELU.BF16.F32.PACK_AB R170, R156, R155 ;  /* 0x0000009b9caa723e */ /* 0x000fe200000018ff */
[----:B------:R3:W-:Y:S01]  /*3c50*/  STS [R208+0x400], R169 ;  /* 0x000400a9d0007388 */ /* 0x0007e20000000800 */
[----:B------:R-:W-:Y:S01]  /*3c60*/  FSETP.GE.FTZ.AND P1, PT, R152, RZ, PT ;  /* 0x000000ff9800720b */ /* 0x000fe20003f36000 */
[----:B----4-:R-:W-:Y:S01]  /*3c70*/  @!P0 FADD.FTZ R163, -R163, -RZ ;  /* 0x800000ffa3a38221 */ /* 0x010fe20000010100 */
[----:B------:R-:W-:Y:S03]  /*3c80*/  FSETP.GE.FTZ.AND P0, PT, R155, RZ, PT ;  /* 0x000000ff9b00720b */ /* 0x000fe60003f16000 */
[----:B------:R4:W-:Y:S01]  /*3c90*/  STS [R221], R170 ;  /* 0x000000aadd007388 */ /* 0x0009e20000000800 */
[----:B------:R-:W-:Y:S01]  /*3ca0*/  @!P3 FADD.FTZ R160, -R160, -RZ ;  /* 0x800000ffa0a0b221 */ /* 0x000fe20000010100 */
[--C-:B--2---:R-:W-:Y:S01]  /*3cb0*/  FFMA.FTZ R167, R18, UR7, -R165.reuse ;  /* 0x0000000712a77c23 */ /* 0x104fe200080108a5 */
[----:B------:R-:W-:Y:S03]  /*3cc0*/  FFMA.FTZ R165, R19, UR7, -R165 ;  /* 0x0000000713a57c23 */ /* 0x000fe600080108a5 */
[----:B------:R2:W-:Y:S01]  /*3cd0*/  STS [R221+0x400], R168 ;  /* 0x000400a8dd007388 */ /* 0x0005e20000000800 */
[----:B------:R-:W-:Y:S01]  /*3ce0*/  @!P4 FADD.FTZ R159, -R159, -RZ ;  /* 0x800000ff9f9fc221 */ /* 0x000fe20000010100 */
[----:B------:R-:W-:Y:S01]  /*3cf0*/  ISETP.GT.U32.AND P4, PT, R166, UR6, PT ;  /* 0x00000006a6007c0c */ /* 0x000fe2000bf84070 */
[----:B------:R-:W-:Y:S01]  /*3d00*/  @!P2 FADD.FTZ R161, -R161, -RZ ;  /* 0x800000ffa1a1a221 */ /* 0x000fe20000010100 */
[----:B------:R-:W3:Y:S01]  /*3d10*/  MUFU.EX2 R166, R165 ;  /* 0x000000a500a67308 */ /* 0x000ee20000000800 */
[----:B-1----:R-:W-:Y:S01]  /*3d20*/  @P6 FADD.FTZ R164, -R164, -RZ ;  /* 0x800000ffa4a46221 */ /* 0x002fe20000010100 */
[----:B------:R-:W-:Y:S01]  /*3d30*/  F2FP.RELU.BF16.F32.PACK_AB R177, R160, R159 ;  /* 0x0000009fa0b1723e */ /* 0x000fe200000018ff */
[----:B------:R-:W2:Y:S07]  /*3d40*/  LDG.E R171, desc[UR20][R172.64] ;  /* 0x00000014acab7981 */ /* 0x000eae000c1e1900 */
[----:B------:R-:W1:Y:S01]  /*3d50*/  MUFU.EX2 R167, R167 ;  /* 0x000000a700a77308 */ /* 0x000e620000000800 */
[----:B------:R-:W-:Y:S01]  /*3d60*/  F2FP.RELU.BF16.F32.PACK_AB R175, R162, R161 ;  /* 0x000000a1a2af723e */ /* 0x000fe200000018ff */
[----:B------:R-:W-:Y:S01]  /*3d70*/  STS [R234], R177 ;  /* 0x000000b1ea007388 */ /* 0x000fe20000000800 */
[----:B------:R-:W-:Y:S02]  /*3d80*/  FSETP.GE.FTZ.AND P2, PT, R151, RZ, PT ;  /* 0x000000ff9700720b */ /* 0x000fe40003f56000 */
[----:B------:R-:W-:Y:S03]  /*3d90*/  FSETP.GE.FTZ.AND P3, PT, R153, RZ, PT ;  /* 0x000000ff9900720b */ /* 0x000fe60003f76000 */
[----:B------:R-:W-:Y:S01]  /*3da0*/  STS [R234+0x400], R175 ;  /* 0x000400afea007388 */ /* 0x000fe20000000800 */
[----:B---3--:R-:W-:Y:S01]  /*3db0*/  @P4 FADD.FTZ R166, -R166, -RZ ;  /* 0x800000ffa6a64221 */ /* 0x008fe20000010100 */
[----:B------:R-:W-:Y:S04]  /*3dc0*/  IMAD.IADD R165, R234, 0x1, R223 ;  /* 0x00000001eaa57824 */ /* 0x000fe800078e02df */
[----:B------:R3:W3:Y:S01]  /*3dd0*/  LDG.E R169, desc[UR20][R172.64+0x20] ;  /* 0x00002014aca97981 */ /* 0x0006e2000c1e1900 */
[----:B----4-:R-:W-:Y:S01]  /*3de0*/  F2FP.RELU.BF16.F32.PACK_AB R170, R164, R163 ;  /* 0x000000a3a4aa723e */ /* 0x010fe200000018ff */
[----:B-1----:R-:W-:Y:S01]  /*3df0*/  @P5 FADD.FTZ R167, -R167, -RZ ;  /* 0x800000ffa7a75221 */ /* 0x002fe20000010100 */
[----:B------:R-:W-:Y:S03]  /*3e00*/  FSETP.GE.FTZ.AND P4, PT, R154, RZ, PT ;  /* 0x000000ff9a00720b */ /* 0x000fe60003f96000 */
[----:B------:R-:W-:Y:S01]  /*3e10*/  STS [R165], R170 ;  /* 0x000000aaa5007388 */ /* 0x000fe20000000800 */
[----:B--2---:R-:W-:Y:S05]  /*3e20*/  F2FP.RELU.BF16.F32.PACK_AB R168, R166, R167 ;  /* 0x000000a7a6a8723e */ /* 0x004fea00000018ff */
[----:B------:R-:W-:Y:S06]  /*3e30*/  STS [R165+0x400], R168 ;  /* 0x000400a8a5007388 */ /* 0x000fec0000000800 */
[----:B------:R-:W-:Y:S06]  /*3e40*/  LDSM.16.M88.4 R68, [R199+0xc000] ;  /* 0x00c00000c744783b */ /* 0x000fec0000000200 */
[----:B------:R-:W1:Y:S06]  /*3e50*/  LDSM.16.M88.4 R72, [R197+0x6000] ;  /* 0x00600000c548783b */ /* 0x000e6c0000000200 */
[----:B------:R-:W2:Y:S06]  /*3e60*/  LDSM.16.M88.4 R76, [R197+0x6800] ;  /* 0x00680000c54c783b */ /* 0x000eac0000000200 */
[----:B------:R-:W-:Y:S06]  /*3e70*/  LDSM.16.M88.4 R80, [R186+0xc000] ;  /* 0x00c00000ba50783b */ /* 0x000fec0000000200 */
[----:B------:R-:W4:Y:S06]  /*3e80*/  LDSM.16.M88.4 R84, [R195+0x6000] ;  /* 0x00600000c354783b */ /* 0x000f2c0000000200 */
[----:B------:R-:W4:Y:S06]  /*3e90*/  LDSM.16.M88.4 R88, [R195+0x6800] ;  /* 0x00680000c358783b */ /* 0x000f2c0000000200 */
[----:B------:R-:W-:Y:S06]  /*3ea0*/  LDSM.16.M88.4 R92, [R185+0xc000] ;  /* 0x00c00000b95c783b */ /* 0x000fec0000000200 */
[----:B------:R-:W4:Y:S01]  /*3eb0*/  LDSM.16.M88.4 R96, [R193+0x6000] ;  /* 0x00600000c160783b */ /* 0x000f220000000200 */
[C---:B-1----:R-:W-:Y:S08]  /*3ec0*/  HMMA.16816.F32.BF16 R4, R68.reuse, R72, RZ ;  /* 0x000000484404723c */ /* 0x042ff000000418ff */
[C---:B------:R-:W-:Y:S01]  /*3ed0*/  HMMA.16816.F32.BF16 R8, R68.reuse, R74, RZ ;  /* 0x0000004a4408723c */ /* 0x040fe200000418ff */
[----:B------:R-:W-:Y:S07]  /*3ee0*/  LDSM.16.M88.4 R72, [R184+0xc000] ;  /* 0x00c00000b848783b */ /* 0x000fee0000000200 */
[C---:B--2---:R-:W-:Y:S08]  /*3ef0*/  HMMA.16816.F32.BF16 R12, R68.reuse, R76, RZ ;  /* 0x0000004c440c723c */ /* 0x044ff000000418ff */
[----:B------:R-:W-:Y:S01]  /*3f00*/  HMMA.16816.F32.BF16 R16, R68, R78, RZ ;  /* 0x0000004e4410723c */ /* 0x000fe200000418ff */
[----:B------:R-:W1:Y:S06]  /*3f10*/  LDSM.16.M88.4 R68, [R193+0x6800] ;  /* 0x00680000c144783b */ /* 0x000e6c0000000200 */
[----:B------:R-:W2:Y:S01]  /*3f20*/  LDSM.16.M88.4 R76, [R192+0x6000] ;  /* 0x00600000c04c783b */ /* 0x000ea20000000200 */
[C---:B----4-:R-:W-:Y:S08]  /*3f30*/  HMMA.16816.F32.BF16 R4, R80.reuse, R84, R4 ;  /* 0x000000545004723c */ /* 0x050ff00000041804 */
[C---:B------:R-:W-:Y:S01]  /*3f40*/  HMMA.16816.F32.BF16 R8, R80.reuse, R86, R8 ;  /* 0x000000565008723c */ /* 0x040fe20000041808 */
[----:B------:R-:W-:Y:S07]  /*3f50*/  LDSM.16.M88.4 R84, [R199+0xe000] ;  /* 0x00e00000c754783b */ /* 0x000fee0000000200 */
[C---:B------:R-:W-:Y:S08]  /*3f60*/  HMMA.16816.F32.BF16 R12, R80.reuse, R88, R12 ;  /* 0x00000058500c723c */ /* 0x040ff0000004180c */
[----:B------:R-:W-:Y:S01]  /*3f70*/  HMMA.16816.F32.BF16 R16, R80, R90, R16 ;  /* 0x0000005a5010723c */ /* 0x000fe20000041810 */
[----:B------:R-:W4:Y:S06]  /*3f80*/  LDSM.16.M88.4 R80, [R192+0x6800] ;  /* 0x00680000c050783b */ /* 0x000f2c0000000200 */
        /* <DEDUP_REMOVED lines=11> */
[C---:B----4-:R-:W-:Y:S08]  /*4040*/  HMMA.16816.F32.BF16 R12, R72.reuse, R80, R12 ;  /* 0x00000050480c723c */ /* 0x050ff0000004180c */
[----:B------:R-:W-:Y:S01]  /*4050*/  HMMA.16816.F32.BF16 R16, R72, R82, R16 ;  /* 0x000000524810723c */ /* 0x000fe20000041810 */
[----:B------:R-:W2:Y:S06]  /*4060*/  LDSM.16.M88.4 R72, [R195+0x8800] ;  /* 0x00880000c348783b */ /* 0x000eac0000000200 */
        /* <DEDUP_REMOVED lines=45> */
[C---:B---3--:R-:W-:Y:S08]  /*4340*/  HMMA.16816.F32.BF16 R4, R92.reuse, R96, R4 ;  /* 0x000000605c04723c */ /* 0x048ff00000041804 */
[C---:B------:R-:W-:Y:S08]  /*4350*/  HMMA.16816.F32.BF16 R8, R92.reuse, R98, R8 ;  /* 0x000000625c08723c */ /* 0x040ff00000041808 */
[C---:B--2---:R-:W-:Y:S03]  /*4360*/  HMMA.16816.F32.BF16 R12, R92.reuse, R72, R12 ;  /* 0x000000485c0c723c */ /* 0x044fe6000004180c */
[C---:B------:R-:W-:Y:S01]  /*4370*/  FADD.FTZ R168, -R171.reuse, R5 ;  /* 0x00000005aba87221 */ /* 0x040fe20000010100 */
[C---:B------:R-:W-:Y:S04]  /*4380*/  FADD.FTZ R172, -R171.reuse, R4 ;  /* 0x00000004abac7221 */ /* 0x040fe80000010100 */
[-C--:B------:R-:W-:Y:S01]  /*4390*/  FSEL R173, R168, R171.reuse, P1 ;  /* 0x000000aba8ad7208 */ /* 0x080fe20000800000 */
[----:B------:R-:W-:Y:S03]  /*43a0*/  HMMA.16816.F32.BF16 R16, R92, R74, R16 ;  /* 0x0000004a5c10723c */ /* 0x000fe60000041810 */
[----:B------:R-:W-:Y:S01]  /*43b0*/  FSEL R172, R172, R171, P2 ;  /* 0x000000abacac7208 */ /* 0x000fe20001000000 */
[----:B------:R-:W-:Y:S01]  /*43c0*/  FADD.FTZ R170, -R171, R8 ;  /* 0x00000008abaa7221 */ /* 0x000fe20000010100 */
[----:B------:R-:W-:Y:S01]  /*43d0*/  FSETP.GE.FTZ.AND P2, PT, R159, RZ, PT ;  /* 0x000000ff9f00720b */ /* 0x000fe20003f56000 */
[C---:B------:R-:W-:Y:S01]  /*43e0*/  FADD.FTZ R168, -R171.reuse, R9 ;  /* 0x00000009aba87221 */ /* 0x040fe20000010100 */
[----:B------:R-:W-:Y:S01]  /*43f0*/  FSETP.GE.FTZ.AND P1, PT, R160, RZ, PT ;  /* 0x000000ffa000720b */ /* 0x000fe20003f36000 */
[----:B------:R-:W-:Y:S01]  /*4400*/  FMUL.FTZ R173, R152, R173 ;  /* 0x000000ad98ad7220 */ /* 0x000fe20000410000 */
[-C--:B------:R-:W-:Y:S01]  /*4410*/  FSEL R170, R170, R171.reuse, P0 ;  /* 0x000000abaaaa7208 */ /* 0x080fe20000000000 */
[----:B------:R-:W-:Y:S01]  /*4420*/  FADD.FTZ R152, -R171, R12 ;  /* 0x0000000cab987221 */ /* 0x000fe20000010100 */
[----:B------:R-:W-:Y:S01]  /*4430*/  FSETP.GE.FTZ.AND P0, PT, R156, RZ, PT ;  /* 0x000000ff9c00720b */ /* 0x000fe20003f16000 */
[----:B------:R-:W-:Y:S02]  /*4440*/  FMUL.FTZ R172, R151, R172 ;  /* 0x000000ac97ac7220 */ /* 0x000fe40000410000 */
[----:B------:R-:W-:Y:S01]  /*4450*/  FMUL.FTZ R170, R155, R170 ;  /* 0x000000aa9baa7220 */ /* 0x000fe20000410000 */
[-C--:B------:R-:W-:Y:S01]  /*4460*/  FSEL R151, R168, R171.reuse, P0 ;  /* 0x000000aba8977208 */ /* 0x080fe20000000000 */
[----:B------:R-:W-:Y:S01]  /*4470*/  FADD.FTZ R168, -R171, R13 ;  /* 0x0000000daba87221 */ /* 0x000fe20000010100 */
[----:B------:R-:W-:Y:S02]  /*4480*/  FSETP.GE.FTZ.AND P0, PT, R164, RZ, PT ;  /* 0x000000ffa400720b */ /* 0x000fe40003f16000 */
[----:B------:R-:W-:Y:S01]  /*4490*/  FSEL R152, R152, R171, P2 ;  /* 0x000000ab98987208 */ /* 0x000fe20001000000 */
[----:B------:R-:W-:Y:S01]  /*44a0*/  FMUL.FTZ R151, R156, R151 ;  /* 0x000000979c977220 */ /* 0x000fe20000410000 */
[----:B------:R-:W-:Y:S01]  /*44b0*/  ISETP.GT.AND P2, PT, R231, R216, PT ;  /* 0x000000d8e700720c */ /* 0x000fe20003f44270 */
[----:B------:R-:W-:Y:S01]  /*44c0*/  FADD.FTZ R156, -R171, R16 ;  /* 0x00000010ab9c7221 */ /* 0x000fe20000010100 */
[----:B------:R-:W-:Y:S01]  /*44d0*/  FSEL R155, R168, R171, P1 ;  /* 0x000000aba89b7208 */ /* 0x000fe20000800000 */
[----:B------:R-:W-:Y:S01]  /*44e0*/  FMUL.FTZ R152, R159, R152 ;  /* 0x000000989f987220 */ /* 0x000fe20000410000 */
[----:B------:R-:W-:Y:S02]  /*44f0*/  FSETP.GE.FTZ.AND P1, PT, R163, RZ, PT ;  /* 0x000000ffa300720b */ /* 0x000fe40003f36000 */
[----:B------:R-:W-:Y:S01]  /*4500*/  F2FP.BF16.F32.PACK_AB R173, R173, R172 ;  /* 0x000000acadad723e */ /* 0x000fe200000010ff */
[----:B------:R-:W-:Y:S01]  /*4510*/  FMUL.FTZ R155, R160, R155 ;  /* 0x0000009ba09b7220 */ /* 0x000fe20000410000 */
[----:B------:R-:W-:Y:S01]  /*4520*/  FSEL R156, R156, R171, P1 ;  /* 0x000000ab9c9c7208 */ /* 0x000fe20000800000 */
[----:B------:R-:W-:Y:S01]  /*4530*/  @P0 FADD.FTZ R171, -R171, R17 ;  /* 0x00000011abab0221 */ /* 0x000fe20000010100 */
[----:B------:R-:W-:Y:S01]  /*4540*/  F2FP.BF16.F32.PACK_AB R170, R151, R170 ;  /* 0x000000aa97aa723e */ /* 0x000fe200000010ff */
[----:B------:R-:W-:Y:S01]  /*4550*/  FADD.FTZ R160, -R169, R7 ;  /* 0x00000007a9a07221 */ /* 0x000fe20000010100 */
[----:B------:R-:W-:Y:S01]  /*4560*/  F2FP.BF16.F32.PACK_AB R155, R155, R152 ;  /* 0x000000989b9b723e */ /* 0x000fe200000010ff */
[----:B------:R-:W-:Y:S01]  /*4570*/  FMUL.FTZ R156, R163, R156 ;  /* 0x0000009ca39c7220 */ /* 0x000fe20000410000 */
[----:B------:R-:W-:Y:S01]  /*4580*/  FMUL.FTZ R171, R164, R171 ;  /* 0x000000aba4ab7220 */ /* 0x000fe20000410000 */
[----:B------:R-:W-:Y:S01]  /*4590*/  FADD.FTZ R152, -R169, R6 ;  /* 0x00000006a9987221 */ /* 0x000fe20000010100 */
[----:B------:R-:W-:Y:S06]  /*45a0*/  @!P2 BRA `(.L_x_873) ;  /* 0x000000000068a947 */ /* 0x000fec0003800000 */
[----:B------:R-:W1:Y:S01]  /*45b0*/  LDC R5, c[0x0][0x3b0] ;  /* 0x0000ec00ff057b82 */ /* 0x000e620000000800 */
[----:B------:R-:W-:Y:S02]  /*45c0*/  IADD3 R8, P0, PT, RZ, -UR24, RZ ;  /* 0x80000018ff087c10 */ /* 0x000fe4000ff1e0ff */
[----:B------:R-:W-:Y:S04]  /*45d0*/  LOP3.LUT R6, R231, 0x1, RZ, 0xc0, !PT ;  /* 0x00000001e7067812 */ /* 0x000fe800078ec0ff */
[----:B------:R-:W-:Y:S01]  /*45e0*/  ISETP.NE.U32.AND P1, PT, R6, 0x1, PT ;  /* 0x000000010600780c */ /* 0x000fe20003f25070 */
[----:B------:R-:W2:Y:S01]  /*45f0*/  LDC R4, c[0x0][0x3b4] ;  /* 0x0000ed00ff047b82 */ /* 0x000ea20000000800 */
[----:B------:R-:W-:Y:S02]  /*4600*/  IMAD.MOV.U32 R6, RZ, RZ, -0x6000 ;  /* 0xffffa000ff067424 */ /* 0x000fe400078e00ff */
[----:B-1----:R-:W-:Y:S04]  /*4610*/  IMAD.SHL.U32 R7, R5, 0x40, RZ ;  /* 0x0000004005077824 */ /* 0x002fe800078e00ff */
[----:B------:R-:W-:Y:S05]  /*4620*/  IMAD.X R7, RZ, RZ, ~R7, P0 ;  /* 0x000000ffff077224 */ /* 0x000fea00000e0e07 */
[----:B------:R-:W-:Y:S04]  /*4630*/  SHF.R.S64 R9, R8, 0x1f, R7 ;  /* 0x0000001f08097819 */ /* 0x000fe80000001007 */
[----:B------:R-:W-:Y:S02]  /*4640*/  IADD3 R242, P0, PT, R242, R9, RZ ;  /* 0x00000009f2f27210 */ /* 0x000fe40007f1e0ff */
[----:B------:R-:W-:Y:S02]  /*4650*/  SEL R9, R6, 0x6000, !P1 ;  /* 0x0000600006097807 */ /* 0x000fe40004800000 */
[----:B------:R-:W-:Y:S02]  /*4660*/  LEA.HI.X.SX32 R243, R7, R243, 0x1, P0 ;  /* 0x000000f307f37211 */ /* 0x000fe400000f0eff */
[C---:B------:R-:W-:Y:S01]  /*4670*/  LEA R6, P0, R5.reuse, R242, 0x6 ;  /* 0x000000f205067211 */ /* 0x040fe200078030ff */
[--C-:B------:R-:W-:Y:S02]  /*4680*/  IMAD.IADD R228, R228, 0x1, R9.reuse ;  /* 0x00000001e4e47824 */ /* 0x100fe400078e0209 */
[----:B------:R-:W-:Y:S01]  /*4690*/  IMAD.IADD R188, R188, 0x1, R9 ;  /* 0x00000001bcbc7824 */ /* 0x000fe200078e0209 */
[----:B--2---:R-:W-:Y:S02]  /*46a0*/  LEA.HI.X R7, R5, R243, R4, 0x6, P0 ;  /* 0x000000f305077211 */ /* 0x004fe400000f3404 */
        /* <DEDUP_REMOVED lines=9> */
[----:B------:R-:W0:Y:S02]  /*4740*/  LDGDEPBAR ;  /* 0x00000000000079af */ /* 0x000e240000000000 */
.L_x_873:
[----:B------:R-:W-:Y:S01]  /*4750*/  FADD.FTZ R10, -R169, R10 ;  /* 0x0000000aa90a7221 */ /* 0x000fe20000010100 */
[----:B------:R-:W-:Y:S01]  /*4760*/  FSETP.GE.FTZ.AND P0, PT, R157, RZ, PT ;  /* 0x000000ff9d00720b */ /* 0x000fe20003f16000 */
[C---:B------:R-:W-:Y:S01]  /*4770*/  FADD.FTZ R4, -R169.reuse, R11 ;  /* 0x0000000ba9047221 */ /* 0x040fe20000010100 */
[-C--:B------:R-:W-:Y:S01]  /*4780*/  FSEL R5, R152, R169.reuse, P4 ;  /* 0x000000a998057208 */ /* 0x080fe20002000000 */
[C---:B-1----:R-:W-:Y:S01]  /*4790*/  FADD.FTZ R6, -R169.reuse, R15 ;  /* 0x0000000fa9067221 */ /* 0x042fe20000010100 */
[-C--:B------:R-:W-:Y:S01]  /*47a0*/  FSEL R10, R10, R169.reuse, P0 ;  /* 0x000000a90a0a7208 */ /* 0x080fe20000000000 */
[C---:B------:R-:W-:Y:S01]  /*47b0*/  FADD.FTZ R14, -R169.reuse, R14 ;  /* 0x0000000ea90e7221 */ /* 0x040fe20000010100 */
[----:B------:R-:W-:Y:S01]  /*47c0*/  FSEL R160, R160, R169, P3 ;  /* 0x000000a9a0a07208 */ /* 0x000fe20001800000 */
[----:B------:R-:W-:Y:S01]  /*47d0*/  FMUL.FTZ R5, R154, R5 ;  /* 0x000000059a057220 */ /* 0x000fe20000410000 */
[----:B------:R-:W-:Y:S01]  /*47e0*/  FSETP.GE.FTZ.AND P1, PT, R158, RZ, PT ;  /* 0x000000ff9e00720b */ /* 0x000fe20003f36000 */
[----:B------:R-:W-:Y:S01]  /*47f0*/  FADD.FTZ R18, -R169, R18 ;  /* 0x00000012a9127221 */ /* 0x000fe20000010100 */
[----:B------:R-:W-:Y:S01]  /*4800*/  FSETP.GE.FTZ.AND P0, PT, R166, RZ, PT ;  /* 0x000000ffa600720b */ /* 0x000fe20003f16000 */
[----:B------:R-:W-:Y:S01]  /*4810*/  FMUL.FTZ R160, R153, R160 ;  /* 0x000000a099a07220 */ /* 0x000fe20000410000 */
[----:B------:R-:W-:Y:S01]  /*4820*/  FSEL R7, R4, R169, P1 ;  /* 0x000000a904077208 */ /* 0x000fe20000800000 */
[----:B------:R-:W-:Y:S01]  /*4830*/  FMUL.FTZ R10, R157, R10 ;  /* 0x0000000a9d0a7220 */ /* 0x000fe20000410000 */
[----:B------:R-:W-:Y:S01]  /*4840*/  FSETP.GE.FTZ.AND P3, PT, R162, RZ, PT ;  /* 0x000000ffa200720b */ /* 0x000fe20003f76000 */
[----:B------:R-:W-:Y:S01]  /*4850*/  STS [R208+-0x2000], R173 ;  /* 0xffe000add0007388 */ /* 0x000fe20000000800 */
[----:B------:R-:W-:Y:S01]  /*4860*/  FSETP.GE.FTZ.AND P4, PT, R161, RZ, PT ;  /* 0x000000ffa100720b */ /* 0x000fe20003f96000 */
[----:B------:R-:W-:Y:S01]  /*4870*/  FMUL.FTZ R7, R158, R7 ;  /* 0x000000079e077220 */ /* 0x000fe20000410000 */
[-C--:B------:R-:W-:Y:S01]  /*4880*/  FSEL R9, R6, R169.reuse, P3 ;  /* 0x000000a906097208 */ /* 0x080fe20001800000 */
[----:B------:R-:W-:Y:S01]  /*4890*/  IMAD R219, R211, UR4, RZ ;  /* 0x00000004d3db7c24 */ /* 0x000fe2000f8e02ff */
        /* <DEDUP_REMOVED lines=95> */
[----:B------:R-:W-:Y:S01]  /*4e90*/  IADD3 R4, P0, PT, RZ, -UR25, RZ ;  /* 0x80000019ff047c10 */ /* 0x000fe2000ff1e0ff */
[----:B------:R-:W-:Y:S04]  /*4ea0*/  IMAD.U32 R6, RZ, RZ, UR27 ;  /* 0x0000001bff067e24 */ /* 0x000fe8000f8e00ff */
[----:B------:R-:W-:Y:S05]  /*4eb0*/  IMAD.X R7, RZ, RZ, ~UR10, P0 ;  /* 0x8000000aff077e24 */ /* 0x000fea00080e06ff */
[----:B------:R-:W-:Y:S01]  /*4ec0*/  SHF.R.S64 R5, R4, 0x1f, R7 ;  /* 0x0000001f04057819 */ /* 0x000fe20000001007 */
[----:B------:R-:W-:Y:S03]  /*4ed0*/  IMAD.U32 R4, RZ, RZ, UR16 ;  /* 0x00000010ff047e24 */ /* 0x000fe6000f8e00ff */
[----:B------:R-:W-:Y:S01]  /*4ee0*/  IADD3 R240, P0, PT, R240, R5, RZ ;  /* 0x00000005f0f07210 */ /* 0x000fe20007f1e0ff */
[----:B------:R-:W-:Y:S03]  /*4ef0*/  IMAD.U32 R5, RZ, RZ, UR16 ;  /* 0x00000010ff057e24 */ /* 0x000fe6000f8e00ff */
[----:B------:R-:W-:Y:S02]  /*4f00*/  LEA.HI.X.SX32 R241, R7, R241, 0x1, P0 ;  /* 0x000000f107f17211 */ /* 0x000fe400000f0eff */
[----:B------:R-:W-:Y:S03]  /*4f10*/  LEA R8, P0, R5, R240, 0x1 ;  /* 0x000000f005087211 */ /* 0x000fe600078008ff */
        /* <DEDUP_REMOVED lines=11> */
.L_x_874:
        /* <DEDUP_REMOVED lines=98> */
[C---:B------:R-:W-:Y:S04]  /*55f0*/  IMAD.WIDE R174, R219.reuse, -0xc0, R166 ;  /* 0xffffff40dbae7825 */ /* 0x040fe800078e02a6 */
[-C--:B------:R-:W-:Y:S03]  /*5600*/  HMMA.16816.F32.BF16 R92, R160, R154.reuse, R92 ;  /* 0x0000009aa05c723c */ /* 0x080fe6000004185c */
[C---:B------:R-:W-:Y:S04]  /*5610*/  LEA R152, P0, R219.reuse, R174, 0x5 ;  /* 0x000000aedb987211 */ /* 0x040fe800078028ff */
[C---:B------:R-:W-:Y:S01]  /*5620*/  LEA.HI.X.SX32 R153, R219.reuse, R175, 0x5, P0 ;  /* 0x000000afdb997211 */ /* 0x040fe200000f2eff */
[----:B------:R-:W-:Y:S04]  /*5630*/  HMMA.16816.F32.BF16 R96, R148, R154, R96 ;  /* 0x0000009a9460723c */ /* 0x000fe80000041860 */
[----:B------:R-:W-:Y:S01]  /*5640*/  @P2 IMAD.WIDE.U32 R154, R202, 0x4, R244 ;  /* 0x00000004ca9a2825 */ /* 0x000fe200078e00f4 */
[C---:B------:R-:W-:Y:S04]  /*5650*/  LEA R162, P0, R219.reuse, R152, 0x5 ;  /* 0x00000098dba27211 */ /* 0x040fe800078028ff */
[----:B------:R-:W5:Y:S01]  /*5660*/  @P2 LDG.E R227, desc[UR20][R154.64+-0x100] ;  /* 0xffff00149ae32981 */ /* 0x000f62000c1e1900 */
[C---:B------:R-:W-:Y:S02]  /*5670*/  LEA.HI.X.SX32 R163, R219.reuse, R153, 0x5, P0 ;  /* 0x00000099dba37211 */ /* 0x040fe400000f2eff */
[C---:B------:R-:W-:Y:S01]  /*5680*/  LEA R160, P0, R219.reuse, R162, 0x5 ;  /* 0x000000a2dba07211 */ /* 0x040fe200078028ff */
[----:B------:R1:W5:Y:S03]  /*5690*/  @P2 LDG.E R226, desc[UR20][R154.64+-0xe0] ;  /* 0xffff20149ae22981 */ /* 0x000366000c1e1900 */
[C---:B------:R-:W-:Y:S01]  /*56a0*/  LEA.HI.X.SX32 R161, R219.reuse, R163, 0x5, P0 ;  /* 0x000000a3dba17211 */ /* 0x040fe200000f2eff */
[----:B------:R-:W-:Y:S01]  /*56b0*/  REDG.E.ADD.F32.FTZ.RN.STRONG.GPU desc[UR20][R238.64], R4 ;  /* 0x00000004ee0079a6 */ /* 0x000fe2000c12f314 */
[C---:B------:R-:W-:Y:S03]  /*56c0*/  LEA R148, P0, R219.reuse, R160, 0x5 ;  /* 0x000000a0db947211 */ /* 0x040fe600078028ff */
[----:B------:R2:W-:Y:S01]  /*56d0*/  REDG.E.ADD.F32.FTZ.RN.STRONG.GPU desc[UR20][R168.64], R5 ;  /* 0x00000005a80079a6 */ /* 0x0005e2000c12f314 */
[C---:B------:R-:W-:Y:S02]  /*56e0*/  LEA.HI.X.SX32 R149, R219.reuse, R161, 0x5, P0 ;  /* 0x000000a1db957211 */ /* 0x040fe400000f2eff */
[C---:B------:R-:W-:Y:S01]  /*56f0*/  LEA R150, P0, R219.reuse, R148, 0x5 ;  /* 0x00000094db967211 */ /* 0x040fe200078028ff */
[----:B------:R3:W-:Y:S03]  /*5700*/  REDG.E.ADD.F32.FTZ.RN.STRONG.GPU desc[UR20][R170.64], R6 ;  /* 0x00000006aa0079a6 */ /* 0x0007e6000c12f314 */
[C---:B------:R-:W-:Y:S01]  /*5710*/  LEA.HI.X.SX32 R151, R219.reuse, R149, 0x5, P0 ;  /* 0x00000095db977211 */ /* 0x040fe200000f2eff */
        /* <DEDUP_REMOVED lines=8> */
[----:B------:R2:W-:Y:S04]  /*57a0*/  REDG.E.ADD.F32.FTZ.RN.STRONG.GPU desc[UR20][R238.64+0x80], R16 ;  /* 0x00008010ee0079a6 */ /* 0x0005e8000c12f314 */
        /* <DEDUP_REMOVED lines=8> */
[C---:B------:R-:W-:Y:S03]  /*5830*/  LEA R6, P0, R219.reuse, R170, 0x5 ;  /* 0x000000aadb067211 */ /* 0x040fe600078028ff */
[----:B------:R3:W-:Y:S01]  /*5840*/  REDG.E.ADD.F32.FTZ.RN.STRONG.GPU desc[UR20][R158.64+0x80], R13 ;  /* 0x0000800d9e0079a6 */ /* 0x0007e2000c12f314 */
[C---:B----4-:R-:W-:Y:S02]  /*5850*/  LEA.HI.X.SX32 R7, R219.reuse, R171, 0x5, P0 ;  /* 0x000000abdb077211 */ /* 0x050fe400000f2eff */
[C---:B------:R-:W-:Y:S01]  /*5860*/  LEA R176, P0, R219.reuse, R6, 0x5 ;  /* 0x00000006dbb07211 */ /* 0x040fe200078028ff */
[----:B------:R4:W-:Y:S03]  /*5870*/  REDG.E.ADD.F32.FTZ.RN.STRONG.GPU desc[UR20][R164.64+0x80], R14 ;  /* 0x0000800ea40079a6 */ /* 0x0009e6000c12f314 */
        /* <DEDUP_REMOVED lines=12> */
[C---:B-1----:R-:W-:Y:S03]  /*5940*/  LEA R248, P0, R219.reuse, R8, 0x5 ;  /* 0x00000008dbf87211 */ /* 0x042fe600078028ff */
[----:B------:R-:W-:Y:S01]  /*5950*/  REDG.E.ADD.F32.FTZ.RN.STRONG.GPU desc[UR20][R148.64+0x100], R73 ;  /* 0x00010049940079a6 */ /* 0x000fe2000c12f314 */
[C---:B------:R-:W-:Y:S03]  /*5960*/  LEA.HI.X.SX32 R249, R219.reuse, R9, 0x5, P0 ;  /* 0x00000009dbf97211 */ /* 0x040fe600000f2eff */
        /* <DEDUP_REMOVED lines=19> */
[C---:B---3--:R-:W-:Y:S03]  /*5aa0*/  IMAD.WIDE R18, R219.reuse, -0xc0, R180 ;  /* 0xffffff40db127825 */ /* 0x048fe600078e02b4 */
        /* <DEDUP_REMOVED lines=11> */
[----:B------:R-:W-:Y:S01]  /*5b60*/  LDSM.16.MT88.4 R4, [R191+-0x2000] ;  /* 0xffe00000bf04783b */ /* 0x000fe20000004200 */
[C---:B----4-:R-:W-:Y:S03]  /*5b70*/  LEA R164, P0, R219.reuse, R158, 0x5 ;  /* 0x0000009edba47211 */ /* 0x050fe600078028ff */
[----:B------:R-:W2:Y:S01]  /*5b80*/  LDSM.16.MT88.4 R8, [R187] ;  /* 0x00000000bb08783b */ /* 0x000ea20000004200 */
[C---:B------:R-:W-:Y:S02]  /*5b90*/  LEA.HI.X.SX32 R165, R219.reuse, R159, 0x5, P0 ;  /* 0x0000009fdba57211 */ /* 0x040fe400000f2eff */
[C---:B------:R-:W-:Y:S01]  /*5ba0*/  LEA R152, P0, R219.reuse, R164, 0x5 ;  /* 0x000000a4db987211 */ /* 0x040fe200078028ff */
[----:B------:R-:W3:Y:S03]  /*5bb0*/  LDSM.16.MT88.4 R12, [R190+-0x2000] ;  /* 0xffe00000be0c783b */ /* 0x000ee60000004200 */
[C---:B------:R-:W-:Y:S01]  /*5bc0*/  LEA.HI.X.SX32 R153, R219.reuse, R165, 0x5, P0 ;  /* 0x000000a5db997211 */ /* 0x040fe200000f2eff */
[----:B------:R-:W-:Y:S01]  /*5bd0*/  REDG.E.ADD.F32.FTZ.RN.STRONG.GPU desc[UR20][R250.64+0x200], R88 ;  /* 0x00020058fa0079a6 */ /* 0x000fe2000c12f314 */
[C---:B-1----:R-:W-:Y:S03]  /*5be0*/  LEA R154, P0, R219.reuse, R152, 0x5 ;  /* 0x00000098db9a7211 */ /* 0x042fe600078028ff */
[----:B------:R-:W-:Y:S01]  /*5bf0*/  REDG.E.ADD.F32.FTZ.RN.STRONG.GPU desc[UR20][R16.64+0x200], R89 ;  /* 0x00020059100079a6 */ /* 0x000fe2000c12f314 */
[----:B------:R-:W-:Y:S03]  /*5c00*/  LEA.HI.X.SX32 R155, R219, R153, 0x5, P0 ;  /* 0x00000099db9b7211 */ /* 0x000fe600000f2eff */
[----:B------:R-:W-:Y:S04]  /*5c10*/  REDG.E.ADD.F32.FTZ.RN.STRONG.GPU desc[UR20][R182.64+0x200], R90 ;  /* 0x0002005ab60079a6 */ /* 0x000fe8000c12f314 */
[----:B------:R-:W-:Y:S04]  /*5c20*/  REDG.E.ADD.F32.FTZ.RN.STRONG.GPU desc[UR20][R180.64+0x200], R91 ;  /* 0x0002005bb40079a6 */ /* 0x000fe8000c12f314 */
        /* <DEDUP_REMOVED lines=269> */
[----:B------:R-:W-:Y:S01]  /*6d00*/  @P1 IADD3 R47, PT, PT, R232, R233, RZ ;  /* 0x000000e9e82f1210 */ /* 0x000fe20007ffe0ff */
        /* <DEDUP_REMOVED lines=13> */
[----:B-1----:R-:W-:-:S03]  /*6de0*/  @P1 IMAD R44, R47, R5, RZ ;  /* 0x000000052f2c1224 */ /* 0x002fc600078e02ff */
[----:B------:R3:W-:Y:S01]  /*6df0*/  STS [R207+0xb400], R58 ;  /* 0x00b4003acf007388 */ /* 0x0007e20000000800 */
[----:B--2---:R-:W-:-:S03]  /*6e00*/  @P1 IMAD.WIDE.U32 R46, R47, R4, RZ ;  /* 0x000000042f2e1225 */ /* 0x004fc600078e00ff */
        /* <DEDUP_REMOVED lines=13> */
.L_x_876:
        /* <DEDUP_REMOVED lines=11> */
.L_x_877:
[----:B------:R-:W1:Y:S01]  /*6f90*/  LDCU.64 UR6, c[0x0][0x5c8] ;  /* 0x0000b900ff0677ac */ /* 0x000e620008000a00 */
[----:B---3--:R-:W-:-:S05]  /*6fa0*/  IADD3 R56, PT, PT, R232, R233, RZ ;  /* 0x000000e9e8387210 */ /* 0x008fca0007ffe0ff */
[C---:B-1----:R-:W-:Y:S02]  /*6fb0*/  IMAD R6, R56.reuse, UR7, RZ ;  /* 0x0000000738067c24 */ /* 0x042fe4000f8e02ff */
[----:B------:R-:W-:-:S05]  /*6fc0*/  IMAD.WIDE.U32 R56, R56, UR6, RZ ;  /* 0x0000000638387c25 */ /* 0x000fca000f8e00ff */
[----:B------:R-:W-:-:S07]  /*6fd0*/  IADD3 R6, PT, PT, R57, R6, RZ ;  /* 0x0000000639067210 */ /* 0x000fce0007ffe0ff */
.L_x_878:
        /* <DEDUP_REMOVED lines=12> */
[----:B------:R-:W-:Y:S01]  /*70a0*/  IADD3.X R63, PT, PT, R44, R51, R7, P0, !PT ;  /* 0x000000332c3f7210 */ /* 0x000fe200007fe407 */
[----:B------:R-:W-:Y:S01]  /*70b0*/  IMAD.U32 R7, RZ, RZ, UR6 ;  /* 0x00000006ff077e24 */ /* 0x000fe2000f8e00ff */
        /* <DEDUP_REMOVED lines=17> */
[----:B------:R-:W2:Y:S01]  /*71d0*/  LDS.128 R44, [R209+0x12000] ;  /* 0x01200000d12c7984 */ /* 0x000ea20000000c00 */
[----:B------:R-:W-:-:S03]  /*71e0*/  MOV R61, R59 ;  /* 0x0000003b003d7202 */ /* 0x000fc60000000f00 */
[----:B------:R-:W1:Y:S01]  /*71f0*/  LDS.128 R52, [R209+0x16000] ;  /* 0x01600000d1347984 */ /* 0x000e620000000c00 */
[----:B------:R-:W-:-:S04]  /*7200*/  IMAD.WIDE.U32 R64, R205, R4, R60 ;  /* 0x00000004cd407225 */ /* 0x000fc800078e003c */
[----:B------:R-:W-:Y:S01]  /*7210*/  IMAD R60, R205, R5, R65 ;  /* 0x00000005cd3c7224 */ /* 0x000fe200078e0241 */
[----:B----4-:R-:W-:-:S04]  /*7220*/  LEA R66, P0, R64, UR4, 0x1 ;  /* 0x0000000440427c11 */ /* 0x010fc8000f8008ff */
[----:B------:R-:W-:-:S05]  /*7230*/  LEA.HI.X R67, R64, UR5, R60, 0x1, P0 ;  /* 0x0000000540437c11 */ /* 0x000fca00080f0c3c */
[----:B---3--:R3:W-:Y:S04]  /*7240*/  STG.E.128 desc[UR20][R66.64+0x80], R48 ;  /* 0x0000803042007986 */ /* 0x0087e8000c101d14 */
[----:B--2---:R3:W-:Y:S04]  /*7250*/  STG.E.128 desc[UR20][R66.64], R44 ;  /* 0x0000002c42007986 */ /* 0x0047e8000c101d14 */
[----:B-1----:R3:W-:Y:S02]  /*7260*/  STG.E.128 desc[UR20][R66.64+0x100], R52 ;  /* 0x0001003442007986 */ /* 0x0027e4000c101d14 */
.L_x_880:
[----:B------:R-:W-:Y:S05]  /*7270*/  BSYNC.RECONVERGENT B0 ;  /* 0x0000000000007941 */ /* 0x000fea0003800200 */
.L_x_879:
[----:B------:R-:W-:Y:S04]  /*7280*/  BSSY.RECONVERGENT B0, `(.L_x_881) ;  /* 0x000000e000007945 */ /* 0x000fe80003800200 */
[----:B------:R-:W-:Y:S05]  /*7290*/  @P2 BRA `(.L_x_882) ;  /* 0x0000000000302947 */ /* 0x000fea0003800000 */
[----:B------:R-:W4:Y:S01]  /*72a0*/  LDCU.64 UR4, c[0x0][0x560] ;  /* 0x0000ac00ff0477ac */ /* 0x000f220008000a00 */
[----:B---3--:R-:W-:Y:S01]  /*72b0*/  MOV R46, R62 ;  /* 0x0000003e002e7202 */ /* 0x008fe20000000f00 */
[----:B------:R-:W-:Y:S01]  /*72c0*/  IMAD R44, R57, R4, RZ ;  /* 0x00000004392c7224 */ /* 0x000fe200078e02ff */
[----:B------:R-:W-:-:S03]  /*72d0*/  MOV R47, R59 ;  /* 0x0000003b002f7202 */ /* 0x000fc60000000f00 */
[C---:B------:R-:W-:Y:S02]  /*72e0*/  IMAD R44, R58.reuse, R5, R44 ;  /* 0x000000053a2c7224 */ /* 0x040fe400078e022c */
[----:B------:R-:W-:-:S05]  /*72f0*/  IMAD.WIDE.U32 R46, R58, R4, R46 ;  /* 0x000000043a2e7225 */ /* 0x000fca00078e002e */
[----:B------:R-:W-:Y:S02]  /*7300*/  IADD3 R44, PT, PT, R44, R47, RZ ;  /* 0x0000002f2c2c7210 */ /* 0x000fe40007ffe0ff */
[----:B----4-:R-:W-:-:S04]  /*7310*/  LEA R4, P0, R46, UR4, 0x1 ;  /* 0x000000042e047c11 */ /* 0x010fc8000f8008ff */
[----:B------:R-:W-:-:S05]  /*7320*/  LEA.HI.X R5, R46, UR5, R44, 0x1, P0 ;  /* 0x000000052e057c11 */ /* 0x000fca00080f0c2c */
[----:B------:R3:W-:Y:S04]  /*7330*/  STG.E.128 desc[UR20][R4.64], R40 ;  /* 0x0000002804007986 */ /* 0x0007e8000c101d14 */
[----:B-1----:R3:W-:Y:S04]  /*7340*/  STG.E.128 desc[UR20][R4.64+0x80], R36 ;  /* 0x0000802404007986 */ /* 0x0027e8000c101d14 */
[----:B------:R3:W-:Y:S02]  /*7350*/  STG.E.128 desc[UR20][R4.64+0x100], R32 ;  /* 0x0001002004007986 */ /* 0x0007e4000c101d14 */
.L_x_882:
[----:B------:R-:W-:Y:S05]  /*7360*/  BSYNC.RECONVERGENT B0 ;  /* 0x0000000000007941 */ /* 0x000fea0003800200 */
.L_x_881:
[----:B------:R-:W-:Y:S01]  /*7370*/  MOV R211, RZ ;  /* 0x000000ff00d37202 */ /* 0x000fe20000000f00 */
[----:B------:R-:W2:Y:S01]  /*7380*/  LDCU.64 UR4, c[0x0][0x5e0] ;  /* 0x0000bc00ff0477ac */ /* 0x000ea20008000a00 */
[----:B------:R-:W-:Y:S01]  /*7390*/  BSSY.RECONVERGENT B0, `(.L_x_883) ;  /* 0x0000012000007945 */ /* 0x000fe20003800200 */
[----:B------:R-:W-:Y:S01]  /*73a0*/  UIMAD UR11, UR11, UR6, URZ ;  /* 0x000000060b0b72a4 */ /* 0x000fe2000f8e02ff */
[----:B---3--:R-:W-:-:S03]  /*73b0*/  IMAD.WIDE.U32 R4, R7, UR10, R210 ;  /* 0x0000000a07047c25 */ /* 0x008fc6000f8e00d2 */
[----:B------:R-:W-:Y:S01]  /*73c0*/  UIMAD UR11, UR10, UR7, UR11 ;  /* 0x000000070a0b72a4 */ /* 0x000fe2000f8e020b */
[----:B------:R-:W-:-:S05]  /*73d0*/  IADD3 R4, P0, PT, R56, R4, RZ ;  /* 0x0000000438047210 */ /* 0x000fca0007f1e0ff */
[----:B------:R-:W-:-:S03]  /*73e0*/  IADD3.X R5, PT, PT, R6, UR11, R5, P0, !PT ;  /* 0x0000000b06057c10 */ /* 0x000fc600087fe405 */
[----:B--2---:R-:W-:-:S04]  /*73f0*/  IMAD.WIDE.U32 R6, R200, UR4, R4 ;  /* 0x00000004c8067c25 */ /* 0x004fc8000f8e0004 */
[----:B------:R-:W-:Y:S01]  /*7400*/  IMAD R5, R200, UR5, R7 ;  /* 0x00000005c8057c24 */ /* 0x000fe2000f8e0207 */
[----:B------:R-:W-:Y:S06]  /*7410*/  @P1 BRA `(.L_x_884) ;  /* 0x0000000000241947 */ /* 0x000fec0003800000 */
[----:B------:R-:W2:Y:S01]  /*7420*/  LDCU.64 UR4, c[0x0][0x568] ;  /* 0x0000ad00ff0477ac */ /* 0x000ea20008000a00 */
[----:B------:R-:W-:-:S05]  /*7430*/  MOV R4, R6 ;  /* 0x0000000600047202 */ /* 0x000fca0000000f00 */
[----:B----4-:R-:W-:-:S04]  /*7440*/  IMAD.WIDE.U32 R32, R205, UR6, R4 ;  /* 0x00000006cd207c25 */ /* 0x010fc8000f8e0004 */
[----:B------:R-:W-:Y:S01]  /*7450*/  IMAD R4, R205, UR7, R33 ;  /* 0x00000007cd047c24 */ /* 0x000fe2000f8e0221 */
[----:B--2---:R-:W-:-:S04]  /*7460*/  LEA R34, P0, R32, UR4, 0x1 ;  /* 0x0000000420227c11 */ /* 0x004fc8000f8008ff */
[----:B------:R-:W-:-:S05]  /*7470*/  LEA.HI.X R35, R32, UR5, R4, 0x1, P0 ;  /* 0x0000000520237c11 */ /* 0x000fca00080f0c04 */
[----:B-1----:R2:W-:Y:S04]  /*7480*/  STG.E.128 desc[UR20][R34.64], R28 ;  /* 0x0000001c22007986 */ /* 0x0025e8000c101d14 */
[----:B------:R2:W-:Y:S04]  /*7490*/  STG.E.128 desc[UR20][R34.64+0x80], R20 ;  /* 0x0000801422007986 */ /* 0x0005e8000c101d14 */
[----:B------:R2:W-:Y:S02]  /*74a0*/  STG.E.128 desc[UR20][R34.64+0x100], R12 ;  /* 0x0001000c22007986 */ /* 0x0005e4000c101d14 */
.L_x_884:
[----:B------:R-:W-:Y:S05]  /*74b0*/  BSYNC.RECONVERGENT B0 ;  /* 0x0000000000007941 */ /* 0x000fea0003800200 */
.L_x_883:
[----:B------:R-:W-:Y:S05]  /*74c0*/  @P2 BRA `(.L_x_872) ;  /* 0x00000000002c2947 */ /* 0x000fea0003800000 */
[----:B------:R-:W3:Y:S01]  /*74d0*/  LDCU.64 UR4, c[0x0][0x568] ;  /* 0x0000ad00ff0477ac */ /* 0x000ee20008000a00 */
[----:B------:R-:W-:Y:S01]  /*74e0*/  MOV R4, R6 ;  /* 0x0000000600047202 */ /* 0x000fe20000000f00 */
[----:B------:R-:W-:-:S04]  /*74f0*/  IMAD R57, R57, UR6, RZ ;  /* 0x0000000639397c24 */ /* 0x000fc8000f8e02ff */
[----:B------:R-:W-:-:S04]  /*7500*/  IMAD.WIDE.U32 R4, R58, UR6, R4 ;  /* 0x000000063a047c25 */ /* 0x000fc8000f8e0004 */
[----:B------:R-:W-:-:S05]  /*7510*/  IMAD R57, R58, UR7, R57 ;  /* 0x000000073a397c24 */ /* 0x000fca000f8e0239 */
[----:B------:R-:W-:Y:S02]  /*7520*/  IADD3 R57, PT, PT, R57, R5, RZ ;  /* 0x0000000539397210 */ /* 0x000fe40007ffe0ff */
[----:B---3--:R-:W-:-:S04]  /*7530*/  LEA R6, P0, R4, UR4, 0x1 ;  /* 0x0000000404067c11 */ /* 0x008fc8000f8008ff */
[----:B------:R-:W-:-:S05]  /*7540*/  LEA.HI.X R7, R4, UR5, R57, 0x1, P0 ;  /* 0x0000000504077c11 */ /* 0x000fca00080f0c39 */
[----:B-1----:R3:W-:Y:S04]  /*7550*/  STG.E.128 desc[UR20][R6.64], R24 ;  /* 0x0000001806007986 */ /* 0x0027e8000c101d14 */
[----:B------:R3:W-:Y:S04]  /*7560*/  STG.E.128 desc[UR20][R6.64+0x80], R16 ;  /* 0x0000801006007986 */ /* 0x0007e8000c101d14 */
[----:B------:R3:W-:Y:S02]  /*7570*/  STG.E.128 desc[UR20][R6.64+0x100], R8 ;  /* 0x0001000806007986 */ /* 0x0007e4000c101d14 */
.L_x_872:
[----:B------:R-:W-:Y:S05]  /*7580*/  BSYNC.RECONVERGENT B1 ;  /* 0x0000000000017941 */ /* 0x000fea0003800200 */
.L_x_850:
        /* <DEDUP_REMOVED lines=11> */
.L_x_886:
        /* <DEDUP_REMOVED lines=12> */
.L_x_1098:


//--------------------- .text._ZN5flash44flash_bwd_dq_dk_dv_loop_seqk_parallel_kernelI23Flash_bwd_kernel_traitsILi192ELi64ELi64ELi8ELi4ELi2ELi2ELb0ELb0EN7cutlass10bfloat16_tE19Flash_kernel_traitsILi192ELi64ELi64ELi8ES3_EELb0ELb1ELb0ELb0ELb0ELb1ELb1EEEvNS_16Flash_bwd_paramsE --------------------------
	.section	.text._ZN5flash44flash_bwd_dq_dk_dv_loop_seqk_parallel_kernelI23Flash_bwd_kernel_traitsILi192ELi64ELi64ELi8ELi4ELi2ELi2ELb0ELb0EN7cutlass10bfloat16_tE19Flash_kernel_traitsILi192ELi64ELi64ELi8ES3_EELb0ELb1ELb0ELb0ELb0ELb1ELb1EEEvNS_16Flash_bwd_paramsE,"ax",@progbits
	.align	128
        .global         _ZN5flash44flash_bwd_dq_dk_dv_loop_seqk_parallel_kernelI23Flash_bwd_kernel_traitsILi192ELi64ELi64ELi8ELi4ELi2ELi2ELb0ELb0EN7cutlass10bfloat16_tE19Flash_kernel_traitsILi192ELi64ELi64ELi8ES3_EELb0ELb1ELb0ELb0ELb0ELb1ELb1EEEvNS_16Flash_bwd_paramsE
        .type           _ZN5flash44flash_bwd_dq_dk_dv_loop_seqk_parallel_kernelI23Flash_bwd_kernel_traitsILi192ELi64ELi64ELi8ELi4ELi2ELi2ELb0ELb0EN7cutlass10bfloat16_tE19Flash_kernel_traitsILi192ELi64ELi64ELi8ES3_EELb0ELb1ELb0ELb0ELb0ELb1ELb1EEEvNS_16Flash_bwd_paramsE,@function
        .size           _ZN5flash44flash_bwd_dq_dk_dv_loop_seqk_parallel_kernelI23Flash_bwd_kernel_traitsILi192ELi64ELi64ELi8ELi4ELi2ELi2ELb0ELb0EN7cutlass10bfloat16_tE19Flash_kernel_traitsILi192ELi64ELi64ELi8ES3_EELb0ELb1ELb0ELb0ELb0ELb1ELb1EEEvNS_16Flash_bwd_paramsE,(.L_x_1099 - _ZN5flash44flash_bwd_dq_dk_dv_loop_seqk_parallel_kernelI23Flash_bwd_kernel_traitsILi192ELi64ELi64ELi8ELi4ELi2ELi2ELb0ELb0EN7cutlass10bfloat16_tE19Flash_kernel_traitsILi192ELi64ELi64ELi8ES3_EELb0ELb1ELb0ELb0ELb0ELb1ELb1EEEvNS_16Flash_bwd_paramsE)
        .other          _ZN5flash44flash_bwd_dq_dk_dv_loop_seqk_parallel_kernelI23Flash_bwd_kernel_traitsILi192ELi64ELi64ELi8ELi4ELi2ELi2ELb0ELb0EN7cutlass10bfloat16_tE19Flash_kernel_traitsILi192ELi64ELi64ELi8ES3_EELb0ELb1ELb0ELb0ELb0ELb1ELb1EEEvNS_16Flash_bwd_paramsE,@"STO_CUDA_ENTRY STV_DEFAULT"
_ZN5flash44flash_bwd_dq_dk_dv_loop_seqk_parallel_kernelI23Flash_bwd_kernel_traitsILi192ELi64ELi64ELi8ELi4ELi2ELi2ELb0ELb0EN7cutlass10bfloat16_tE19Flash_kernel_traitsILi192ELi64ELi64ELi8ES3_EELb0ELb1ELb0ELb0ELb0ELb1ELb1EEEvNS_16Flash_bwd_paramsE:
.text._ZN5flash44flash_bwd_dq_dk_dv_loop_seqk_parallel_kernelI23Flash_bwd_kernel_traitsILi192ELi64ELi64ELi8ELi4ELi2ELi2ELb0ELb0EN7cutlass10bfloat16_tE19Flash_kernel_traitsILi192ELi64ELi64ELi8ES3_EELb0ELb1ELb0ELb0ELb0ELb1ELb1EEEvNS_16Flash_bwd_paramsE:
        /* <DEDUP_REMOVED lines=13> */
[----:B------:R-:W4:Y:S01]  /*00d0*/  S2R R193, SR_CTAID.Z ;  /* 0x0000000000c17919 */ /* 0x000f220000002700 */
[----:B------:R-:W-:Y:S01]  /*00e0*/  IMAD.MOV.U32 R185, RZ, RZ, 0x20 ;  /* 0x00000020ffb97424 */ /* 0x000fe200078e00ff */
[----:B------:R-:W-:Y:S01]  /*00f0*/  UMOV UR5, 0x400 ;  /* 0x0000040000057882 */ /* 0x000fe20000000000 */
[----:B------:R-:W1:Y:S02]  /*0100*/  LDCU.64 UR12, c[0x0][0x358] ;  /* 0x00006b00ff0c77ac */ /* 0x000e640008000a00 */
[----:B------:R-:W3:Y:S01]  /*0110*/  S2UR UR10, SR_CTAID.X ;  /* 0x00000000000a79c3 */ /* 0x000ee20000002500 */
[----:B------:R-:W-:Y:S01]  /*0120*/  UMOV UR16, URZ ;  /* 0x000000ff00107c82 */ /* 0x000fe20008000000 */
[----:B------:R-:W-:-:S06]  /*0130*/  UMOV UR17, URZ ;  /* 0x000000ff00117c82 */ /* 0x000fcc0008000000 */
[----:B------:R-:W4:Y:S01]  /*0140*/  LDC.U8 R192, c[0x0][0x532] ;  /* 0x00014c80ffc07b82 */ /* 0x000f220000000000 */
[----:B--2---:R-:W-:-:S04]  /*0150*/  ULEA UR6, UR6, UR5, 0x18 ;  /* 0x0000000506067291 */ /* 0x004fc8000f8ec0ff */
        /* <DEDUP_REMOVED lines=9> */
[----:B------:R-:W-:Y:S01]  /*01f0*/  VIADD R198, R197, 0x20 ;  /* 0x00000020c5c67836 */ /* 0x000fe20000000000 */
[----:B------:R-:W-:Y:S01]  /*0200*/  LOP3.LUT R11, R0, 0x20, R9, 0x78, !PT ;  /* 0x00000020000b7812 */ /* 0x000fe200078e7809 */
[----:B------:R-:W-:Y:S01]  /*0210*/  IMAD.SHL.U32 R0, R195, 0x40, RZ ;  /* 0x00000040c3007824 */ /* 0x000fe200078e00ff */
[----:B------:R-:W-:-:S02]  /*0220*/  LOP3.LUT R7, R7, 0x6, R2, 0xf8, !PT ;  /* 0x0000000607077812 */ /* 0x000fc400078ef802 */
[--C-:B------:R-:W-:Y:S02]  /*0230*/  LOP3.LUT R200, R11, 0x1c0, R4.reuse, 0xf8, !PT ;  /* 0x000001c00bc87812 */ /* 0x100fe400078ef804 */
[----:B------:R-:W-:Y:S02]  /*0240*/  SHF.R.U32.HI R3, RZ, 0x1, R195 ;  /* 0x00000001ff037819 */ /* 0x000fe400000116c3 */
[----:B------:R-:W-:Y:S02]  /*0250*/  LOP3.LUT R200, R7, R200, RZ, 0xfc, !PT ;  /* 0x000000c807c87212 */ /* 0x000fe400078efcff */
[C---:B------:R-:W-:Y:S02]  /*0260*/  LOP3.LUT R7, R5.reuse, 0x200, RZ, 0xc0, !PT ;  /* 0x0000020005077812 */ /* 0x040fe400078ec0ff */
[----:B------:R-:W-:Y:S02]  /*0270*/  LOP3.LUT R11, R5, 0x400, RZ, 0xc0, !PT ;  /* 0x00000400050b7812 */ /* 0x000fe400078ec0ff */
[----:B------:R-:W-:-:S02]  /*0280*/  LOP3.LUT R7, R7, 0x3800, R4, 0xf8, !PT ;  /* 0x0000380007077812 */ /* 0x000fc400078ef804 */
[----:B------:R-:W-:Y:S02]  /*0290*/  LOP3.LUT R4, R4, 0x1c0, RZ, 0xc0, !PT ;  /* 0x000001c004047812 */ /* 0x000fe400078ec0ff */
[----:B------:R-:W-:Y:S02]  /*02a0*/  LOP3.LUT R194, R3, 0x30, RZ, 0xc0, !PT ;  /* 0x0000003003c27812 */ /* 0x000fe400078ec0ff */
[----:B------:R-:W-:Y:S02]  /*02b0*/  LOP3.LUT R199, R4, 0x18, R197, 0xf8, !PT ;  /* 0x0000001804c77812 */ /* 0x000fe400078ef8c5 */
[--C-:B------:R-:W-:Y:S01]  /*02c0*/  LOP3.LUT R4, R11, 0x6, R2.reuse, 0xf8, !PT ;  /* 0x000000060b047812 */ /* 0x100fe200078ef802 */
[----:B---3--:R-:W-:Y:S01]  /*02d0*/  IMAD.U32 R11, RZ, RZ, UR4 ;  /* 0x00000004ff0b7e24 */ /* 0x008fe2000f8e00ff */
[----:B------:R-:W-:Y:S01]  /*02e0*/  LOP3.LUT R199, R199, 0x38, R2, 0x78, !PT ;  /* 0x00000038c7c77812 */ /* 0x000fe200078e7802 */
[----:B------:R-:W-:Y:S01]  /*02f0*/  UIADD3 UR4, UPT, UPT, UR6, 0x12000, URZ ;  /* 0x0001200006047890 */ /* 0x000fe2000fffe0ff */
        /* <DEDUP_REMOVED lines=9> */
[C---:B------:R-:W-:Y:S02]  /*0390*/  LOP3.LUT R3, R186.reuse, 0x8, R3, 0x78, !PT ;  /* 0x00000008ba037812 */ /* 0x040fe400078e7803 */
[----:B------:R-:W-:Y:S02]  /*03a0*/  LOP3.LUT R182, R9, R186, RZ, 0x3c, !PT ;  /* 0x000000ba09b67212 */ /* 0x000fe400078e3cff */
[----:B------:R-:W-:Y:S02]  /*03b0*/  LOP3.LUT R186, R186, 0x8, R195, 0x78, !PT ;  /* 0x00000008baba7812 */ /* 0x000fe400078e78c3 */
[----:B------:R-:W-:-:S02]  /*03c0*/  LOP3.LUT R190, R180, 0xc00, R5, 0xf8, !PT ;  /* 0x00000c00b4be7812 */ /* 0x000fc400078ef805 */
[----:B------:R-:W-:Y:S02]  /*03d0*/  LOP3.LUT R189, R189, 0x38, R196, 0x78, !PT ;  /* 0x00000038bdbd7812 */ /* 0x000fe400078e78c4 */
[----:B------:R-:W-:Y:S02]  /*03e0*/  R2P PR, R195, 0xe ;  /* 0x0000000ec3007804 */ /* 0x000fe40000000000 */
[----:B------:R-:W-:Y:S02]  /*03f0*/  LOP3.LUT R186, R7, R186, RZ, 0xfc, !PT ;  /* 0x000000ba07ba7212 */ /* 0x000fe400078efcff */
[----:B------:R-:W-:Y:S02]  /*0400*/  LOP3.LUT R180, R180, 0x400, R5, 0xf8, !PT ;  /* 0x00000400b4b47812 */ /* 0x000fe400078ef805 */
[----:B------:R-:W-:Y:S02]  /*0410*/  LOP3.LUT R190, R190, R3, RZ, 0xfc, !PT ;  /* 0x00000003bebe7212 */ /* 0x000fe400078efcff */
[----:B------:R-:W-:-:S02]  /*0420*/  LOP3.LUT R189, R189, 0x200, R0, 0xf8, !PT ;  /* 0x00000200bdbd7812 */ /* 0x000fc400078ef800 */
[----:B------:R-:W-:Y:S02]  /*0430*/  LOP3.LUT R0, R196, 0x1f8, RZ, 0xc0, !PT ;  /* 0x000001f8c4007812 */ /* 0x000fe400078ec0ff */
[----:B------:R-:W-:Y:S02]  /*0440*/  LOP3.LUT R182, R182, 0x200, R5, 0xf8, !PT ;  /* 0x00000200b6b67812 */ /* 0x000fe400078ef805 */
[----:B------:R-:W-:Y:S02]  /*0450*/  LOP3.LUT R180, R180, R3, RZ, 0xfc, !PT ;  /* 0x00000003b4b47212 */ /* 0x000fe400078efcff */
[----:B------:R-:W-:Y:S02]  /*0460*/  SEL R187, R187, 0xffffffc0, !P2 ;  /* 0xffffffc0bbbb7807 */ /* 0x000fe40005000000 */
[----:B------:R-:W-:Y:S02]  /*0470*/  LEA R186, R186, UR4, 0x1 ;  /* 0x00000004baba7c11 */ /* 0x000fe4000f8e08ff */
[----:B------:R-:W-:-:S02]  /*0480*/  LEA R190, R190, UR6, 0x1 ;  /* 0x00000006bebe7c11 */ /* 0x000fc4000f8e08ff */
[----:B------:R-:W-:Y:S01]  /*0490*/  LOP3.LUT R201, R0, 0x38, R195, 0x78, !PT ;  /* 0x0000003800c97812 */ /* 0x000fe200078e78c3 */
[----:B------:R-:W-:Y:S01]  /*04a0*/  IMAD.IADD R184, R187, 0x1, R186 ;  /* 0x00000001bbb87824 */ /* 0x000fe200078e02ba */
[----:B------:R-:W-:Y:S01]  /*04b0*/  LEA R200, R200, UR5, 0x1 ;  /* 0x00000005c8c87c11 */ /* 0x000fe2000f8e08ff */
[----:B------:R-:W-:Y:S01]  /*04c0*/  IMAD.IADD R188, R190, 0x1, R187 ;  /* 0x00000001bebc7824 */ /* 0x000fe200078e02bb */
[----:B------:R-:W-:Y:S02]  /*04d0*/  SEL R185, R185, 0xffffffe0, !P1 ;  /* 0xffffffe0b9b97807 */ /* 0x000fe40004800000 */
[----:B------:R-:W-:Y:S01]  /*04e0*/  LEA R182, R182, UR5, 0x1 ;  /* 0x00000005b6b67c11 */ /* 0x000fe2000f8e08ff */
[----:B------:R-:W-:Y:S01]  /*04f0*/  VIADD R224, R200, 0x20 ;  /* 0x00000020c8e07836 */ /* 0x000fe20000000000 */
[----:B------:R-:W-:Y:S01]  /*0500*/  LEA R180, R180, UR6, 0x1 ;  /* 0x00000006b4b47c11 */ /* 0x000fe2000f8e08ff */
[----:B------:R-:W-:Y:S01]  /*0510*/  @P3 VIADD R224, R200, 0xffffffe0 ;  /* 0xffffffe0c8e03836 */ /* 0x000fe20000000000 */
[----:B------:R-:W-:Y:S01]  /*0520*/  LOP3.LUT R199, R4, R199, RZ, 0xfc, !PT ;  /* 0x000000c704c77212 */ /* 0x000fe200078efcff */
[----:B------:R-:W-:Y:S01]  /*0530*/  IMAD.IADD R181, R187, 0x1, R182 ;  /* 0x00000001bbb57824 */ /* 0x000fe200078e02b6 */
[----:B------:R-:W-:Y:S01]  /*0540*/  LOP3.LUT R201, R201, 0x1e00, R196, 0xf8, !PT ;  /* 0x00001e00c9c97812 */ /* 0x000fe200078ef8c4 */
[--C-:B------:R-:W-:Y:S01]  /*0550*/  IMAD.IADD R3, R185, 0x1, R180.reuse ;  /* 0x00000001b9037824 */ /* 0x100fe200078e02b4 */
[----:B------:R-:W-:Y:S01]  /*0560*/  SHF.R.U32.HI R195, RZ, 0x5, R195 ;  /* 0x00000005ffc37819 */ /* 0x000fe200000116c3 */
[----:B------:R-:W-:Y:S01]  /*0570*/  IMAD.IADD R2, R187, 0x1, R180 ;  /* 0x00000001bb027824 */ /* 0x000fe200078e02b4 */
[----:B------:R-:W-:Y:S01]  /*0580*/  LOP3.LUT R202, R196, 0x38, RZ, 0xc0, !PT ;  /* 0x00000038c4ca7812 */ /* 0x000fe200078ec0ff */
[----:B------:R-:W-:Y:S01]  /*0590*/  IMAD.IADD R183, R185, 0x1, R184 ;  /* 0x00000001b9b77824 */ /* 0x000fe200078e02b8 */
[----:B------:R-:W-:Y:S01]  /*05a0*/  LEA R201, R201, UR6, 0x1 ;  /* 0x00000006c9c97c11 */ /* 0x000fe2000f8e08ff */
[----:B------:R-:W-:Y:S01]  /*05b0*/  IMAD.IADD R176, R188, 0x1, R185 ;  /* 0x00000001bcb07824 */ /* 0x000fe200078e02b9 */
[----:B------:R-:W-:-:S02]  /*05c0*/  LEA R199, R199, UR4, 0x1 ;  /* 0x00000004c7c77c11 */ /* 0x000fc4000f8e08ff */
[----:B----4-:R-:W-:-:S07]  /*05d0*/  LEA R189, R189, UR6, 0x1 ;  /* 0x00000006bdbd7c11 */ /* 0x010fce000f8e08ff */
.L_x_923:
[----:B-1----:R-:W1:Y:S01]  /*05e0*/  LDC.64 R8, c[0x0][0x478] ;  /* 0x00011e00ff087b82 */ /* 0x002e620000000a00 */
[----:B--2---:R-:W2:Y:S01]  /*05f0*/  S2R R14, SR_CTAID.Y ;  /* 0x00000000000e7919 */ /* 0x004ea20000002600 */
[----:B------:R-:W3:Y:S01]  /*0600*/  LDCU.64 UR4, c[0x0][0x470] ;  /* 0x00008e00ff0477ac */ /* 0x000ee20008000a00 */
[----:B------:R-:W-:-:S05]  /*0610*/  IMAD.MOV.U32 R222, RZ, RZ, RZ ;  /* 0x000000ffffde7224 */ /* 0x000fca00078e00ff */
[----:B------:R-:W4:Y:S08]  /*0620*/  LDC.64 R4, c[0x0][0x460] ;  /* 0x00011800ff047b82 */ /* 0x000f300000000a00 */
[----:B------:R-:W2:Y:S01]  /*0630*/  LDC.64 R16, c[0x0][0x460] ;  /* 0x00011800ff107b82 */ /* 0x000ea20000000a00 */
[----:B---3--:R-:W-:Y:S02]  /*0640*/  ISETP.NE.U32.AND P5, PT, RZ, UR4, PT ;  /* 0x00000004ff007c0c */ /* 0x008fe4000bfa5070 */
[----:B-1----:R-:W-:-:S05]  /*0650*/  ISETP.NE.U32.AND P4, PT, R8, RZ, PT ;  /* 0x000000ff0800720c */ /* 0x002fca0003f85070 */
[----:B------:R-:W1:Y:S01]  /*0660*/  LDC.64 R6, c[0x0][0x468] ;  /* 0x00011a00ff067b82 */ /* 0x000e620000000a00 */
[----:B------:R-:W-:Y:S02]  /*0670*/  ISETP.NE.AND.EX P5, PT, RZ, UR5, PT, P5 ;  /* 0x00000005ff007c0c */ /* 0x000fe4000bfa5350 */
[----:B------:R-:W-:Y:S02]  /*0680*/  ISETP.NE.AND.EX P4, PT, R9, RZ, PT, P4 ;  /* 0x000000ff0900720c */ /* 0x000fe40003f85340 */
[----:B----4-:R-:W-:Y:S01]  /*0690*/  ISETP.NE.U32.AND P3, PT, R4, RZ, PT ;  /* 0x000000ff0400720c */ /* 0x010fe20003f65070 */
[----:B--2---:R-:W-:Y:S01]  /*06a0*/  IMAD.SHL.U32 R13, R14, 0x4, RZ ;  /* 0x000000040e0d7824 */ /* 0x004fe200078e00ff */
[----:B------:R-:W-:Y:S02]  /*06b0*/  ISETP.NE.U32.AND P2, PT, R4, RZ, PT ;  /* 0x000000ff0400720c */ /* 0x000fe40003f45070 */
[----:B------:R-:W-:Y:S02]  /*06c0*/  SHF.R.U32.HI R10, RZ, 0x1e, R14 ;  /* 0x0000001eff0a7819 */ /* 0x000fe4000001160e */
[----:B------:R-:W-:-:S03]  /*06d0*/  ISETP.NE.AND.EX P3, PT, R5, RZ, PT, P3 ;  /* 0x000000ff0500720c */ /* 0x000fc60003f65330 */
[C---:B------:R-:W-:Y:S02]  /*06e0*/  @P5 IADD3 R18, P1, PT, R13.reuse, UR4, RZ ;  /* 0x000000040d125c10 */ /* 0x040fe4000ff3e0ff */
[----:B------:R-:W-:Y:S02]  /*06f0*/  @P4 IADD3 R20, P0, PT, R13, R8, RZ ;  /* 0x000000080d144210 */ /* 0x000fe40007f1e0ff */
[----:B------:R-:W-:Y:S01]  /*0700*/  ISETP.NE.AND.EX P2, PT, R5, RZ, PT, P2 ;  /* 0x000000ff0500720c */ /* 0x000fe20003f45320 */
[----:B------:R-:W-:Y:S01]  /*0710*/  IMAD.MOV.U32 R0, RZ, RZ, -0x1 ;  /* 0xffffffffff007424 */ /* 0x000fe200078e00ff */
[C---:B------:R-:W-:Y:S01]  /*0720*/  @P5 IADD3.X R19, PT, PT, R10.reuse, UR5, RZ, P1, !PT ;  /* 0x000000050a135c10 */ /* 0x040fe20008ffe4ff */
[----:B------:R-:W-:Y:S01]  /*0730*/  @P4 IMAD.X R21, R10, 0x1, R9, P0 ;  /* 0x000000010a154824 */ /* 0x000fe200000e0609 */
[----:B------:R-:W2:Y:S01]  /*0740*/  @!P4 LDC.64 R4, c[0x0][0x488] ;  /* 0x00012200ff04cb82 */ /* 0x000ea20000000a00 */
[----:B------:R-:W-:Y:S02]  /*0750*/  IMAD.WIDE.U32 R16, R14, 0x4, R16 ;  /* 0x000000040e107825 */ /* 0x000fe400078e0010 */
[----:B------:R-:W3:Y:S04]  /*0760*/  @P5 LDG.E R222, desc[UR12][R18.64] ;  /* 0x0000000c12de5981 */ /* 0x000ee8000c1e1900 */
[----:B------:R-:W3:Y:S01]  /*0770*/  @P4 LDG.E R223, desc[UR12][R20.64] ;  /* 0x0000000c14df4981 */ /* 0x000ee2000c1e1900 */
[----:B------:R-:W-:Y:S01]  /*0780*/  IMAD.MOV.U32 R225, RZ, RZ, -0x1 ;  /* 0xffffffffffe17424 */ /* 0x000fe200078e00ff */
[----:B------:R-:W4:Y:S02]  /*0790*/  @!P4 LDC R8, c[0x0][0x43c] ;  /* 0x00010f00ff08cb82 */ /* 0x000f240000000800 */
[----:B-----5:R2:W5:Y:S04]  /*07a0*/  @P3 LDG.E R0, desc[UR12][R16.64] ;  /* 0x0000000c10003981 */ /* 0x020568000c1e1900 */
[----:B------:R2:W5:Y:S01]  /*07b0*/  @P2 LDG.E R9, desc[UR12][R16.64+0x4] ;  /* 0x0000040c10092981 */ /* 0x000562000c1e1900 */
[----:B------:R-:W-:-:S02]  /*07c0*/  ISETP.NE.AND P5, PT, R192, RZ, PT ;  /* 0x000000ffc000720c */ /* 0x000fc40003fa5270 */
[----:B-1----:R-:W-:Y:S02]  /*07d0*/  ISETP.EQ.U32.AND P1, PT, R6, RZ, PT ;  /* 0x000000ff0600720c */ /* 0x002fe40003f22070 */
[----:B------:R-:W-:Y:S02]  /*07e0*/  IADD3 R12, P0, PT, R13, R6, RZ ;  /* 0x000000060d0c7210 */ /* 0x000fe40007f1e0ff */
[----:B------:R-:W-:-:S03]  /*07f0*/  ISETP.EQ.OR.EX P1, PT, R7, RZ, !P5, P1 ;  /* 0x000000ff0700720c */ /* 0x000fc60006f22710 */
[----:B------:R-:W-:Y:S01]  /*0800*/  IMAD.X R13, R10, 0x1, R7, P0 ;  /* 0x000000010a0d7824 */ /* 0x000fe200000e0607 */
[----:B------:R-:W1:Y:S09]  /*0810*/  @!P2 LDC R216, c[0x0][0x434] ;  /* 0x00010d00ffd8ab82 */ /* 0x000e720000000800 */
[----:B------:R1:W5:Y:S01]  /*0820*/  @!P1 LDG.E R225, desc[UR12][R12.64] ;  /* 0x0000000c0ce19981 */ /* 0x000362000c1e1900 */
[----:B------:R-:W-:Y:S01]  /*0830*/  ISETP.NE.U32.AND P1, PT, R6, RZ, PT ;  /* 0x000000ff0600720c */ /* 0x000fe20003f25070 */
[----:B------:R-:W-:Y:S01]  /*0840*/  USHF.L.U32 UR15, UR11, 0x6, URZ ;  /* 0x000000060b0f7899 */ /* 0x000fe200080006ff */
[----:B--2---:R-:W-:-:S02]  /*0850*/  @!P4 ISETP.NE.U32.AND P0, PT, R4, RZ, PT ;  /* 0x000000ff0400c20c */ /* 0x004fc40003f05070 */
[----:B------:R-:W-:Y:S02]  /*0860*/  ISETP.NE.AND.EX P1, PT, R7, RZ, PT, P1 ;  /* 0x000000ff0700720c */ /* 0x000fe40003f25310 */
[----:B------:R-:W-:-:S04]  /*0870*/  @!P4 ISETP.NE.AND.EX P0, PT, R5, RZ, PT, P0 ;  /* 0x000000ff0500c20c */ /* 0x000fc80003f05300 */
[----:B----4-:R-:W-:Y:S01]  /*0880*/  @!P4 SEL R8, R8, RZ, P0 ;  /* 0x000000ff0808c207 */ /* 0x010fe20000000000 */
[----:B---3--:R-:W-:-:S06]  /*0890*/  @P4 IMAD.IADD R223, R223, 0x1, -R222 ;  /* 0x00000001dfdf4824 */ /* 0x008fcc00078e0ade */
[----:B-1----:R-:W-:Y:S05]  /*08a0*/  @!P1 BRA `(.L_x_887) ;  /* 0x00000000000c9947 */ /* 0x002fea0003800000 */
[----:B------:R-:W2:Y:S02]  /*08b0*/  @P5 LDG.E R4, desc[UR12][R12.64+0x4] ;  /* 0x0000040c0c045981 */ /* 0x000ea4000c1e1900 */
[----:B--2--5:R-:W-:-:S06]  /*08c0*/  @P5 IADD3 R11, PT, PT, R4, -R225, RZ ;  /* 0x800000e1040b5210 */ /* 0x024fcc0007ffe0ff */
[----:B------:R1:W5:Y:S02]  /*08d0*/  @!P5 LDG.E R11, desc[UR12][R12.64] ;  /* 0x0000000c0c0bd981 */ /* 0x000364000c1e1900 */
.L_x_887:
        /* <DEDUP_REMOVED lines=31> */
[----:B------:R-:W-:Y:S01]  /*0ad0*/  IMAD R17, R14, UR7, R19 ;  /* 0x000000070e117c24 */ /* 0x000fe2000f8e0213 */
[----:B------:R-:W-:Y:S06]  /*0ae0*/  BRA `(.L_x_890) ;  /* 0x0000000000147947 */ /* 0x000fec0003800000 */
.L_x_889:
[----:B------:R-:W2:Y:S01]  /*0af0*/  LDC.64 R6, c[0x0][0x3b8] ;  /* 0x0000ee00ff067b82 */ /* 0x000ea20000000a00 */
[----:B------:R-:W-:-:S05]  /*0b00*/  IADD3 R18, PT, PT, R222, R225, RZ ;  /* 0x000000e1de127210 */ /* 0x000fca0007ffe0ff */
[C---:B--2---:R-:W-:Y:S02]  /*0b10*/  IMAD R17, R18.reuse, R7, RZ ;  /* 0x0000000712117224 */ /* 0x044fe400078e02ff */
[----:B------:R-:W-:-:S05]  /*0b20*/  IMAD.WIDE.U32 R18, R18, R6, RZ ;  /* 0x0000000612127225 */ /* 0x000fca00078e00ff */
[----:B------:R-:W-:Y:S02]  /*0b30*/  IADD3 R17, PT, PT, R19, R17, RZ ;  /* 0x0000001113117210 */ /* 0x000fe40007ffe0ff */
.L_x_890:
[----:B------:R-:W2:Y:S01]  /*0b40*/  LDC R4, c[0x0][0x3e8] ;  /* 0x0000fa00ff047b82 */ /* 0x000ea20000000800 */
[----:B------:R-:W-:Y:S01]  /*0b50*/  USHF.R.S32.HI UR14, URZ, 0x1f, UR15 ;  /* 0x0000001fff0e7899 */ /* 0x000fe2000801140f */
[----:B--2---:R-:W-:-:S04]  /*0b60*/  IABS R9, R4 ;  /* 0x0000000400097213 */ /* 0x004fc80000000000 */
[----:B-1----:R-:W1:Y:S08]  /*0b70*/  I2F.RP R12, R9 ;  /* 0x00000009000c7306 */ /* 0x002e700000209400 */
        /* <DEDUP_REMOVED lines=35> */
.L_x_891:
[----:B------:R-:W1:Y:S01]  /*0db0*/  LDC.64 R10, c[0x0][0x3c0] ;  /* 0x0000f000ff0a7b82 */ /* 0x000e620000000a00 */
[----:B------:R-:W-:-:S05]  /*0dc0*/  IADD3 R20, PT, PT, R222, R225, RZ ;  /* 0x000000e1de147210 */ /* 0x000fca0007ffe0ff */
[C---:B-1----:R-:W-:Y:S02]  /*0dd0*/  IMAD R19, R20.reuse, R11, RZ ;  /* 0x0000000b14137224 */ /* 0x042fe400078e02ff */
[----:B------:R-:W-:-:S05]  /*0de0*/  IMAD.WIDE.U32 R20, R20, R10, RZ ;  /* 0x0000000a14147225 */ /* 0x000fca00078e00ff */
[----:B------:R-:W-:Y:S02]  /*0df0*/  IADD3 R19, PT, PT, R21, R19, RZ ;  /* 0x0000001315137210 */ /* 0x000fe40007ffe0ff */
.L_x_892:
        /* <DEDUP_REMOVED lines=11> */
[----:B------:R-:W1:Y:S01]  /*0eb0*/  LDCU UR4, c[0x0][0x444] ;  /* 0x00008880ff0477ac */ /* 0x000e620008000800 */
[----:B------:R-:W-:Y:S01]  /*0ec0*/  SHF.R.S32.HI R5, RZ, 0x1f, R34 ;  /* 0x0000001fff057819 */ /* 0x000fe20000011422 */
[----:B-1----:R-:W-:Y:S01]  /*0ed0*/  USHF.R.S32.HI UR5, URZ, 0x1f, UR4 ;  /* 0x0000001fff057899 */ /* 0x002fe20008011404 */
[----:B------:R-:W-:Y:S01]  /*0ee0*/  IMAD.WIDE.U32 R30, R14, UR4, RZ ;  /* 0x000000040e1e7c25 */ /* 0x000fe2000f8e00ff */
[----:B------:R-:W-:-:S04]  /*0ef0*/  USHF.R.S32.HI UR4, URZ, 0x1f, UR6 ;  /* 0x0000001fff047899 */ /* 0x000fc80008011406 */
[----:B------:R-:W-:-:S05]  /*0f00*/  IMAD R13, R14, UR5, RZ ;  /* 0x000000050e0d7c24 */ /* 0x000fca000f8e02ff */
[----:B------:R-:W-:-:S05]  /*0f10*/  IADD3 R13, PT, PT, R31, R13, RZ ;  /* 0x0000000d1f0d7210 */ /* 0x000fca0007ffe0ff */
[-C--:B------:R-:W-:Y:S02]  /*0f20*/  IMAD R4, R13, R34.reuse, RZ ;  /* 0x000000220d047224 */ /* 0x080fe400078e02ff */
[----:B------:R-:W-:-:S04]  /*0f30*/  IMAD.WIDE.U32 R12, R30, R34, RZ ;  /* 0x000000221e0c7225 */ /* 0x000fc800078e00ff */
[----:B------:R-:W-:Y:S02]  /*0f40*/  IMAD R5, R5, R30, R4 ;  /* 0x0000001e05057224 */ /* 0x000fe400078e0204 */
[----:B------:R-:W-:-:S03]  /*0f50*/  IMAD.WIDE.U32 R32, R12, UR6, RZ ;  /* 0x000000060c207c25 */ /* 0x000fc6000f8e00ff */
[----:B------:R-:W-:-:S05]  /*0f60*/  IADD3 R5, PT, PT, R13, R5, RZ ;  /* 0x000000050d057210 */ /* 0x000fca0007ffe0ff */
[----:B------:R-:W-:-:S04]  /*0f70*/  IMAD R29, R5, UR6, RZ ;  /* 0x00000006051d7c24 */ /* 0x000fc8000f8e02ff */
[----:B------:R-:W-:-:S05]  /*0f80*/  IMAD R29, R12, UR4, R29 ;  /* 0x000000040c1d7c24 */ /* 0x000fca000f8e021d */
[----:B------:R-:W-:Y:S01]  /*0f90*/  IADD3 R29, PT, PT, R33, R29, RZ ;  /* 0x0000001d211d7210 */ /* 0x000fe20007ffe0ff */
[----:B------:R-:W-:Y:S06]  /*0fa0*/  BRA `(.L_x_894) ;  /* 0x00000000000c7947 */ /* 0x000fec0003800000 */
.L_x_893:
[-C--:B------:R-:W-:Y:S02]  /*0fb0*/  IMAD R29, R9, R0.reuse, RZ ;  /* 0x00000000091d7224 */ /* 0x080fe400078e02ff */
[----:B------:R-:W-:-:S05]  /*0fc0*/  IMAD.WIDE.U32 R32, R8, R0, RZ ;  /* 0x0000000008207225 */ /* 0x000fca00078e00ff */
[----:B------:R-:W-:Y:S02]  /*0fd0*/  IADD3 R29, PT, PT, R33, R29, RZ ;  /* 0x0000001d211d7210 */ /* 0x000fe40007ffe0ff */
.L_x_894:
[----:B------:R-:W1:Y:S01]  /*0fe0*/  LDCU.U8 UR4, c[0x0][0x548] ;  /* 0x0000a900ff0477ac */ /* 0x000e620008000000 */
[----:B------:R-:W-:Y:S01]  /*0ff0*/  SHF.L.U32 R13, R14, 0x7, RZ ;  /* 0x000000070e0d7819 */ /* 0x000fe200000006ff */
[----:B------:R-:W-:Y:S01]  /*1000*/  IMAD R31, R193, UR6, RZ ;  /* 0x00000006c11f7c24 */ /* 0x000fe2000f8e02ff */
        /* <DEDUP_REMOVED lines=17> */
.L_x_895:
[----:B------:R-:W1:Y:S01]  /*1120*/  LDC R22, c[0x0][0x434] ;  /* 0x00010d00ff167b82 */ /* 0x000e620000000800 */
[----:B------:R-:W-:-:S04]  /*1130*/  IMAD R5, R14, R34, R193 ;  /* 0x000000220e057224 */ /* 0x000fc800078e02c1 */
[----:B-1----:R-:W-:-:S03]  /*1140*/  IMAD R22, R5, R22, RZ ;  /* 0x0000001605167224 */ /* 0x002fc600078e02ff */
.L_x_896:
        /* <DEDUP_REMOVED lines=11> */
.L_x_897:
[----:B------:R-:W1:Y:S01]  /*1200*/  LDC R26, c[0x0][0x444] ;  /* 0x00011100ff1a7b82 */ /* 0x000e620000000800 */
[----:B------:R-:W-:-:S04]  /*1210*/  IMAD R5, R14, R34, R193 ;  /* 0x000000220e057224 */ /* 0x000fc800078e02c1 */
[----:B-1----:R-:W-:-:S07]  /*1220*/  IMAD R26, R5, R26, RZ ;  /* 0x0000001a051a7224 */ /* 0x002fce00078e02ff */
.L_x_898:
[----:B------:R-:W1:Y:S01]  /*1230*/  S2R R0, SR_TID.X ;  /* 0x0000000000007919 */ /* 0x000e620000002100 */
[----:B------:R-:W2:Y:S01]  /*1240*/  LDC.64 R12, c[0x0][0x5f8] ;  /* 0x00017e00ff0c7b82 */ /* 0x000ea20000000a00 */
[--C-:B------:R-:W-:Y:S01]  /*1250*/  IADD3 R38, P2, P1, R38, R32, R31.reuse ;  /* 0x0000002026267210 */ /* 0x100fe2000795e01f */
[----:B------:R-:W-:Y:S01]  /*1260*/  IMAD R34, R34, UR6, RZ ;  /* 0x0000000622227c24 */ /* 0x000fe2000f8e02ff */
[----:B------:R-:W-:Y:S01]  /*1270*/  ISETP.NE.AND P4, PT, RZ, UR5, PT ;  /* 0x00000005ff007c0c */ /* 0x000fe2000bf85270 */
[----:B------:R-:W3:Y:S01]  /*1280*/  LDCU.64 UR6, c[0x0][0x3c8] ;  /* 0x00007900ff0677ac */ /* 0x000ee20008000a00 */
[----:B------:R-:W-:Y:S01]  /*1290*/  IADD3 R36, P3, PT, R202, R36, RZ ;  /* 0x00000024ca247210 */ /* 0x000fe20007f7e0ff */
[----:B------:R-:W-:Y:S01]  /*12a0*/  IMAD.MOV.U32 R203, RZ, RZ, RZ ;  /* 0x000000ffffcb7224 */ /* 0x000fe200078e00ff */
[----:B------:R-:W-:Y:S01]  /*12b0*/  BSSY.RECONVERGENT B1, `(.L_x_888) ;  /* 0x00005d0000017945 */ /* 0x000fe20003800200 */
[----:B------:R-:W4:Y:S01]  /*12c0*/  LDC.64 R4, c[0x0][0x590] ;  /* 0x00016400ff047b82 */ /* 0x000f220000000a00 */
[----:B------:R-:W5:Y:S01]  /*12d0*/  LDCU.64 UR4, c[0x0][0x570] ;  /* 0x0000ae00ff0477ac */ /* 0x000f620008000a00 */
[----:B------:R-:W-:Y:S01]  /*12e0*/  IMAD.X R37, RZ, RZ, R28, P3 ;  /* 0x000000ffff257224 */ /* 0x000fe200018e061c */
[----:B------:R-:W5:Y:S05]  /*12f0*/  LDCU.64 UR8, c[0x0][0x380] ;  /* 0x00007000ff0877ac */ /* 0x000f6a0008000a00 */
[----:B------:R-:W3:Y:S01]  /*1300*/  LDC.64 R8, c[0x0][0x3b0] ;  /* 0x0000ec00ff087b82 */ /* 0x000ee20000000a00 */
[----:B--2---:R-:W-:Y:S01]  /*1310*/  IMAD.WIDE.U32 R40, R12, UR10, RZ ;  /* 0x0000000a0c287c25 */ /* 0x004fe2000f8e00ff */
[----:B------:R-:W-:-:S06]  /*1320*/  SHF.R.S32.HI R12, RZ, 0x1f, R31 ;  /* 0x0000001fff0c7819 */ /* 0x000fcc000001141f */
[----:B------:R-:W2:Y:S01]  /*1330*/  LDC.64 R232, c[0x0][0x420] ;  /* 0x00010800ffe87b82 */ /* 0x000ea20000000a00 */
[----:B------:R-:W-:Y:S01]  /*1340*/  IMAD R32, R13, UR10, R41 ;  /* 0x0000000a0d207c24 */ /* 0x000fe2000f8e0229 */
[----:B------:R-:W-:Y:S02]  /*1350*/  IADD3.X R30, PT, PT, R30, R29, R12, P2, P1 ;  /* 0x0000001d1e1e7210 */ /* 0x000fe400017e240c */
[----:B-1----:R-:W-:Y:S01]  /*1360*/  LOP3.LUT R33, R0, 0x1f, RZ, 0xc0, !PT ;  /* 0x0000001f00217812 */ /* 0x002fe200078ec0ff */
[----:B----4-:R-:W-:Y:S01]  /*1370*/  IMAD.WIDE.U32 R36, R25, R4, R36 ;  /* 0x0000000419247225 */ /* 0x010fe200078e0024 */
[----:B------:R-:W-:Y:S02]  /*1380*/  SEL R32, R32, RZ, P4 ;  /* 0x000000ff20207207 */ /* 0x000fe40002000000 */
[----:B------:R-:W1:Y:S01]  /*1390*/  LDC.64 R12, c[0x0][0x598] ;  /* 0x00016600ff0c7b82 */ /* 0x000e620000000a00 */
[----:B------:R-:W-:Y:S01]  /*13a0*/  SHF.L.U64.HI R209, R4, 0x5, R5 ;  /* 0x0000000504d17819 */ /* 0x000fe20000010205 */
[----:B------:R-:W-:Y:S01]  /*13b0*/  IMAD R31, R195, R34, R33 ;  /* 0x00000022c31f7224 */ /* 0x000fe200078e0221 */
[----:B------:R-:W-:Y:S01]  /*13c0*/  SEL R33, R40, RZ, P4 ;  /* 0x000000ff28217207 */ /* 0x000fe20002000000 */
[----:B------:R-:W-:-:S02]  /*13d0*/  IMAD.SHL.U32 R34, R34, 0x40, RZ ;  /* 0x0000004022227824 */ /* 0x000fc400078e00ff */
[----:B---3--:R-:W-:Y:S01]  /*13e0*/  IMAD R28, R27, R8, RZ ;  /* 0x000000081b1c7224 */ /* 0x008fe200078e02ff */
[----:B------:R-:W-:Y:S01]  /*13f0*/  IADD3 R33, P2, P1, R31, R38, R33 ;  /* 0x000000261f217210 */ /* 0x000fe2000795e021 */
[----:B------:R-:W3:Y:S01]  /*1400*/  LDC R29, c[0x0][0x508] ;  /* 0x00014200ff1d7b82 */ /* 0x000ee20000000800 */
[----:B------:R-:W-:Y:S01]  /*1410*/  IMAD R38, R27, R4, RZ ;  /* 0x000000041b267224 */ /* 0x000fe200078e02ff */
[----:B------:R-:W-:Y:S01]  /*1420*/  SHF.R.S32.HI R31, RZ, 0x1f, R31 ;  /* 0x0000001fff1f7819 */ /* 0x000fe2000001141f */
[----:B------:R-:W-:-:S03]  /*1430*/  IMAD.WIDE.U32 R40, R25, R8, R202 ;  /* 0x0000000819287225 */ /* 0x000fc600078e00ca */
[----:B------:R-:W-:Y:S01]  /*1440*/  IADD3.X R31, PT, PT, R31, R30, R32, P2, P1 ;  /* 0x0000001e1f1f7210 */ /* 0x000fe200017e2420 */
[C---:B------:R-:W-:Y:S01]  /*1450*/  IMAD R38, R25.reuse, R5, R38 ;  /* 0x0000000519267224 */ /* 0x040fe200078e0226 */
[----:B------:R-:W-:Y:S01]  /*1460*/  IADD3 R24, P3, PT, R24, R40, RZ ;  /* 0x0000002818187210 */ /* 0x000fe20007f7e0ff */
[----:B------:R-:W-:Y:S01]  /*1470*/  IMAD R28, R25, R9, R28 ;  /* 0x00000009191c7224 */ /* 0x000fe200078e021c */
[----:B------:R-:W-:Y:S01]  /*1480*/  IADD3 R33, P1, PT, R34, R33, RZ ;  /* 0x0000002122217210 */ /* 0x000fe20007f3e0ff */
[----:B------:R-:W-:-:S03]  /*1490*/  IMAD.IADD R37, R37, 0x1, R38 ;  /* 0x0000000125257824 */ /* 0x000fc600078e0226 */
[----:B------:R-:W-:Y:S01]  /*14a0*/  IADD3.X R25, PT, PT, R23, R41, R28, P3, !PT ;  /* 0x0000002917197210 */ /* 0x000fe20001ffe41c */
[C---:B-1----:R-:W-:Y:S01]  /*14b0*/  IMAD.WIDE.U32 R38, R193.reuse, R12, R36 ;  /* 0x0000000cc1267225 */ /* 0x042fe200078e0024 */
[----:B------:R-:W-:Y:S02]  /*14c0*/  IADD3 R12, PT, PT, R216, UR15, RZ ;  /* 0x0000000fd80c7c10 */ /* 0x000fe4000fffe0ff */
[----:B------:R-:W-:Y:S01]  /*14d0*/  LEA.HI.X.SX32 R34, R34, R31, 0x1, P1 ;  /* 0x0000001f22227211 */ /* 0x000fe200008f0eff */
[----:B------:R-:W-:Y:S01]  /*14e0*/  IMAD.WIDE.U32 R24, R193, UR6, R24 ;  /* 0x00000006c1187c25 */ /* 0x000fe2000f8e0018 */
[C---:B-----5:R-:W-:Y:S01]  /*14f0*/  LEA R226, P1, R33.reuse, UR4, 0x2 ;  /* 0x0000000421e27c11 */ /* 0x060fe2000f8210ff */
[----:B------:R-:W1:Y:S01]  /*1500*/  LDC.64 R30, c[0x0][0x5e8] ;  /* 0x00017a00ff1e7b82 */ /* 0x000e620000000a00 */
[----:B---3--:R-:W-:Y:S01]  /*1510*/  IADD3 R29, PT, PT, R12, -R29, -R223 ;  /* 0x8000001d0c1d7210 */ /* 0x008fe20007ffe8df */
[----:B------:R-:W-:Y:S01]  /*1520*/  IMAD.MOV.U32 R36, RZ, RZ, R24 ;  /* 0x000000ffff247224 */ /* 0x000fe200078e0018 */
[----:B------:R-:W-:Y:S01]  /*1530*/  LEA.HI.X R227, R33, UR5, R34, 0x2, P1 ;  /* 0x0000000521e37c11 */ /* 0x000fe200088f1422 */
[C---:B------:R-:W-:Y:S01]  /*1540*/  IMAD R37, R193.reuse, UR7, R25 ;  /* 0x00000007c1257c24 */ /* 0x040fe2000f8e0219 */
[----:B------:R-:W-:Y:S01]  /*1550*/  SHF.R.S32.HI R24, RZ, 0x1f, R29 ;  /* 0x0000001fff187819 */ /* 0x000fe2000001141d */
[----:B------:R-:W3:Y:S01]  /*1560*/  LDCU.64 UR6, c[0x0][0x550] ;  /* 0x0000aa00ff0677ac */ /* 0x000ee20008000a00 */
[----:B------:R-:W-:-:S02]  /*1570*/  IMAD R35, R193, R13, R39 ;  /* 0x0000000dc1237224 */ /* 0x000fc400078e0227 */
[----:B------:R-:W-:Y:S01]  /*1580*/  LEA.HI R23, R24, R29, RZ, 0x6 ;  /* 0x0000001d18177211 */ /* 0x000fe200078f30ff */
[----:B------:R-:W-:-:S03]  /*1590*/  IMAD.WIDE.U32 R32, R197, R8, R36 ;  /* 0x00000008c5207225 */ /* 0x000fc600078e0024 */
[----:B------:R-:W-:Y:S01]  /*15a0*/  SHF.R.S32.HI R23, RZ, 0x6, R23 ;  /* 0x00000006ff177819 */ /* 0x000fe20000011417 */
[----:B------:R-:W-:Y:S01]  /*15b0*/  IMAD R13, R197, R9, R33 ;  /* 0x00000009c50d7224 */ /* 0x000fe200078e0221 */
[C---:B------:R-:W-:Y:S01]  /*15c0*/  LEA R230, P2, R32.reuse, UR8, 0x1 ;  /* 0x0000000820e67c11 */ /* 0x040fe2000f8408ff */
[----:B------:R-:W-:Y:S01]  /*15d0*/  IMAD.MOV.U32 R34, RZ, RZ, R38 ;  /* 0x000000ffff227224 */ /* 0x000fe200078e0026 */
[----:B------:R-:W-:Y:S01]  /*15e0*/  VIMNMX R208, PT, PT, RZ, R23, !PT ;  /* 0x00000017ffd07248 */ /* 0x000fe20007fe0100 */
[----:B------:R-:W-:Y:S01]  /*15f0*/  IMAD R25, R21, 0x40, R26 ;  /* 0x0000004015197824 */ /* 0x000fe200078e021a */
[----:B------:R-:W-:Y:S01]  /*1600*/  LEA.HI.X R231, R32, UR9, R13, 0x1, P2 ;  /* 0x0000000920e77c11 */ /* 0x000fe200090f0c0d */
[----:B------:R-:W-:Y:S01]  /*1610*/  IMAD.WIDE.U32 R26, R197, R4, R34 ;  /* 0x00000004c51a7225 */ /* 0x000fe200078e0022 */
[----:B------:R-:W-:Y:S02]  /*1620*/  ISETP.GT.AND P2, PT, R221, R208, PT ;  /* 0x000000d0dd00720c */ /* 0x000fe40003f44270 */
[----:B------:R-:W-:Y:S01]  /*1630*/  LEA R13, R21, R22, 0x6 ;  /* 0x00000016150d7211 */ /* 0x000fe200078e30ff */
[----:B------:R-:W-:Y:S01]  /*1640*/  IMAD R24, R197, R5, R27 ;  /* 0x00000005c5187224 */ /* 0x000fe200078e021b */
[----:B---3--:R-:W-:Y:S01]  /*1650*/  LEA R228, P1, R26, UR6, 0x1 ;  /* 0x000000061ae47c11 */ /* 0x008fe2000f8208ff */
[----:B-1----:R-:W-:Y:S01]  /*1660*/  IMAD.WIDE R210, R25, 0x4, R30 ;  /* 0x0000000419d27825 */ /* 0x002fe200078e021e */
[----:B------:R-:W-:-:S02]  /*1670*/  SHF.L.U64.HI R23, R8, 0x5, R9 ;  /* 0x0000000508177819 */ /* 0x000fc40000010209 */
[----:B------:R-:W-:Y:S01]  /*1680*/  LEA.HI.X R229, R26, UR7, R24, 0x1, P1 ;  /* 0x000000071ae57c11 */ /* 0x000fe200088f0c18 */
[----:B--2---:R-:W-:Y:S01]  /*1690*/  IMAD.WIDE R232, R13, 0x4, R232 ;  /* 0x000000040de87825 */ /* 0x004fe200078e02e8 */
[----:B------:R-:W-:-:S03]  /*16a0*/  IADD3 R13, P1, PT, R197, 0x20, RZ ;  /* 0x00000020c50d7810 */ /* 0x000fc60007f3e0ff */
[----:B------:R-:W-:Y:S01]  /*16b0*/  IMAD.MOV.U32 R212, RZ, RZ, R210 ;  /* 0x000000ffffd47224 */ /* 0x000fe200078e00d2 */
[----:B------:R-:W-:Y:S01]  /*16c0*/  SHF.L.U32 R210, R4, 0x5, RZ ;  /* 0x0000000504d27819 */ /* 0x000fe200000006ff */
[----:B------:R-:W-:Y:S02]  /*16d0*/  IMAD.SHL.U32 R25, R8, 0x20, RZ ;  /* 0x0000002008197824 */ /* 0x000fe400078e00ff */
[----:B------:R-:W-:Y:S01]  /*16e0*/  IMAD.X R9, RZ, RZ, RZ, P1 ;  /* 0x000000ffff097224 */ /* 0x000fe200008e06ff */
[----:B------:R-:W-:Y:S06]  /*16f0*/  @P2 BRA `(.L_x_899) ;  /* 0x0000000400b42947 */ /* 0x000fec0003800000 */
        /* <DEDUP_REMOVED lines=12> */
[----:B------:R-:W-:Y:S01]  /*17c0*/  MOV R8, R4 ;  /* 0x0000000400087202 */ /* 0x000fe20000000f00 */
[----:B------:R-:W-:Y:S05]  /*17d0*/  BRA `(.L_x_901) ;  /* 0x0000000000187947 */ /* 0x000fea0003800000 */
.L_x_900:
[----:B------:R-:W1:Y:S01]  /*17e0*/  LDC.64 R6, c[0x0][0x5c0] ;  /* 0x00017000ff067b82 */ /* 0x000e620000000a00 */
[----:B------:R-:W-:-:S05]  /*17f0*/  IADD3 R0, PT, PT, R222, R225, RZ ;  /* 0x000000e1de007210 */ /* 0x000fca0007ffe0ff */
[C---:B-1----:R-:W-:Y:S02]  /*1800*/  IMAD R4, R0.reuse, R7, RZ ;  /* 0x0000000700047224 */ /* 0x042fe400078e02ff */
[----:B------:R-:W-:-:S05]  /*1810*/  IMAD.WIDE.U32 R10, R0, R6, RZ ;  /* 0x00000006000a7225 */ /* 0x000fca00078e00ff */
[----:B------:R-:W-:Y:S02]  /*1820*/  IADD3 R0, PT, PT, R11, R4, RZ ;  /* 0x000000040b007210 */ /* 0x000fe40007ffe0ff */
[----:B------:R-:W-:Y:S02]  /*1830*/  MOV R8, R10 ;  /* 0x0000000a00087202 */ /* 0x000fe40000000f00 */
.L_x_901:
        /* <DEDUP_REMOVED lines=13> */
.L_x_902:
[----:B------:R-:W1:Y:S01]  /*1910*/  LDC.64 R4, c[0x0][0x5c8] ;  /* 0x00017200ff047b82 */ /* 0x000e620000000a00 */
[----:B------:R-:W-:-:S05]  /*1920*/  IADD3 R222, PT, PT, R222, R225, RZ ;  /* 0x000000e1dede7210 */ /* 0x000fca0007ffe0ff */
[C---:B-1----:R-:W-:Y:S02]  /*1930*/  IMAD R14, R222.reuse, R5, RZ ;  /* 0x00000005de0e7224 */ /* 0x042fe400078e02ff */
[----:B------:R-:W-:-:S05]  /*1940*/  IMAD.WIDE.U32 R10, R222, R4, RZ ;  /* 0x00000004de0a7225 */ /* 0x000fca00078e00ff */
[----:B------:R-:W-:-:S07]  /*1950*/  IADD3 R14, PT, PT, R11, R14, RZ ;  /* 0x0000000e0b0e7210 */ /* 0x000fce0007ffe0ff */
.L_x_903:
        /* <DEDUP_REMOVED lines=14> */
[----:B------:R-:W-:Y:S02]  /*1a40*/  MOV R18, R16 ;  /* 0x0000001000127202 */ /* 0x000fe40000000f00 */
[----:B------:R-:W-:-:S03]  /*1a50*/  MOV R19, R11 ;  /* 0x0000000b00137202 */ /* 0x000fc60000000f00 */
[----:B------:R-:W-:-:S04]  /*1a60*/  IMAD.WIDE.U32 R18, R197, R6, R18 ;  /* 0x00000006c5127225 */ /* 0x000fc800078e0012 */
[----:B------:R-:W-:Y:S01]  /*1a70*/  IMAD R0, R197, R7, R19 ;  /* 0x00000007c5007224 */ /* 0x000fe200078e0213 */
[----:B-1----:R-:W-:-:S04]  /*1a80*/  LEA R20, P0, R18, UR4, 0x1 ;  /* 0x0000000412147c11 */ /* 0x002fc8000f8008ff */
[----:B------:R-:W-:-:S05]  /*1a90*/  LEA.HI.X R21, R18, UR5, R0, 0x1, P0 ;  /* 0x0000000512157c11 */ /* 0x000fca00080f0c00 */
[----:B------:R1:W-:Y:S04]  /*1aa0*/  STG.E.128 desc[UR12][R20.64], RZ ;  /* 0x000000ff14007986 */ /* 0x0003e8000c101d0c */
[----:B------:R1:W-:Y:S04]  /*1ab0*/  STG.E.128 desc[UR12][R20.64+0x80], RZ ;  /* 0x000080ff14007986 */ /* 0x0003e8000c101d0c */
[----:B------:R1:W-:Y:S02]  /*1ac0*/  STG.E.128 desc[UR12][R20.64+0x100], RZ ;  /* 0x000100ff14007986 */ /* 0x0003e4000c101d0c */
.L_x_905:
[----:B------:R-:W-:Y:S05]  /*1ad0*/  BSYNC.RECONVERGENT B0 ;  /* 0x0000000000007941 */ /* 0x000fea0003800200 */
.L_x_904:
[----:B------:R-:W-:Y:S04]  /*1ae0*/  BSSY.RECONVERGENT B0, `(.L_x_906) ;  /* 0x000000d000007945 */ /* 0x000fe80003800200 */
[----:B------:R-:W-:Y:S05]  /*1af0*/  @P1 BRA `(.L_x_907) ;  /* 0x00000000002c1947 */ /* 0x000fea0003800000 */
[----:B------:R-:W2:Y:S01]  /*1b00*/  LDCU.64 UR4, c[0x0][0x560] ;  /* 0x0000ac00ff0477ac */ /* 0x000ea20008000a00 */
[----:B------:R-:W-:Y:S01]  /*1b10*/  MOV R17, R11 ;  /* 0x0000000b00117202 */ /* 0x000fe20000000f00 */
[-C--:B------:R-:W-:Y:S02]  /*1b20*/  IMAD R0, R9, R6.reuse, RZ ;  /* 0x0000000609007224 */ /* 0x080fe400078e02ff */
        /* <DEDUP_REMOVED lines=8> */
.L_x_907:
[----:B------:R-:W-:Y:S05]  /*1bb0*/  BSYNC.RECONVERGENT B0 ;  /* 0x0000000000007941 */ /* 0x000fea0003800200 */
.L_x_906:
[----:B------:R-:W3:Y:S01]  /*1bc0*/  LDCU.64 UR4, c[0x0][0x5e0] ;  /* 0x0000bc00ff0477ac */ /* 0x000ee20008000a00 */
[C---:B------:R-:W-:Y:S01]  /*1bd0*/  IMAD.WIDE.U32 R16, R4.reuse, UR15, R202 ;  /* 0x0000000f04107c25 */ /* 0x040fe2000f8e00ca */
[----:B------:R-:W-:Y:S03]  /*1be0*/  BSSY.RECONVERGENT B0, `(.L_x_908) ;  /* 0x0000011000007945 */ /* 0x000fe60003800200 */
[----:B------:R-:W-:Y:S01]  /*1bf0*/  IMAD R0, R4, UR14, RZ ;  /* 0x0000000e04007c24 */ /* 0x000fe2000f8e02ff */
[----:B------:R-:W-:-:S03]  /*1c00*/  IADD3 R10, P0, PT, R10, R16, RZ ;  /* 0x000000100a0a7210 */ /* 0x000fc60007f1e0ff */
[----:B--2---:R-:W-:-:S05]  /*1c10*/  IMAD R7, R5, UR15, R0 ;  /* 0x0000000f05077c24 */ /* 0x004fca000f8e0200 */
        /* <DEDUP_REMOVED lines=13> */
.L_x_909:
[----:B------:R-:W-:Y:S05]  /*1cf0*/  BSYNC.RECONVERGENT B0 ;  /* 0x0000000000007941 */ /* 0x000fea0003800200 */
.L_x_908:
        /* <DEDUP_REMOVED lines=13> */
.L_x_899:
[----:B------:R-:W1:Y:S01]  /*1dd0*/  LDCU.64 UR6, c[0x0][0x3d0] ;  /* 0x00007a00ff0677ac */ /* 0x000e620008000a00 */
[C---:B------:R-:W-:Y:S01]  /*1de0*/  IMAD R8, R6.reuse, UR14, RZ ;  /* 0x0000000e06087c24 */ /* 0x040fe2000f8e02ff */
[----:B------:R-:W-:Y:S01]  /*1df0*/  LOP3.LUT R4, R21, 0x80000001, RZ, 0xc0, !PT ;  /* 0x8000000115047812 */ /* 0x000fe200078ec0ff */
[----:B------:R-:W-:Y:S01]  /*1e00*/  IMAD.WIDE.U32 R26, R6, UR15, R202 ;  /* 0x0000000f061a7c25 */ /* 0x000fe2000f8e00ca */
[----:B------:R-:W2:Y:S02]  /*1e10*/  LDCU.64 UR4, c[0x0][0x3d8] ;  /* 0x00007b00ff0477ac */ /* 0x000ea40008000a00 */
[----:B------:R-:W-:Y:S01]  /*1e20*/  ISETP.NE.AND P0, PT, R4, 0x1, PT ;  /* 0x000000010400780c */ /* 0x000fe20003f05270 */
[----:B------:R-:W-:Y:S01]  /*1e30*/  IMAD R8, R7, UR15, R8 ;  /* 0x0000000f07087c24 */ /* 0x000fe2000f8e0208 */
[----:B------:R-:W-:Y:S01]  /*1e40*/  IADD3 R26, P2, PT, R18, R26, RZ ;  /* 0x0000001a121a7210 */ /* 0x000fe20007f5e0ff */
[----:B------:R-:W-:Y:S01]  /*1e50*/  VIADD R205, R223, -UR15 ;  /* 0x8000000fdfcd7c36 */ /* 0x000fe20008000000 */
[----:B------:R-:W-:Y:S01]  /*1e60*/  SEL R178, RZ, 0x6000, P0 ;  /* 0x00006000ffb27807 */ /* 0x000fe20000000000 */
[----:B------:R-:W-:Y:S01]  /*1e70*/  IMAD.WIDE.U32 R28, R10, UR15, R202 ;  /* 0x0000000f0a1c7c25 */ /* 0x000fe2000f8e00ca */
[----:B------:R-:W-:-:S03]  /*1e80*/  IADD3.X R27, PT, PT, R17, R27, R8, P2, !PT ;  /* 0x0000001b111b7210 */ /* 0x000fc600017fe408 */
[----:B------:R-:W-:Y:S01]  /*1e90*/  IMAD R14, R10, UR14, RZ ;  /* 0x0000000e0a0e7c24 */ /* 0x000fe2000f8e02ff */
[----:B------:R-:W-:Y:S01]  /*1ea0*/  ISETP.GE.AND P2, PT, R197, R205, PT ;  /* 0x000000cdc500720c */ /* 0x000fe20003f46270 */
[----:B------:R-:W-:Y:S01]  /*1eb0*/  IMAD R21, R21, -0x40, R216 ;  /* 0xffffffc015157824 */ /* 0x000fe200078e02d8 */
[----:B------:R-:W-:Y:S01]  /*1ec0*/  IADD3 R18, P1, PT, R20, R28, RZ ;  /* 0x0000001c14127210 */ /* 0x000fe20007f3e0ff */
[----:B------:R-:W-:Y:S02]  /*1ed0*/  IMAD R14, R11, UR15, R14 ;  /* 0x0000000f0b0e7c24 */ /* 0x000fe4000f8e020e */
[----:B------:R-:W-:Y:S01]  /*1ee0*/  VIADD R22, R194, 0x8 ;  /* 0x00000008c2167836 */ /* 0x000fe20000000000 */
[----:B------:R-:W-:Y:S01]  /*1ef0*/  ISETP.GE.AND P5, PT, R198, R21, PT ;  /* 0x00000015c600720c */ /* 0x000fe20003fa6270 */
[----:B-1----:R-:W-:Y:S01]  /*1f00*/  IMAD R5, R15, UR6, RZ ;  /* 0x000000060f057c24 */ /* 0x002fe2000f8e02ff */
[----:B------:R-:W-:Y:S01]  /*1f10*/  IADD3.X R19, PT, PT, R19, R29, R14, P1, !PT ;  /* 0x0000001d13137210 */ /* 0x000fe20000ffe40e */
[----:B------:R-:W-:Y:S01]  /*1f20*/  IMAD.WIDE.U32 R28, R16, UR6, R26 ;  /* 0x00000006101c7c25 */ /* 0x000fe2000f8e001a */
[----:B------:R-:W-:-:S03]  /*1f30*/  ISETP.GE.AND P1, PT, R198, R205, PT ;  /* 0x000000cdc600720c */ /* 0x000fc60003f26270 */
[----:B------:R-:W-:Y:S01]  /*1f40*/  IMAD.MOV.U32 R218, RZ, RZ, 0x7f800000 ;  /* 0x7f800000ffda7424 */ /* 0x000fe200078e00ff */
[-C--:B------:R-:W-:Y:S01]  /*1f50*/  ISETP.GE.AND P3, PT, R22, R21.reuse, PT ;  /* 0x000000151600720c */ /* 0x080fe20003f66270 */
[C---:B------:R-:W-:Y:S01]  /*1f60*/  IMAD R4, R16.reuse, UR7, R5 ;  /* 0x0000000710047c24 */ /* 0x040fe2000f8e0205 */
[----:B------:R-:W-:Y:S01]  /*1f70*/  ISETP.GE.AND P6, PT, R197, R21, PT ;  /* 0x00000015c500720c */ /* 0x000fe20003fc6270 */
[----:B--2---:R-:W-:Y:S01]  /*1f80*/  IMAD R15, R15, UR4, RZ ;  /* 0x000000040f0f7c24 */ /* 0x004fe2000f8e02ff */
[----:B------:R-:W-:Y:S01]  /*1f90*/  @P4 BAR.SYNC.DEFER_BLOCKING 0x0 ;  /* 0x0000000000004b1d */ /* 0x000fe20000010000 */
[----:B------:R-:W-:Y:S02]  /*1fa0*/  IMAD.IADD R29, R29, 0x1, R4 ;  /* 0x000000011d1d7824 */ /* 0x000fe400078e0204 */
[C---:B------:R-:W-:Y:S02]  /*1fb0*/  IMAD R26, R16.reuse, UR5, R15 ;  /* 0x00000005101a7c24 */ /* 0x040fe4000f8e020f */
[----:B------:R-:W-:-:S03]  /*1fc0*/  IMAD.WIDE.U32 R14, R16, UR4, R18 ;  /* 0x00000004100e7c25 */ /* 0x000fc6000f8e0012 */
[----:B------:R-:W1:Y:S01]  /*1fd0*/  @!P2 LDC.64 R4, c[0x0][0x388] ;  /* 0x0000e200ff04ab82 */ /* 0x000e620000000a00 */
[C---:B------:R-:W-:Y:S01]  /*1fe0*/  @!P5 LEA R18, P4, R210.reuse, R228, 0x1 ;  /* 0x000000e4d212d211 */ /* 0x040fe200078808ff */
[----:B------:R-:W-:Y:S01]  /*1ff0*/  IMAD.MOV.U32 R217, RZ, RZ, 0x7f800000 ;  /* 0x7f800000ffd97424 */ /* 0x000fe200078e00ff */
[----:B------:R-:W-:Y:S01]  /*2000*/  @!P5 LEA R16, P0, R25, R230, 0x1 ;  /* 0x000000e61910d211 */ /* 0x000fe200078008ff */
[----:B------:R-:W-:Y:S01]  /*2010*/  IMAD.IADD R27, R15, 0x1, R26 ;  /* 0x000000010f1b7824 */ /* 0x000fe200078e021a */
[----:B------:R-:W-:Y:S01]  /*2020*/  @!P5 LEA.HI.X R19, R210, R229, R209, 0x1, P4 ;  /* 0x000000e5d213d211 */ /* 0x000fe200020f0cd1 */
[--C-:B------:R-:W-:Y:S01]  /*2030*/  @!P2 IMAD.MOV.U32 R26, RZ, RZ, R14.reuse ;  /* 0x000000ffff1aa224 */ /* 0x100fe200078e000e */
[----:B------:R-:W-:Y:S01]  /*2040*/  @!P5 LEA.HI.X R17, R25, R231, R23, 0x1, P0 ;  /* 0x000000e71911d211 */ /* 0x000fe200000f0c17 */
[----:B------:R-:W-:Y:S01]  /*2050*/  @!P1 IMAD.MOV.U32 R24, RZ, RZ, R14 ;  /* 0x000000ffff189224 */ /* 0x000fe200078e000e */
[----:B------:R-:W-:Y:S01]  /*2060*/  ISETP.GE.AND P4, PT, R194, R21, PT ;  /* 0x00000015c200720c */ /* 0x000fe20003f86270 */
[----:B------:R-:W-:Y:S01]  /*2070*/  @!P1 IMAD.MOV.U32 R25, RZ, RZ, R27 ;  /* 0x000000ffff199224 */ /* 0x000fe200078e001b */
[----:B------:R-:W2:Y:S01]  /*2080*/  S2R R204, SR_TID.X ;  /* 0x0000000000cc7919 */ /* 0x000ea20000002100 */
[--C-:B------:R-:W-:Y:S01]  /*2090*/  @!P1 IMAD.MOV.U32 R20, RZ, RZ, R28.reuse ;  /* 0x000000ffff149224 */ /* 0x100fe200078e001c */
[----:B------:R-:W3:Y:S01]  /*20a0*/  LDC R203, c[0x0][0x44c] ;  /* 0x00011300ffcb7b82 */ /* 0x000ee20000000800 */
[--C-:B------:R-:W-:Y:S01]  /*20b0*/  @!P1 IMAD.MOV.U32 R21, RZ, RZ, R29.reuse ;  /* 0x000000ffff159224 */ /* 0x100fe200078e001d */
[----:B------:R-:W4:Y:S01]  /*20c0*/  LDCU UR4, c[0x0][0x590] ;  /* 0x0000b200ff0477ac */ /* 0x000f220008000800 */
[-C--:B------:R-:W-:Y:S01]  /*20d0*/  @!P1 IMAD R8, R9, R6.reuse, RZ ;  /* 0x0000000609089224 */ /* 0x080fe200078e02ff */
[----:B------:R-:W-:Y:S01]  /*20e0*/  @!PT LDS RZ, [RZ] ;  /* 0x00000000fffff984 */ /* 0x000fe20000000800 */
[----:B------:R-:W-:Y:S01]  /*20f0*/  @!PT LDS RZ, [RZ] ;  /* 0x00000000fffff984 */ /* 0x000fe20000000800 */
[----:B------:R-:W-:Y:S01]  /*2100*/  @!PT LDS RZ, [RZ] ;  /* 0x00000000fffff984 */ /* 0x000fe20000000800 */
[----:B------:R-:W-:Y:S01]  /*2110*/  @!P6 LDGSTS.E.BYPASS.LTC128B.128 [R201+0xc000], desc[UR12][R228.64] ;  /* 0x0c000000e4c9efae */ /* 0x000fe2000b981a0c */
[----:B------:R-:W-:Y:S01]  /*2120*/  @!P2 IMAD.WIDE.U32 R22, R197, R6, R28 ;  /* 0x00000006c516a225 */ /* 0x000fe200078e001c */
[----:B------:R-:W-:Y:S01]  /*2130*/  SHF.R.U32.HI R206, RZ, 0x2, R0 ;  /* 0x00000002ffce7819 */ /* 0x000fe20000011600 */
[----:B------:R-:W1:Y:S01]  /*2140*/  LDCU UR8, c[0x0][0x50c] ;  /* 0x0000a180ff0877ac */ /* 0x000e620008000800 */
[----:B------:R-:W-:Y:S01]  /*2150*/  @!P6 LDGSTS.E.BYPASS.LTC128B.128 [R201+0xe000], desc[UR12][R228.64+0x80] ;  /* 0x0e000080e4c9efae */ /* 0x000fe2000b981a0c */
[----:B------:R-:W-:Y:S01]  /*2160*/  @!P1 IMAD R14, R9, R10, RZ ;  /* 0x0000000a090e9224 */ /* 0x000fe200078e02ff */
[----:B-1----:R-:W-:Y:S01]  /*2170*/  @!P2 LEA R28, P0, R22, R4, 0x1 ;  /* 0x00000004161ca211 */ /* 0x002fe200078008ff */
[-C--:B------:R-:W-:Y:S01]  /*2180*/  @!P1 IMAD.WIDE.U32 R24, R13, R10.reuse, R24 ;  /* 0x0000000a0d189225 */ /* 0x080fe200078e0018 */
[----:B------:R-:W-:Y:S03]  /*2190*/  @!P6 LDGSTS.E.BYPASS.LTC128B.128 [R201+0x10000], desc[UR12][R228.64+0x100] ;  /* 0x10000100e4c9efae */ /* 0x000fe6000b981a0c */
[----:B------:R-:W-:Y:S01]  /*21a0*/  IMAD.MOV.U32 R215, RZ, RZ, 0x10 ;  /* 0x00000010ffd77424 */ /* 0x000fe200078e00ff */
[----:B------:R1:W-:Y:S01]  /*21b0*/  @P6 STS.128 [R201+0xc000], RZ ;  /* 0x00c000ffc9006388 */ /* 0x0003e20000000c00 */
[----:B------:R-:W-:Y:S01]  /*21c0*/  @!P2 IMAD.WIDE.U32 R26, R197, R10, R26 ;  /* 0x0000000ac51aa225 */ /* 0x000fe200078e001a */
[----:B------:R-:W-:-:S02]  /*21d0*/  IADD3 R207, PT, PT, R12, 0x40, -R223 ;  /* 0x000000400ccf7810 */ /* 0x000fc40007ffe8df */
[----:B------:R-:W-:Y:S01]  /*21e0*/  CS2R R142, SRZ ;  /* 0x00000000008e7805 */ /* 0x000fe2000001ff00 */
[----:B------:R1:W-:Y:S01]  /*21f0*/  @P6 STS.128 [R201+0xe000], RZ ;  /* 0x00e000ffc9006388 */ /* 0x0003e20000000c00 */
[C---:B------:R-:W-:Y:S01]  /*2200*/  @!P1 IMAD.WIDE.U32 R20, R13.reuse, R6, R20 ;  /* 0x000000060d149225 */ /* 0x040fe200078e0014 */
[----:B------:R-:W-:Y:S02]  /*2210*/  CS2R R140, SRZ ;  /* 0x00000000008c7805 */ /* 0x000fe4000001ff00 */
[----:B------:R-:W-:Y:S01]  /*2220*/  CS2R R146, SRZ ;  /* 0x0000000000927805 */ /* 0x000fe2000001ff00 */
[----:B------:R1:W-:Y:S01]  /*2230*/  @P6 STS.128 [R201+0x10000], RZ ;  /* 0x010000ffc9006388 */ /* 0x0003e20000000c00 */
[-C--:B------:R-:W-:Y:S01]  /*2240*/  @!P1 IMAD R15, R13, R7.reuse, R8 ;  /* 0x000000070d0f9224 */ /* 0x080fe200078e0208 */
[----:B------:R-:W-:Y:S01]  /*2250*/  CS2R R144, SRZ ;  /* 0x0000000000907805 */ /* 0x000fe2000001ff00 */
[----:B------:R-:W-:Y:S01]  /*2260*/  @!P2 IMAD R10, R197, R7, R23 ;  /* 0x00000007c50aa224 */ /* 0x000fe200078e0217 */
[----:B------:R-:W4:Y:S01]  /*2270*/  @!P2 LDC.64 R8, c[0x0][0x390] ;  /* 0x0000e400ff08ab82 */ /* 0x000f220000000a00 */
[----:B------:R-:W-:Y:S01]  /*2280*/  @!P1 IMAD.IADD R15, R21, 0x1, R15 ;  /* 0x00000001150f9824 */ /* 0x000fe200078e020f */
[----:B------:R1:W-:Y:S01]  /*2290*/  @P5 STS.128 [R201+0xd000], RZ ;  /* 0x00d000ffc9005388 */ /* 0x0003e20000000c00 */
[----:B------:R-:W-:Y:S01]  /*22a0*/  @!P1 IMAD R14, R13, R11, R14 ;  /* 0x0000000b0d0e9224 */ /* 0x000fe200078e020e */
[----:B------:R-:W-:Y:S01]  /*22b0*/  @!P2 LEA.HI.X R29, R22, R5, R10, 0x1, P0 ;  /* 0x00000005161da211 */ /* 0x000fe200000f0c0a */
[----:B------:R-:W-:Y:S01]  /*22c0*/  @!P2 IMAD R11, R197, R11, R27 ;  /* 0x0000000bc50ba224 */ /* 0x000fe200078e021b */
[----:B------:R1:W-:Y:S01]  /*22d0*/  @P5 STS.128 [R201+0xf000], RZ ;  /* 0x00f000ffc9005388 */ /* 0x0003e20000000c00 */
[----:B------:R-:W-:Y:S01]  /*22e0*/  @!P1 IMAD.IADD R14, R25, 0x1, R14 ;  /* 0x00000001190e9824 */ /* 0x000fe200078e020e */
[----:B------:R-:W2:Y:S01]  /*22f0*/  @!P1 LDC.64 R6, c[0x0][0x388] ;  /* 0x0000e200ff069b82 */ /* 0x000ea20000000a00 */
[--C-:B------:R-:W-:Y:S01]  /*2300*/  IMAD.IADD R219, R201, 0x1, R178.reuse ;  /* 0x00000001c9db7824 */ /* 0x100fe200078e02b2 */
[----:B------:R1:W-:Y:S01]  /*2310*/  @P5 STS.128 [R201+0x11000], RZ ;  /* 0x011000ffc9005388 */ /* 0x0003e20000000c00 */
[----:B------:R-:W-:Y:S01]  /*2320*/  IMAD.IADD R179, R190, 0x1, R178 ;  /* 0x00000001beb37824 */ /* 0x000fe200078e02b2 */
[----:B------:R-:W-:Y:S01]  /*2330*/  CS2R R138, SRZ ;  /* 0x00000000008a7805 */ /* 0x000fe2000001ff00 */
[--C-:B------:R-:W-:Y:S01]  /*2340*/  IMAD.IADD R191, R186, 0x1, R185.reuse ;  /* 0x00000001babf7824 */ /* 0x100fe200078e02b9 */
[----:B------:R-:W-:Y:S01]  /*2350*/  @!PT LDS RZ, [RZ] ;  /* 0x00000000fffff984 */ /* 0x000fe20000000800 */
[----:B------:R-:W-:Y:S01]  /*2360*/  @!PT LDS RZ, [RZ] ;  /* 0x00000000fffff984 */ /* 0x000fe20000000800 */
[----:B------:R-:W-:Y:S01]  /*2370*/  @!PT LDS RZ, [RZ] ;  /* 0x00000000fffff984 */ /* 0x000fe20000000800 */
[----:B------:R-:W-:Y:S01]  /*2380*/  @!P5 LDGSTS.E.BYPASS.LTC128B.128 [R201+0xd000], desc[UR12][R18.64] ;  /* 0x0d00000012c9dfae */ /* 0x000fe2000b981a0c */
[----:B------:R-:W-:Y:S01]  /*2390*/  IMAD.IADD R177, R190, 0x1, R185 ;  /* 0x00000001beb17824 */ /* 0x000fe200078e02b9 */
[----:B------:R-:W3:Y:S01]  /*23a0*/  @!P1 LDC.64 R4, c[0x0][0x390] ;  /* 0x0000e400ff049b82 */ /* 0x000ee20000000a00 */
[----:B------:R-:W-:Y:S01]  /*23b0*/  CS2R R136, SRZ ;  /* 0x0000000000887805 */ /* 0x000fe2000001ff00 */
[----:B------:R-:W-:Y:S01]  /*23c0*/  @!P5 LDGSTS.E.BYPASS.LTC128B.128 [R201+0xf000], desc[UR12][R18.64+0x80] ;  /* 0x0f00008012c9dfae */ /* 0x000fe2000b981a0c */
[----:B------:R-:W-:-:S02]  /*23d0*/  CS2R R134, SRZ ;  /* 0x0000000000867805 */ /* 0x000fc4000001ff00 */
[----:B------:R-:W-:Y:S02]  /*23e0*/  CS2R R132, SRZ ;  /* 0x0000000000847805 */ /* 0x000fe4000001ff00 */
[----:B------:R-:W-:Y:S01]  /*23f0*/  CS2R R126, SRZ ;  /* 0x00000000007e7805 */ /* 0x000fe2000001ff00 */
[----:B------:R-:W-:Y:S01]  /*2400*/  @!P5 LDGSTS.E.BYPASS.LTC128B.128 [R201+0x11000], desc[UR12][R18.64+0x100] ;  /* 0x1100010012c9dfae */ /* 0x000fe2000b981a0c */
[----:B------:R-:W-:Y:S02]  /*2410*/  CS2R R124, SRZ ;  /* 0x00000000007c7805 */ /* 0x000fe4000001ff00 */
[----:B------:R-:W-:Y:S02]  /*2420*/  CS2R R130, SRZ ;  /* 0x0000000000827805 */ /* 0x000fe4000001ff00 */
[----:B------:R-:W-:Y:S01]  /*2430*/  CS2R R128, SRZ ;  /* 0x0000000000807805 */ /* 0x000fe2000001ff00 */
[----:B------:R-:W-:Y:S01]  /*2440*/  @!P6 LDGSTS.E.BYPASS.LTC128B.128 [R219], desc[UR12][R230.64] ;  /* 0x00000000e6dbefae */ /* 0x000fe2000b981a0c */
[----:B------:R-:W-:-:S02]  /*2450*/  CS2R R122, SRZ ;  /* 0x00000000007a7805 */ /* 0x000fc4000001ff00 */
[----:B------:R-:W-:Y:S02]  /*2460*/  CS2R R120, SRZ ;  /* 0x0000000000787805 */ /* 0x000fe4000001ff00 */
[----:B------:R-:W-:Y:S01]  /*2470*/  CS2R R118, SRZ ;  /* 0x0000000000767805 */ /* 0x000fe2000001ff00 */
[----:B------:R-:W-:Y:S01]  /*2480*/  @!P6 LDGSTS.E.BYPASS.LTC128B.128 [R219+0x2000], desc[UR12][R230.64+0x80] ;  /* 0x02000080e6dbefae */ /* 0x000fe2000b981a0c */
[----:B------:R-:W-:Y:S02]  /*2490*/  CS2R R116, SRZ ;  /* 0x0000000000747805 */ /* 0x000fe4000001ff00 */
[----:B--2---:R-:W-:Y:S02]  /*24a0*/  @!P1 LEA R6, P0, R20, R6, 0x1 ;  /* 0x0000000614069211 */ /* 0x004fe400078008ff */
[----:B------:R-:W-:Y:S01]  /*24b0*/  CS2R R110, SRZ ;  /* 0x00000000006e7805 */ /* 0x000fe2000001ff00 */
[----:B------:R-:W-:Y:S01]  /*24c0*/  @!P6 LDGSTS.E.BYPASS.LTC128B.128 [R219+0x4000], desc[UR12][R230.64+0x100] ;  /* 0x04000100e6dbefae */ /* 0x000fe2000b981a0c */
[----:B------:R-:W-:-:S02]  /*24d0*/  CS2R R108, SRZ ;  /* 0x00000000006c7805 */ /* 0x000fc4000001ff00 */
[----:B------:R-:W-:Y:S02]  /*24e0*/  @!P1 LEA.HI.X R7, R20, R7, R15, 0x1, P0 ;  /* 0x0000000714079211 */ /* 0x000fe400000f0c0f */
[----:B------:R-:W-:Y:S02]  /*24f0*/  CS2R R114, SRZ ;  /* 0x0000000000727805 */ /* 0x000fe4000001ff00 */
[C---:B----4-:R-:W-:Y:S01]  /*2500*/  @!P2 LEA R8, P0, R26.reuse, R8, 0x1 ;  /* 0x000000081a08a211 */ /* 0x050fe200078008ff */
[----:B------:R1:W-:Y:S01]  /*2510*/  @P6 STS.128 [R219], RZ ;  /* 0x000000ffdb006388 */ /* 0x0003e20000000c00 */
[----:B------:R-:W-:Y:S02]  /*2520*/  CS2R R112, SRZ ;  /* 0x0000000000707805 */ /* 0x000fe4000001ff00 */
[----:B------:R-:W-:Y:S02]  /*2530*/  CS2R R106, SRZ ;  /* 0x00000000006a7805 */ /* 0x000fe4000001ff00 */
[----:B------:R-:W-:Y:S01]  /*2540*/  @!P2 LEA.HI.X R9, R26, R9, R11, 0x1, P0 ;  /* 0x000000091a09a211 */ /* 0x000fe200000f0c0b */
[----:B------:R1:W-:Y:S01]  /*2550*/  @P6 STS.128 [R219+0x2000], RZ ;  /* 0x002000ffdb006388 */ /* 0x0003e20000000c00 */
[----:B---3--:R-:W-:-:S02]  /*2560*/  @!P1 LEA R10, P0, R24, R4, 0x1 ;  /* 0x00000004180a9211 */ /* 0x008fc400078008ff */
[----:B------:R-:W-:Y:S02]  /*2570*/  CS2R R104, SRZ ;  /* 0x0000000000687805 */ /* 0x000fe4000001ff00 */
[----:B------:R-:W-:Y:S01]  /*2580*/  CS2R R102, SRZ ;  /* 0x0000000000667805 */ /* 0x000fe2000001ff00 */
[----:B------:R1:W-:Y:S01]  /*2590*/  @P6 STS.128 [R219+0x4000], RZ ;  /* 0x004000ffdb006388 */ /* 0x0003e20000000c00 */
[----:B------:R-:W-:Y:S01]  /*25a0*/  @!P1 LEA.HI.X R11, R24, R5, R14, 0x1, P0 ;  /* 0x00000005180b9211 */ /* 0x000fe200000f0c0e */
[----:B------:R-:W-:Y:S01]  /*25b0*/  IMAD.WIDE.U32 R14, R194, 0x4, R232 ;  /* 0x00000004c20e7825 */ /* 0x000fe200078e00e8 */
[----:B------:R-:W-:Y:S01]  /*25c0*/  CS2R R100, SRZ ;  /* 0x0000000000647805 */ /* 0x000fe2000001ff00 */
[----:B------:R1:W-:Y:S01]  /*25d0*/  @P5 STS.128 [R219+0x1000], RZ ;  /* 0x001000ffdb005388 */ /* 0x0003e20000000c00 */
[----:B------:R-:W-:Y:S02]  /*25e0*/  CS2R R62, SRZ ;  /* 0x00000000003e7805 */ /* 0x000fe4000001ff00 */
[----:B------:R-:W-:-:S02]  /*25f0*/  CS2R R60, SRZ ;  /* 0x00000000003c7805 */ /* 0x000fc4000001ff00 */
[----:B------:R-:W-:Y:S01]  /*2600*/  CS2R R66, SRZ ;  /* 0x0000000000427805 */ /* 0x000fe2000001ff00 */
[----:B------:R-:W5:Y:S01]  /*2610*/  @!P4 LDG.E R218, desc[UR12][R14.64] ;  /* 0x0000000c0edac981 */ /* 0x000f62000c1e1900 */
[----:B------:R-:W-:Y:S02]  /*2620*/  CS2R R64, SRZ ;  /* 0x0000000000407805 */ /* 0x000fe4000001ff00 */
[----:B------:R-:W-:Y:S02]  /*2630*/  CS2R R58, SRZ ;  /* 0x00000000003a7805 */ /* 0x000fe4000001ff00 */
[----:B------:R-:W-:Y:S01]  /*2640*/  CS2R R56, SRZ ;  /* 0x0000000000387805 */ /* 0x000fe2000001ff00 */
[----:B------:R-:W5:Y:S01]  /*2650*/  @!P3 LDG.E R217, desc[UR12][R14.64+0x20] ;  /* 0x0000200c0ed9b981 */ /* 0x000f62000c1e1900 */
        /* <DEDUP_REMOVED lines=10> */
[----:B------:R-:W-:Y:S01]  /*2700*/  CS2R R38, SRZ ;  /* 0x0000000000267805 */ /* 0x000fe2000001ff00 */
        /* <DEDUP_REMOVED lines=8> */
[----:B------:R-:W-:Y:S01]  /*2790*/  CS2R R32, SRZ ;  /* 0x0000000000207805 */ /* 0x000fe2000001ff00 */
[----:B------:R-:W2:Y:S02]  /*27a0*/  LDCU UR5, c[0x0][0x3e0] ;  /* 0x00007c00ff0577ac */ /* 0x000ea40008000800 */
[----:B------:R-:W-:Y:S01]  /*27b0*/  @!P5 LDGSTS.E.BYPASS.LTC128B.128 [R219+0x5000], desc[UR12][R16.64+0x100] ;  /* 0x0500010010dbdfae */ /* 0x000fe2000b981a0c */
[----:B------:R-:W3:Y:S03]  /*27c0*/  LDCU UR7, c[0x0][0x45c] ;  /* 0x00008b80ff0777ac */ /* 0x000ee60008000800 */
[----:B------:R-:W-:Y:S04]  /*27d0*/  @!P2 LDGSTS.E.BYPASS.LTC128B.128 [R201+0x12000], desc[UR12][R28.64] ;  /* 0x120000001cc9afae */ /* 0x000fe8000b981a0c */
[----:B------:R-:W-:Y:S04]  /*27e0*/  @!P2 LDGSTS.E.BYPASS.LTC128B.128 [R201+0x14000], desc[UR12][R28.64+0x80] ;  /* 0x140000801cc9afae */ /* 0x000fe8000b981a0c */
[----:B------:R-:W-:Y:S04]  /*27f0*/  @!P2 LDGSTS.E.BYPASS.LTC128B.128 [R201+0x16000], desc[UR12][R28.64+0x100] ;  /* 0x160001001cc9afae */ /* 0x000fe8000b981a0c */
        /* <DEDUP_REMOVED lines=29> */
[----:B------:R-:W-:-:S04]  /*29d0*/  LOP3.LUT P0, RZ, R204, 0x4, RZ, 0xc0, !PT ;  /* 0x00000004ccff7812 */ /* 0x000fc8000780c0ff */
[----:B------:R-:W-:Y:S02]  /*29e0*/  LOP3.LUT R5, R5, 0x6, RZ, 0xc0, !PT ;  /* 0x0000000605057812 */ /* 0x000fe400078ec0ff */
[----:B----4-:R-:W-:Y:S02]  /*29f0*/  IADD3 R7, PT, PT, R220, R194, R223 ;  /* 0x000000c2dc077210 */ /* 0x010fe40007ffe0df */
[----:B------:R-:W-:Y:S02]  /*2a00*/  LOP3.LUT R206, R5, 0xe0, R206, 0xf8, !PT ;  /* 0x000000e005ce7812 */ /* 0x000fe400078ef8ce */
[----:B------:R-:W-:Y:S01]  /*2a10*/  SEL R215, R215, 0xfffffff0, !P0 ;  /* 0xfffffff0d7d77807 */ /* 0x000fe20004000000 */
[----:B------:R-:W-:Y:S01]  /*2a20*/  IMAD.IADD R216, R7, 0x1, -R216 ;  /* 0x0000000107d87824 */ /* 0x000fe200078e0ad8 */
[----:B------:R-:W-:Y:S01]  /*2a30*/  CS2R R28, SRZ ;  /* 0x00000000001c7805 */ /* 0x000fe2000001ff00 */
[----:B------:R-:W-:Y:S01]  /*2a40*/  IMAD.IADD R0, R185, 0x1, R2 ;  /* 0x00000001b9007824 */ /* 0x000fe200078e0202 */
[----:B------:R-:W-:-:S02]  /*2a50*/  CS2R R26, SRZ ;  /* 0x00000000001a7805 */ /* 0x000fc4000001ff00 */
[----:B------:R-:W-:Y:S02]  /*2a60*/  CS2R R24, SRZ ;  /* 0x0000000000187805 */ /* 0x000fe4000001ff00 */
[----:B------:R-:W-:Y:S02]  /*2a70*/  CS2R R22, SRZ ;  /* 0x0000000000167805 */ /* 0x000fe4000001ff00 */
[----:B------:R-:W-:Y:S01]  /*2a80*/  CS2R R20, SRZ ;  /* 0x0000000000147805 */ /* 0x000fe2000001ff00 */
[----:B------:R-:W-:Y:S02]  /*2a90*/  VIADD R206, R206, UR15 ;  /* 0x0000000fcece7c36 */ /* 0x000fe40008000000 */
[----:B------:R-:W-:Y:S02]  /*2aa0*/  IMAD.IADD R178, R189, 0x1, R178 ;  /* 0x00000001bdb27824 */ /* 0x000fe400078e02b2 */
[----:B------:R-:W-:Y:S01]  /*2ab0*/  IMAD.IADD R214, R200, 0x1, R215 ;  /* 0x00000001c8d67824 */ /* 0x000fe200078e02d7 */
[----:B------:R-:W-:-:S02]  /*2ac0*/  UIADD3 UR6, UPT, UPT, UR15, 0x40, URZ ;  /* 0x000000400f067890 */ /* 0x000fc4000fffe0ff */
[----:B-123--:R-:W-:-:S12]  /*2ad0*/  USHF.L.U32 UR4, UR4, 0x6, URZ ;  /* 0x0000000604047899 */ /* 0x00efd800080006ff */
.L_x_913:
[----:B------:R-:W0:Y:S01]  /*2ae0*/  LDGDEPBAR ;  /* 0x00000000000079af */ /* 0x000e220000000000 */
[-C--:B------:R-:W-:Y:S01]  /*2af0*/  IADD3 R149, PT, PT, R185, R179.reuse, RZ ;  /* 0x000000b3b9957210 */ /* 0x080fe20007ffe0ff */
[----:B-----5:R-:W-:Y:S01]  /*2b00*/  FMUL.FTZ R166, R217, 1.4426950216293334961 ;  /* 0x3fb8aa3bd9a67820 */ /* 0x020fe20000410000 */
[----:B------:R-:W-:Y:S01]  /*2b10*/  IADD3 R150, PT, PT, R187, R179, RZ ;  /* 0x000000b3bb967210 */ /* 0x000fe20007ffe0ff */
[----:B------:R-:W-:Y:S01]  /*2b20*/  FMUL.FTZ R168, R218, 1.4426950216293334961 ;  /* 0x3fb8aa3bdaa87820 */ /* 0x000fe20000410000 */
[----:B------:R-:W-:Y:S02]  /*2b30*/  FSETP.NEU.FTZ.AND P0, PT, R217, -INF , PT ;  /* 0xff800000d900780b */ /* 0x000fe40003f1d000 */
[----:B------:R-:W-:Y:S02]  /*2b40*/  IADD3 R148, PT, PT, R185, R150, RZ ;  /* 0x00000096b9947210 */ /* 0x000fe40007ffe0ff */
[----:B------:R-:W-:Y:S02]  /*2b50*/  FSEL R166, R166, RZ, P0 ;  /* 0x000000ffa6a67208 */ /* 0x000fe40000000000 */
[----:B------:R-:W-:Y:S02]  /*2b60*/  IADD3 R220, PT, PT, R220, -0x40, RZ ;  /* 0xffffffc0dcdc7810 */ /* 0x000fe40007ffe0ff */
[----:B------:R-:W-:Y:S02]  /*2b70*/  FSETP.NEU.FTZ.AND P1, PT, R218, -INF , PT ;  /* 0xff800000da00780b */ /* 0x000fe40003f3d000 */
[----:B------:R-:W-:Y:S02]  /*2b80*/  ISETP.GE.AND P6, PT, R220, R207, PT ;  /* 0x000000cfdc00720c */ /* 0x000fe40003fc6270 */
[----:B------:R-:W-:Y:S02]  /*2b90*/  FSEL R168, R168, RZ, P1 ;  /* 0x000000ffa8a87208 */ /* 0x000fe40000800000 */
[----:B------:R-:W-:Y:S02]  /*2ba0*/  ISETP.GT.AND P6, PT, R223, UR6, P6 ;  /* 0x00000006df007c0c */ /* 0x000fe4000b7c4270 */
[----:B------:R-:W-:Y:S01]  /*2bb0*/  IADD3 R221, PT, PT, R221, -0x1, RZ ;  /* 0xffffffffdddd7810 */ /* 0x000fe20007ffe0ff */
[----:B------:R-:W-:Y:S04]  /*2bc0*/  DEPBAR.LE SB0, 0x0 ;  /* 0x000080000000791a */ /* 0x000fe80000000000 */
[----:B------:R-:W-:Y:S06]  /*2bd0*/  BAR.SYNC.DEFER_BLOCKING 0x0 ;  /* 0x0000000000007b1d */ /* 0x000fec0000010000 */
[----:B------:R-:W-:Y:S02]  /*2be0*/  @!P6 IADD3 R162, PT, PT, R206, 0x1, RZ ;  /* 0x00000001cea2e810 */ /* 0x000fe40007ffe0ff */
[C-C-:B------:R-:W-:Y:S02]  /*2bf0*/  @!P6 VIADDMNMX R171, R216.reuse, 0xffffffc1, R223.reuse, PT ;  /* 0xffffffc1d8abe846 */ /* 0x140fe400038001df */
[----:B------:R-:W-:Y:S02]  /*2c00*/  @!P6 VIADDMNMX R169, R216, 0xffffffc9, R223, PT ;  /* 0xffffffc9d8a9e846 */ /* 0x000fe400038001df */
[----:B------:R-:W-:Y:S02]  /*2c10*/  @!P6 ISETP.GE.AND P5, PT, R162, R171, PT ;  /* 0x000000aba200e20c */ /* 0x000fe40003fa6270 */
[----:B------:R-:W-:Y:S02]  /*2c20*/  @!P6 IADD3 R172, PT, PT, R206, 0x18, RZ ;  /* 0x00000018ceace810 */ /* 0x000fe40007ffe0ff */
[----:B------:R-:W-:Y:S02]  /*2c30*/  @!P6 ISETP.GE.AND P3, PT, R162, R169, PT ;  /* 0x000000a9a200e20c */ /* 0x000fe40003f66270 */
[CC--:B------:R-:W-:Y:S02]  /*2c40*/  @!P6 ISETP.GE.AND P0, PT, R206.reuse, R171.reuse, PT ;  /* 0x000000abce00e20c */ /* 0x0c0fe40003f06270 */
[C---:B------:R-:W-:Y:S02]  /*2c50*/  @!P6 IADD3 R164, PT, PT, R206.reuse, 0x8, RZ ;  /* 0x00000008cea4e810 */ /* 0x040fe40007ffe0ff */
[----:B------:R-:W-:Y:S02]  /*2c60*/  @!P6 IADD3 R170, PT, PT, R206, 0x10, RZ ;  /* 0x00000010ceaae810 */ /* 0x000fe40007ffe0ff */
[C---:B------:R-:W-:Y:S01]  /*2c70*/  @!P6 ISETP.GE.AND P4, PT, R164.reuse, R171, PT ;  /* 0x000000aba400e20c */ /* 0x040fe20003f86270 */
[----:B------:R-:W-:Y:S01]  /*2c80*/  LDSM.16.M88.4 R68, [R179] ;  /* 0x00000000b344783b */ /* 0x000fe20000000200 */
[----:B------:R-:W-:Y:S02]  /*2c90*/  @!P6 ISETP.GE.AND P2, PT, R164, R169, PT ;  /* 0x000000a9a400e20c */ /* 0x000fe40003f46270 */
[----:B------:R-:W-:Y:S03]  /*2ca0*/  @!P6 IADD3 R164, PT, PT, R206, 0x9, RZ ;  /* 0x00000009cea4e810 */ /* 0x000fe60007ffe0ff */
[----:B------:R-:W1:Y:S01]  /*2cb0*/  LDSM.16.M88.4 R72, [R186] ;  /* 0x00000000ba48783b */ /* 0x000e620000000200 */
[----:B------:R-:W-:Y:S05]  /*2cc0*/  @!P6 ISETP.GE.AND P1, PT, R164, R171, PT ;  /* 0x000000aba400e20c */ /* 0x000fea0003f26270 */
[----:B------:R-:W2:Y:S06]  /*2cd0*/  LDSM.16.M88.4 R76, [R186+0x800] ;  /* 0x00080000ba4c783b */ /* 0x000eac0000000200 */
[----:B------:R-:W-:Y:S06]  /*2ce0*/  LDSM.16.M88.4 R80, [R149] ;  /* 0x000000009550783b */ /* 0x000fec0000000200 */
[----:B------:R-:W3:Y:S06]  /*2cf0*/  LDSM.16.M88.4 R84, [R191] ;  /* 0x00000000bf54783b */ /* 0x000eec0000000200 */
        /* <DEDUP_REMOVED lines=59> */
[C---:B------:R-:W-:Y:S08]  /*30b0*/  HMMA.16816.F32.BF16 R4, R92.reuse, R96, R4 ;  /* 0x000000605c04723c */ /* 0x040ff00000041804 */
[C---:B------:R-:W-:Y:S01]  /*30c0*/  HMMA.16816.F32.BF16 R8, R92.reuse, R98, R8 ;  /* 0x000000625c08723c */ /* 0x040fe20000041808 */
[----:B------:R-:W-:Y:S07]  /*30d0*/  LDSM.16.M88.4 R96, [R183+0x4000] ;  /* 0x00400000b760783b */ /* 0x000fee0000000200 */
[C---:B-1----:R-:W-:Y:S03]  /*30e0*/  HMMA.16816.F32.BF16 R12, R92.reuse, R68, R12 ;  /* 0x000000445c0c723c */ /* 0x042fe6000004180c */
[----:B--2---:R-:W-:Y:S05]  /*30f0*/  IADD3 R191, PT, PT, R186, R185, RZ ;  /* 0x000000b9babf7210 */ /* 0x004fea0007ffe0ff */
[----:B------:R-:W-:Y:S01]  /*3100*/  HMMA.16816.F32.BF16 R16, R92, R70, R16 ;  /* 0x000000465c10723c */ /* 0x000fe20000041810 */
[----:B------:R-:W1:Y:S06]  /*3110*/  LDSM.16.M88.4 R68, [R184+0x4800] ;  /* 0x00480000b844783b */ /* 0x000e6c0000000200 */
[----:B------:R-:W2:Y:S01]  /*3120*/  LDSM.16.M88.4 R92, [R148+0x4000] ;  /* 0x00400000945c783b */ /* 0x000ea20000000200 */
[C---:B---3--:R-:W-:Y:S08]  /*3130*/  HMMA.16816.F32.BF16 R4, R76.reuse, R80, R4 ;  /* 0x000000504c04723c */ /* 0x048ff00000041804 */
[C---:B------:R-:W-:Y:S08]  /*3140*/  HMMA.16816.F32.BF16 R8, R76.reuse, R82, R8 ;  /* 0x000000524c08723c */ /* 0x040ff00000041808 */
[C---:B----4-:R-:W-:Y:S08]  /*3150*/  HMMA.16816.F32.BF16 R12, R76.reuse, R72, R12 ;  /* 0x000000484c0c723c */ /* 0x050ff0000004180c */
[----:B------:R-:W-:Y:S08]  /*3160*/  HMMA.16816.F32.BF16 R16, R76, R74, R16 ;  /* 0x0000004a4c10723c */ /* 0x000ff00000041810 */
[C---:B------:R-:W-:Y:S08]  /*3170*/  HMMA.16816.F32.BF16 R4, R84.reuse, R88, R4 ;  /* 0x000000585404723c */ /* 0x040ff00000041804 */
[C---:B------:R-:W-:Y:S08]  /*3180*/  HMMA.16816.F32.BF16 R8, R84.reuse, R90, R8 ;  /* 0x0000005a5408723c */ /* 0x040ff00000041808 */
[C---:B-1----:R-:W-:Y:S08]  /*3190*/  HMMA.16816.F32.BF16 R12, R84.reuse, R68, R12 ;  /* 0x00000044540c723c */ /* 0x042ff0000004180c */
[----:B------:R-:W-:Y:S01]  /*31a0*/  HMMA.16816.F32.BF16 R16, R84, R70, R16 ;  /* 0x000000465410723c */ /* 0x000fe20000041810 */
[----:B------:R-:W1:Y:S07]  /*31b0*/  LDSM.16.M88.4 R68, [R183+0x4800] ;  /* 0x00480000b744783b */ /* 0x000e6e0000000200 */
[C---:B--2---:R-:W-:Y:S08]  /*31c0*/  HMMA.16816.F32.BF16 R4, R92.reuse, R96, R4 ;  /* 0x000000605c04723c */ /* 0x044ff00000041804 */
        /* <DEDUP_REMOVED lines=20> */
[----:B------:R-:W-:Y:S01]  /*3310*/  FMUL.FTZ R160, R13, UR8 ;  /* 0x000000080da07c20 */ /* 0x000fe20008410000 */
[----:B------:R-:W-:Y:S01]  /*3320*/  FMUL.FTZ R159, R12, UR8 ;  /* 0x000000080c9f7c20 */ /* 0x000fe20008410000 */
[----:B------:R-:W-:Y:S01]  /*3330*/  FMUL.FTZ R162, R15, UR8 ;  /* 0x000000080fa27c20 */ /* 0x000fe20008410000 */
[----:B------:R-:W-:Y:S01]  /*3340*/  FMUL.FTZ R161, R14, UR8 ;  /* 0x000000080ea17c20 */ /* 0x000fe20008410000 */
[----:B-1----:R-:W-:Y:S01]  /*3350*/  MOV R213, R153 ;  /* 0x0000009900d57202 */ /* 0x002fe20000000f00 */
[----:B------:R-:W-:Y:S03]  /*3360*/  FMUL.FTZ R151, R151, UR8 ;  /* 0x0000000897977c20 */ /* 0x000fe60008410000 */
[----:B------:R-:W1:Y:S01]  /*3370*/  MUFU.TANH R156, R156 ;  /* 0x0000009c009c7308 */ /* 0x000e620000002400 */
[----:B------:R-:W-:Y:S01]  /*3380*/  FMUL.FTZ R163, R16, UR8 ;  /* 0x0000000810a37c20 */ /* 0x000fe20008410000 */
[----:B---3--:R-:W-:Y:S01]  /*3390*/  MOV R237, R152 ;  /* 0x0000009800ed7202 */ /* 0x008fe20000000f00 */
[----:B------:R-:W-:Y:S01]  /*33a0*/  FMUL.FTZ R164, R17, UR8 ;  /* 0x0000000811a47c20 */ /* 0x000fe20008410000 */
[----:B------:R-:W-:Y:S01]  /*33b0*/  @!P6 FSEL R237, R152, -INF , !P5 ;  /* 0xff80000098ede808 */ /* 0x000fe20006800000 */
[----:B------:R-:W-:Y:S01]  /*33c0*/  FMUL.FTZ R165, R18, UR8 ;  /* 0x0000000812a57c20 */ /* 0x000fe20008410000 */
[----:B------:R-:W-:Y:S04]  /*33d0*/  @!P6 ISETP.GE.AND P5, PT, R206, R169, PT ;  /* 0x000000a9ce00e20c */ /* 0x000fe80003fa6270 */
[----:B------:R-:W3:Y:S01]  /*33e0*/  MUFU.TANH R155, R155 ;  /* 0x0000009b009b7308 */ /* 0x000ee20000002400 */
[----:B------:R-:W-:Y:S01]  /*33f0*/  FMUL.FTZ R236, R19, UR8 ;  /* 0x0000000813ec7c20 */ /* 0x000fe20008410000 */
[----:B--2---:R-:W-:Y:S01]  /*3400*/  MOV R235, R154 ;  /* 0x0000009a00eb7202 */ /* 0x004fe20000000f00 */
[----:B------:R-:W-:Y:S01]  /*3410*/  FFMA.FTZ R242, R237, UR7, -R168 ;  /* 0x00000007edf27c23 */ /* 0x000fe200080108a8 */
[C---:B------:R-:W-:Y:S01]  /*3420*/  @!P6 FSEL R213, R153.reuse, -INF , !P5 ;  /* 0xff80000099d5e808 */ /* 0x040fe20006800000 */
[----:B------:R-:W-:Y:S01]  /*3430*/  FFMA.FTZ R152, -R152, R152, 1 ;  /* 0x3f80000098987423 */ /* 0x000fe20000010198 */
[----:B------:R-:W-:Y:S01]  /*3440*/  @!P6 FSEL R235, R154, -INF , !P3 ;  /* 0xff8000009aebe808 */ /* 0x000fe20005800000 */
[----:B------:R-:W-:Y:S03]  /*3450*/  FFMA.FTZ R153, -R153, R153, 1 ;  /* 0x3f80000099997423 */ /* 0x000fe60000010199 */
[----:B------:R-:W2:Y:S01]  /*3460*/  MUFU.TANH R157, R157 ;  /* 0x0000009d009d7308 */ /* 0x000ea20000002400 */
[C---:B------:R-:W-:Y:S01]  /*3470*/  @!P6 ISETP.GE.AND P5, PT, R170.reuse, R171, PT ;  /* 0x000000abaa00e20c */ /* 0x040fe20003fa6270 */
[--C-:B------:R-:W-:Y:S01]  /*3480*/  FFMA.FTZ R174, R213, UR7, -R166.reuse ;  /* 0x00000007d5ae7c23 */ /* 0x100fe200080108a6 */
[----:B------:R-:W-:Y:S01]  /*3490*/  @!P6 ISETP.GE.AND P3, PT, R170, R169, PT ;  /* 0x000000a9aa00e20c */ /* 0x000fe20003f66270 */
[----:B------:R-:W-:Y:S01]  /*34a0*/  FFMA.FTZ R234, R235, UR7, -R166 ;  /* 0x00000007ebea7c23 */ /* 0x000fe200080108a6 */
[----:B------:R-:W-:Y:S01]  /*34b0*/  @!P6 IADD3 R170, PT, PT, R206, 0x11, RZ ;  /* 0x00000011ceaae810 */ /* 0x000fe20007ffe0ff */
[----:B------:R-:W-:Y:S01]  /*34c0*/  FMUL.FTZ R152, R152, UR8 ;  /* 0x0000000898987c20 */ /* 0x000fe20008410000 */
[-C--:B-1----:R-:W-:Y:S03]  /*34d0*/  MOV R175, R156.reuse ;  /* 0x0000009c00af7202 */ /* 0x082fe60000000f00 */
[----:B------:R-:W1:Y:S01]  /*34e0*/  MUFU.TANH R158, R158 ;  /* 0x0000009e009e7308 */ /* 0x000e620000002400 */
[C---:B------:R-:W-:Y:S01]  /*34f0*/  @!P6 FSEL R175, R156.reuse, -INF , !P1 ;  /* 0xff8000009cafe808 */ /* 0x040fe20004800000 */
[----:B------:R-:W-:Y:S01]  /*3500*/  FFMA.FTZ R156, -R156, R156, 1 ;  /* 0x3f8000009c9c7423 */ /* 0x000fe2000001019c */
[----:B---3--:R-:W-:Y:S01]  /*3510*/  MOV R239, R155 ;  /* 0x0000009b00ef7202 */ /* 0x008fe20000000f00 */
[----:B------:R-:W-:Y:S01]  /*3520*/  FFMA.FTZ R154, -R154, R154, 1 ;  /* 0x3f8000009a9a7423 */ /* 0x000fe2000001019a */
[----:B------:R-:W-:Y:S01]  /*3530*/  @!P6 FSEL R239, R155, -INF , !P4 ;  /* 0xff8000009befe808 */ /* 0x000fe20006000000 */
[--C-:B------:R-:W-:Y:S01]  /*3540*/  FFMA.FTZ R240, R175, UR7, -R168.reuse ;  /* 0x00000007aff07c23 */ /* 0x100fe200080108a8 */
[C---:B------:R-:W-:Y:S03]  /*3550*/  @!P6 ISETP.GE.AND P4, PT, R170.reuse, R171, PT ;  /* 0x000000abaa00e20c */ /* 0x040fe60003f86270 */
[----:B------:R-:W3:Y:S01]  /*3560*/  MUFU.TANH R160, R160 ;  /* 0x000000a000a07308 */ /* 0x000ee20000002400 */
[----:B------:R-:W-:Y:S01]  /*3570*/  @!P6 ISETP.GE.AND P1, PT, R170, R169, PT ;  /* 0x000000a9aa00e20c */ /* 0x000fe20003f26270 */
[----:B------:R-:W-:Y:S01]  /*3580*/  FFMA.FTZ R241, R239, UR7, -R168 ;  /* 0x00000007eff17c23 */ /* 0x000fe200080108a8 */
[----:B------:R-:W-:Y:S01]  /*3590*/  @!P6 IADD3 R170, PT, PT, R206, 0x19, RZ ;  /* 0x00000019ceaae810 */ /* 0x000fe20007ffe0ff */
[----:B------:R-:W-:Y:S01]  /*35a0*/  FFMA.FTZ R155, -R155, R155, 1 ;  /* 0x3f8000009b9b7423 */ /* 0x000fe2000001019b */
[----:B--2---:R-:W-:Y:S01]  /*35b0*/  MOV R173, R157 ;  /* 0x0000009d00ad7202 */ /* 0x004fe20000000f00 */
[----:B------:R-:W-:Y:S01]  /*35c0*/  FMUL.FTZ R156, R156, UR8 ;  /* 0x000000089c9c7c20 */ /* 0x000fe20008410000 */
[----:B------:R-:W-:Y:S03]  /*35d0*/  @!P6 FSEL R173, R157, -INF , !P2 ;  /* 0xff8000009dade808 */ /* 0x000fe60005000000 */
[----:B------:R-:W2:Y:S01]  /*35e0*/  MUFU.TANH R159, R159 ;  /* 0x0000009f009f7308 */ /* 0x000ea20000002400 */
[-C--:B------:R-:W-:Y:S01]  /*35f0*/  @!P6 ISETP.GE.AND P2, PT, R172, R171.reuse, PT ;  /* 0x000000abac00e20c */ /* 0x080fe20003f46270 */
[----:B------:R-:W-:Y:S01]  /*3600*/  FMUL.FTZ R155, R155, UR8 ;  /* 0x000000089b9b7c20 */ /* 0x000fe20008410000 */
[----:B-1----:R-:W-:Y:S01]  /*3610*/  MOV R237, R158 ;  /* 0x0000009e00ed7202 */ /* 0x002fe20000000f00 */
[----:B------:R-:W-:Y:S01]  /*3620*/  FFMA.FTZ R175, R173, UR7, -R166 ;  /* 0x00000007adaf7c23 */ /* 0x000fe200080108a6 */
[----:B------:R-:W-:Y:S01]  /*3630*/  @!P6 FSEL R237, R158, -INF , !P0 ;  /* 0xff8000009eede808 */ /* 0x000fe20004000000 */
[----:B------:R-:W-:Y:S01]  /*3640*/  FMUL.FTZ R153, R153, UR8 ;  /* 0x0000000899997c20 */ /* 0x000fe20008410000 */
[----:B------:R-:W-:Y:S03]  /*3650*/  @!P6 ISETP.GE.AND P0, PT, R170, R171, PT ;  /* 0x000000abaa00e20c */ /* 0x000fe60003f06270 */
[----:B------:R-:W1:Y:S01]  /*3660*/  MUFU.TANH R163, R163 ;  /* 0x000000a300a37308 */ /* 0x000e620000002400 */
[----:B------:R-:W-:Y:S01]  /*3670*/  FMUL.FTZ R154, R154, UR8 ;  /* 0x000000089a9a7c20 */ /* 0x000fe20008410000 */
[-C--:B---3--:R-:W-:Y:S01]  /*3680*/  MOV R171, R160.reuse ;  /* 0x000000a000ab7202 */ /* 0x088fe20000000f00 */
[----:B------:R-:W-:Y:S01]  /*3690*/  FFMA.FTZ R157, -R157, R157, 1 ;  /* 0x3f8000009d9d7423 */ /* 0x000fe2000001019d */
[C---:B------:R-:W-:Y:S01]  /*36a0*/  @!P6 FSEL R171, R160.reuse, -INF , !P4 ;  /* 0xff800000a0abe808 */ /* 0x040fe20006000000 */
[----:B------:R-:W-:Y:S01]  /*36b0*/  FFMA.FTZ R160, -R160, R160, 1 ;  /* 0x3f800000a0a07423 */ /* 0x000fe200000101a0 */
[----:B------:R-:W-:Y:S01]  /*36c0*/  @!P6 ISETP.GE.AND P4, PT, R170, R169, PT ;  /* 0x000000a9aa00e20c */ /* 0x000fe20003f86270 */
[----:B------:R-:W-:Y:S03]  /*36d0*/  FFMA.FTZ R158, -R158, R158, 1 ;  /* 0x3f8000009e9e7423 */ /* 0x000fe6000001019e */
[----:B------:R-:W3:Y:S01]  /*36e0*/  MUFU.TANH R164, R164 ;  /* 0x000000a400a47308 */ /* 0x000ee20000002400 */
[--C-:B------:R-:W-:Y:S01]  /*36f0*/  FFMA.FTZ R238, R171, UR7, -R168.reuse ;  /* 0x00000007abee7c23 */ /* 0x100fe200080108a8 */
[-C--:B--2---:R-:W-:Y:S01]  /*3700*/  MOV R213, R159.reuse ;  /* 0x0000009f00d57202 */ /* 0x084fe20000000f00 */
[----:B------:R-:W-:Y:S01]  /*3710*/  FMUL.FTZ R160, R160, UR8 ;  /* 0x00000008a0a07c20 */ /* 0x000fe20008410000 */
[C---:B------:R-:W-:Y:S01]  /*3720*/  @!P6 FSEL R213, R159.reuse, -INF , !P5 ;  /* 0xff8000009fd5e808 */ /* 0x040fe20006800000 */
[----:B------:R-:W-:Y:S01]  /*3730*/  FFMA.FTZ R159, -R159, R159, 1 ;  /* 0x3f8000009f9f7423 */ /* 0x000fe2000001019f */
[----:B------:R-:W-:Y:S01]  /*3740*/  @!P6 ISETP.GE.AND P5, PT, R172, R169, PT ;  /* 0x000000a9ac00e20c */ /* 0x000fe20003fa6270 */
[----:B------:R-:W-:Y:S03]  /*3750*/  FMUL.FTZ R157, R157, UR8 ;  /* 0x000000089d9d7c20 */ /* 0x000fe60008410000 */
[----:B------:R-:W2:Y:S01]  /*3760*/  MUFU.TANH R162, R162 ;  /* 0x000000a200a27308 */ /* 0x000ea20000002400 */
[----:B------:R-:W-:Y:S01]  /*3770*/  FFMA.FTZ R239, R213, UR7, -R168 ;  /* 0x00000007d5ef7c23 */ /* 0x000fe200080108a8 */
[-C--:B-1----:R-:W-:Y:S01]  /*3780*/  MOV R245, R163.reuse ;  /* 0x000000a300f57202 */ /* 0x082fe20000000f00 */
[----:B------:R-:W-:Y:S01]  /*3790*/  FMUL.FTZ R159, R159, UR8 ;  /* 0x000000089f9f7c20 */ /* 0x000fe20008410000 */
[C---:B------:R-:W-:Y:S01]  /*37a0*/  @!P6 FSEL R245, R163.reuse, -INF , !P2 ;  /* 0xff800000a3f5e808 */ /* 0x040fe20005000000 */
[----:B------:R-:W-:Y:S01]  /*37b0*/  FFMA.FTZ R163, -R163, R163, 1 ;  /* 0x3f800000a3a37423 */ /* 0x000fe200000101a3 */
[----:B------:R-:W-:Y:S01]  /*37c0*/  ISETP.GT.AND P2, PT, R221, R208, PT ;  /* 0x000000d0dd00720c */ /* 0x000fe20003f44270 */
[----:B------:R-:W-:Y:S03]  /*37d0*/  FMUL.FTZ R158, R158, UR8 ;  /* 0x000000089e9e7c20 */ /* 0x000fe60008410000 */
[----:B------:R-:W1:Y:S01]  /*37e0*/  MUFU.TANH R161, R161 ;  /* 0x000000a100a17308 */ /* 0x000e620000002400 */
[----:B------:R-:W-:Y:S01]  /*37f0*/  FMUL.FTZ R163, R163, UR8 ;  /* 0x00000008a3a37c20 */ /* 0x000fe20008410000 */
[-C--:B---3--:R-:W-:Y:S02]  /*3800*/  MOV R171, R164.reuse ;  /* 0x000000a400ab7202 */ /* 0x088fe40000000f00 */
[C---:B------:R-:W-:Y:S01]  /*3810*/  @!P6 FSEL R171, R164.reuse, -INF , !P0 ;  /* 0xff800000a4abe808 */ /* 0x040fe20004000000 */
[----:B------:R-:W-:Y:S01]  /*3820*/  FFMA.FTZ R164, -R164, R164, 1 ;  /* 0x3f800000a4a47423 */ /* 0x000fe200000101a4 */
[----:B------:R-:W-:Y:S04]  /*3830*/  LEA R244, P0, R194, R212, 0x2 ;  /* 0x000000d4c2f47211 */ /* 0x000fe800078010ff */
[----:B------:R-:W3:Y:S01]  /*3840*/  MUFU.TANH R165, R165 ;  /* 0x000000a500a57308 */ /* 0x000ee20000002400 */
[----:B------:R-:W-:Y:S01]  /*3850*/  FMUL.FTZ R164, R164, UR8 ;  /* 0x00000008a4a47c20 */ /* 0x000fe20008410000 */
[-C--:B--2---:R-:W-:Y:S02]  /*3860*/  MOV R169, R162.reuse ;  /* 0x000000a200a97202 */ /* 0x084fe40000000f00 */
[C---:B------:R-:W-:Y:S01]  /*3870*/  @!P6 FSEL R169, R162.reuse, -INF , !P1 ;  /* 0xff800000a2a9e808 */ /* 0x040fe20004800000 */
[----:B------:R-:W-:Y:S05]  /*3880*/  FFMA.FTZ R162, -R162, R162, 1 ;  /* 0x3f800000a2a27423 */ /* 0x000fea00000101a2 */
[----:B------:R-:W2:Y:S01]  /*3890*/  MUFU.TANH R167, R236 ;  /* 0x000000ec00a77308 */ /* 0x000ea20000002400 */
[--C-:B------:R-:W-:Y:S01]  /*38a0*/  FFMA.FTZ R172, R169, UR7, -R166.reuse ;  /* 0x00000007a9ac7c23 */ /* 0x100fe200080108a6 */
[-C--:B-1----:R-:W-:Y:S01]  /*38b0*/  MOV R173, R161.reuse ;  /* 0x000000a100ad7202 */ /* 0x082fe20000000f00 */
[----:B------:R-:W-:Y:S01]  /*38c0*/  FMUL.FTZ R162, R162, UR8 ;  /* 0x00000008a2a27c20 */ /* 0x000fe20008410000 */
[C---:B------:R-:W-:Y:S01]  /*38d0*/  @!P6 FSEL R173, R161.reuse, -INF , !P3 ;  /* 0xff800000a1ade808 */ /* 0x040fe20005800000 */
[----:B------:R-:W-:Y:S05]  /*38e0*/  FFMA.FTZ R161, -R161, R161, 1 ;  /* 0x3f800000a1a17423 */ /* 0x000fea00000101a1 */
[----:B------:R1:W-:Y:S01]  /*38f0*/  MUFU.EX2 R235, R174 ;  /* 0x000000ae00eb7308 */ /* 0x0003e20000000800 */
[--C-:B------:R-:W-:Y:S01]  /*3900*/  FFMA.FTZ R173, R173, UR7, -R166.reuse ;  /* 0x00000007adad7c23 */ /* 0x100fe200080108a6 */
[-C--:B---3--:R-:W-:Y:S01]  /*3910*/  MOV R213, R165.reuse ;  /* 0x000000a500d57202 */ /* 0x088fe20000000f00 */
[----:B------:R-:W-:Y:S07]  /*3920*/  FMUL.FTZ R161, R161, UR8 ;  /* 0x00000008a1a17c20 */ /* 0x000fee0008410000 */
[----:B------:R-:W-:Y:S01]  /*3930*/  MUFU.EX2 R243, R243 ;  /* 0x000000f300f37308 */ /* 0x000fe20000000800 */
[C---:B------:R-:W-:Y:S01]  /*3940*/  @!P6 FSEL R213, R165.reuse, -INF , !P5 ;  /* 0xff800000a5d5e808 */ /* 0x040fe20006800000 */
[----:B------:R-:W-:Y:S08]  /*3950*/  FFMA.FTZ R165, -R165, R165, 1 ;  /* 0x3f800000a5a57423 */ /* 0x000ff000000101a5 */
[----:B------:R-:W3:Y:S01]  /*3960*/  MUFU.EX2 R242, R242 ;  /* 0x000000f200f27308 */ /* 0x000ee20000000800 */
[----:B--2---:R-:W-:Y:S01]  /*3970*/  MOV R169, R167 ;  /* 0x000000a700a97202 */ /* 0x004fe20000000f00 */
[----:B------:R-:W-:Y:S08]  /*3980*/  FMUL.FTZ R165, R165, UR8 ;  /* 0x00000008a5a57c20 */ /* 0x000ff00008410000 */
[----:B------:R-:W2:Y:S01]  /*3990*/  MUFU.EX2 R234, R234 ;  /* 0x000000ea00ea7308 */ /* 0x000ea20000000800 */
[----:B------:R-:W-:Y:S01]  /*39a0*/  @!P6 FSEL R169, R167, -INF , !P4 ;  /* 0xff800000a7a9e808 */ /* 0x000fe20006000000 */
[----:B-1----:R-:W-:Y:S01]  /*39b0*/  FFMA.FTZ R174, R237, UR7, -R166 ;  /* 0x00000007edae7c23 */ /* 0x002fe200080108a6 */
[--C-:B------:R-:W-:Y:S01]  /*39c0*/  FFMA.FTZ R237, R245, UR7, -R168.reuse ;  /* 0x00000007f5ed7c23 */ /* 0x100fe200080108a8 */
[----:B------:R-:W-:Y:S06]  /*39d0*/  FFMA.FTZ R168, R171, UR7, -R168 ;  /* 0x00000007aba87c23 */ /* 0x000fec00080108a8 */
[----:B------:R-:W-:Y:S01]  /*39e0*/  MUFU.EX2 R175, R175 ;  /* 0x000000af00af7308 */ /* 0x000fe20000000800 */
[--C-:B------:R-:W-:Y:S01]  /*39f0*/  FFMA.FTZ R171, R213, UR7, -R166.reuse ;  /* 0x00000007d5ab7c23 */ /* 0x100fe200080108a6 */
[----:B------:R-:W-:Y:S01]  /*3a00*/  FFMA.FTZ R166, R169, UR7, -R166 ;  /* 0x00000007a9a67c23 */ /* 0x000fe200080108a6 */
[----:B------:R-:W-:Y:S07]  /*3a10*/  MOV R213, R211 ;  /* 0x000000d300d57202 */ /* 0x000fee0000000f00 */
[----:B------:R-:W1:Y:S01]  /*3a20*/  MUFU.EX2 R174, R174 ;  /* 0x000000ae00ae7308 */ /* 0x000e620000000800 */
[----:B---3--:R-:W-:Y:S01]  /*3a30*/  F2FP.BF16.F32.PACK_AB R250, R242, R243 ;  /* 0x000000f3f2fa723e */ /* 0x008fe200000010ff */
[----:B------:R-:W-:Y:S01]  /*3a40*/  FFMA.FTZ R167, -R167, R167, 1 ;  /* 0x3f800000a7a77423 */ /* 0x000fe200000101a7 */
[----:B------:R-:W-:Y:S07]  /*3a50*/  LEA.HI.X R245, R194, R213, RZ, 0x2, P0 ;  /* 0x000000d5c2f57211 */ /* 0x000fee00000f14ff */
[----:B------:R1:W-:Y:S01]  /*3a60*/  MUFU.EX2 R236, R168 ;  /* 0x000000a800ec7308 */ /* 0x0003e20000000800 */
[----:B--2---:R-:W-:Y:S01]  /*3a70*/  F2FP.BF16.F32.PACK_AB R248, R234, R235 ;  /* 0x000000ebeaf8723e */ /* 0x004fe200000010ff */
[----:B------:R-:W-:Y:S08]  /*3a80*/  STS [R200], R250 ;  /* 0x000000fac8007388 */ /* 0x000ff00000000800 */
[----:B------:R-:W-:Y:S01]  /*3a90*/  MUFU.EX2 R241, R241 ;  /* 0x000000f100f17308 */ /* 0x000fe20000000800 */
[----:B------:R-:W-:Y:S09]  /*3aa0*/  STS [R200+0x400], R248 ;  /* 0x000400f8c8007388 */ /* 0x000ff20000000800 */
[----:B------:R-:W2:Y:S01]  /*3ab0*/  MUFU.EX2 R240, R240 ;  /* 0x000000f000f07308 */ /* 0x000ea20000000800 */
[----:B------:R-:W3:Y:S09]  /*3ac0*/  LDG.E R169, desc[UR12][R244.64] ;  /* 0x0000000cf4a97981 */ /* 0x000ef2000c1e1900 */
[----:B------:R-:W-:Y:S01]  /*3ad0*/  MUFU.EX2 R239, R239 ;  /* 0x000000ef00ef7308 */ /* 0x000fe20000000800 */
[----:B-1----:R-:W-:Y:S09]  /*3ae0*/  F2FP.BF16.F32.PACK_AB R168, R174, R175 ;  /* 0x000000afaea8723e */ /* 0x002ff200000010ff */
[----:B------:R-:W1:Y:S01]  /*3af0*/  MUFU.EX2 R238, R238 ;  /* 0x000000ee00ee7308 */ /* 0x000e620000000800 */
[----:B------:R4:W-:Y:S09]  /*3b00*/  STS [R214+0x400], R168 ;  /* 0x000400a8d6007388 */ /* 0x0009f20000000800 */
[----:B------:R-:W-:Y:S01]  /*3b10*/  MUFU.EX2 R173, R173 ;  /* 0x000000ad00ad7308 */ /* 0x000fe20000000800 */
[----:B--2---:R-:W-:Y:S09]  /*3b20*/  F2FP.BF16.F32.PACK_AB R246, R240, R241 ;  /* 0x000000f1f0f6723e */ /* 0x004ff200000010ff */
[----:B------:R-:W2:Y:S01]  /*3b30*/  MUFU.EX2 R172, R172 ;  /* 0x000000ac00ac7308 */ /* 0x000ea20000000800 */
[----:B------:R-:W-:Y:S09]  /*3b40*/  STS [R214], R246 ;  /* 0x000000f6d6007388 */ /* 0x000ff20000000800 */
[----:B------:R-:W4:Y:S01]  /*3b50*/  MUFU.EX2 R237, R237 ;  /* 0x000000ed00ed7308 */ /* 0x000f220000000800 */
[----:B-1----:R-:W-:Y:S09]  /*3b60*/  F2FP.BF16.F32.PACK_AB R251, R238, R239 ;  /* 0x000000efeefb723e */ /* 0x002ff200000010ff */
[----:B------:R-:W-:Y:S01]  /*3b70*/  MUFU.EX2 R171, R171 ;  /* 0x000000ab00ab7308 */ /* 0x000fe20000000800 */
[----:B------:R-:W-:Y:S09]  /*3b80*/  STS [R224], R251 ;  /* 0x000000fbe0007388 */ /* 0x000ff20000000800 */
[----:B------:R1:W1:Y:S01]  /*3b90*/  MUFU.EX2 R170, R166 ;  /* 0x000000a600aa7308 */ /* 0x0002620000000800 */
[----:B--2---:R-:W-:Y:S02]  /*3ba0*/  F2FP.BF16.F32.PACK_AB R249, R172, R173 ;  /* 0x000000adacf9723e */ /* 0x004fe400000010ff */
[----:B----4-:R-:W-:Y:S03]  /*3bb0*/  F2FP.BF16.F32.PACK_AB R247, R236, R237 ;  /* 0x000000edecf7723e */ /* 0x010fe600000010ff */
[----:B------:R-:W-:Y:S06]  /*3bc0*/  STS [R224+0x400], R249 ;  /* 0x000400f9e0007388 */ /* 0x000fec0000000800 */
[----:B------:R3:W2:Y:S01]  /*3bd0*/  LDG.E R168, desc[UR12][R244.64+0x20] ;  /* 0x0000200cf4a87981 */ /* 0x0006a2000c1e1900 */
[----:B-1----:R-:W-:Y:S02]  /*3be0*/  IADD3 R166, PT, PT, R224, R215, RZ ;  /* 0x000000d7e0a67210 */ /* 0x002fe40007ffe0ff */
[----:B------:R-:W-:Y:S03]  /*3bf0*/  F2FP.BF16.F32.PACK_AB R213, R170, R171 ;  /* 0x000000abaad5723e */ /* 0x000fe600000010ff */
[----:B------:R-:W-:Y:S06]  /*3c00*/  STS [R166], R247 ;  /* 0x000000f7a6007388 */ /* 0x000fec0000000800 */
[----:B------:R-:W-:Y:S06]  /*3c10*/  STS [R166+0x400], R213 ;  /* 0x000400d5a6007388 */ /* 0x000fec0000000800 */
[----:B------:R-:W-:Y:S06]  /*3c20*/  LDSM.16.M88.4 R68, [R190+0xc000] ;  /* 0x00c00000be44783b */ /* 0x000fec0000000200 */
[----:B------:R-:W1:Y:S06]  /*3c30*/  LDSM.16.M88.4 R72, [R186+0x6000] ;  /* 0x00600000ba48783b */ /* 0x000e6c0000000200 */
[----:B------:R-:W4:Y:S06]  /*3c40*/  LDSM.16.M88.4 R76, [R186+0x6800] ;  /* 0x00680000ba4c783b */ /* 0x000f2c0000000200 */
        /* <DEDUP_REMOVED lines=8> */
[C---:B----4-:R-:W-:Y:S08]  /*3cd0*/  HMMA.16816.F32.BF16 R12, R68.reuse, R76, RZ ;  /* 0x0000004c440c723c */ /* 0x050ff000000418ff */
[----:B------:R-:W-:Y:S01]  /*3ce0*/  HMMA.16816.F32.BF16 R16, R68, R78, RZ ;  /* 0x0000004e4410723c */ /* 0x000fe200000418ff */
[----:B------:R-:W1:Y:S06]  /*3cf0*/  LDSM.16.M88.4 R68, [R184+0x6800] ;  /* 0x00680000b844783b */ /* 0x000e6c0000000200 */
[----:B------:R-:W4:Y:S01]  /*3d00*/  LDSM.16.M88.4 R76, [R183+0x6000] ;  /* 0x00600000b74c783b */ /* 0x000f220000000200 */
[C---:B------:R-:W-:Y:S08]  /*3d10*/  HMMA.16816.F32.BF16 R4, R80.reuse, R84, R4 ;  /* 0x000000545004723c */ /* 0x040ff00000041804 */
        /* <DEDUP_REMOVED lines=16> */
[C---:B------:R-:W-:Y:S08]  /*3e20*/  HMMA.16816.F32.BF16 R12, R72.reuse, R80, R12 ;  /* 0x00000050480c723c */ /* 0x040ff0000004180c */
[----:B------:R-:W-:Y:S01]  /*3e30*/  HMMA.16816.F32.BF16 R16, R72, R82, R16 ;  /* 0x000000524810723c */ /* 0x000fe20000041810 */
[----:B------:R-:W4:Y:S06]  /*3e40*/  LDSM.16.M88.4 R72, [R191+0x8800] ;  /* 0x00880000bf48783b */ /* 0x000f2c0000000200 */
        /* <DEDUP_REMOVED lines=11> */
[C---:B----4-:R-:W-:Y:S08]  /*3f00*/  HMMA.16816.F32.BF16 R12, R92.reuse, R72, R12 ;  /* 0x000000485c0c723c */ /* 0x050ff0000004180c */
[----:B------:R-:W-:Y:S01]  /*3f10*/  HMMA.16816.F32.BF16 R16, R92, R74, R16 ;  /* 0x0000004a5c10723c */ /* 0x000fe20000041810 */
[----:B------:R-:W4:Y:S06]  /*3f20*/  LDSM.16.M88.4 R72, [R183+0x8800] ;  /* 0x00880000b748783b */ /* 0x000f2c0000000200 */
        /* <DEDUP_REMOVED lines=11> */
[C---:B----4-:R-:W-:Y:S08]  /*3fe0*/  HMMA.16816.F32.BF16 R12, R84.reuse, R72, R12 ;  /* 0x00000048540c723c */ /* 0x050ff0000004180c */
[----:B------:R-:W-:Y:S01]  /*3ff0*/  HMMA.16816.F32.BF16 R16, R84, R74, R16 ;  /* 0x0000004a5410723c */ /* 0x000fe20000041810 */
[----:B------:R-:W4:Y:S06]  /*4000*/  LDSM.16.M88.4 R72, [R191+0xa800] ;  /* 0x00a80000bf48783b */ /* 0x000f2c0000000200 */
[----:B------:R-:W4:Y:S01]  /*4010*/  LDSM.16.M88.4 R84, [R188+0x10000] ;  /* 0x01000000bc54783b */ /* 0x000f220000000200 */
[C---:B--2---:R-:W-:Y:S08]  /*4020*/  HMMA.16816.F32.BF16 R4, R92.reuse, R96, R4 ;  /* 0x000000605c04723c */ /* 0x044ff00000041804 */
[C---:B------:R-:W-:Y:S01]  /*4030*/  HMMA.16816.F32.BF16 R8, R92.reuse, R98, R8 ;  /* 0x000000625c08723c */ /* 0x040fe20000041808 */
[----:B------:R-:W-:Y:S07]  /*4040*/  LDSM.16.M88.4 R96, [R183+0xa000] ;  /* 0x00a00000b760783b */ /* 0x000fee0000000200 */
[C---:B-1----:R-:W-:Y:S08]  /*4050*/  HMMA.16816.F32.BF16 R12, R92.reuse, R68, R12 ;  /* 0x000000445c0c723c */ /* 0x042ff0000004180c */
[----:B------:R-:W-:Y:S01]  /*4060*/  HMMA.16816.F32.BF16 R16, R92, R70, R16 ;  /* 0x000000465c10723c */ /* 0x000fe20000041810 */
[----:B------:R-:W1:Y:S06]  /*4070*/  LDSM.16.M88.4 R68, [R184+0xa800] ;  /* 0x00a80000b844783b */ /* 0x000e6c0000000200 */
[----:B------:R-:W2:Y:S01]  /*4080*/  LDSM.16.M88.4 R92, [R176+0x10000] ;  /* 0x01000000b05c783b */ /* 0x000ea20000000200 */
[C---:B---3--:R-:W-:Y:S08]  /*4090*/  HMMA.16816.F32.BF16 R4, R76.reuse, R80, R4 ;  /* 0x000000504c04723c */ /* 0x048ff00000041804 */
[C---:B------:R-:W-:Y:S08]  /*40a0*/  HMMA.16816.F32.BF16 R8, R76.reuse, R82, R8 ;  /* 0x000000524c08723c */ /* 0x040ff00000041808 */
[C---:B----4-:R-:W-:Y:S08]  /*40b0*/  HMMA.16816.F32.BF16 R12, R76.reuse, R72, R12 ;  /* 0x000000484c0c723c */ /* 0x050ff0000004180c */
        /* <DEDUP_REMOVED lines=15> */
[----:B------:R-:W-:Y:S01]  /*41b0*/  FMUL.FTZ R151, R244, R151 ;  /* 0x00000097f4977220 */ /* 0x000fe20000410000 */
[----:B------:R-:W-:Y:S01]  /*41c0*/  FADD.FTZ R242, -R169, R8 ;  /* 0x00000008a9f27221 */ /* 0x000fe20000010100 */
[----:B------:R-:W-:Y:S01]  /*41d0*/  FMUL.FTZ R152, R213, R152 ;  /* 0x00000098d5987220 */ /* 0x000fe20000410000 */
[----:B------:R-:W-:Y:S02]  /*41e0*/  FMUL.FTZ R243, R240, R243 ;  /* 0x000000f3f0f37220 */ /* 0x000fe40000410000 */
[----:B------:R-:W-:Y:S01]  /*41f0*/  FMUL.FTZ R242, R241, R242 ;  /* 0x000000f2f1f27220 */ /* 0x000fe20000410000 */
[C---:B------:R-:W-:Y:S01]  /*4200*/  FADD.FTZ R240, -R169.reuse, R12 ;  /* 0x0000000ca9f07221 */ /* 0x040fe20000010100 */
[----:B------:R-:W-:Y:S01]  /*4210*/  F2FP.BF16.F32.PACK_AB R151, R152, R151 ;  /* 0x000000979897723e */ /* 0x000fe200000010ff */
[----:B------:R-:W-:Y:S01]  /*4220*/  FADD.FTZ R213, -R169, R13 ;  /* 0x0000000da9d57221 */ /* 0x000fe20000010100 */
[----:B------:R-:W-:Y:S01]  /*4230*/  FMUL.FTZ R155, R242, R155 ;  /* 0x0000009bf29b7220 */ /* 0x000fe20000410000 */
[----:B------:R-:W-:Y:S01]  /*4240*/  FMUL.FTZ R156, R243, R156 ;  /* 0x0000009cf39c7220 */ /* 0x000fe20000410000 */
[----:B------:R-:W-:Y:S01]  /*4250*/  FMUL.FTZ R240, R239, R240 ;  /* 0x000000f0eff07220 */ /* 0x000fe20000410000 */
[----:B------:R-:W-:Y:S01]  /*4260*/  FMUL.FTZ R213, R238, R213 ;  /* 0x000000d5eed57220 */ /* 0x000fe20000410000 */
[----:B------:R-:W-:Y:S01]  /*4270*/  FADD.FTZ R152, -R168, R6 ;  /* 0x00000006a8987221 */ /* 0x000fe20000010100 */
[C---:B------:R-:W-:Y:S01]  /*4280*/  FADD.FTZ R244, -R169.reuse, R16 ;  /* 0x00000010a9f47221 */ /* 0x040fe20000010100 */
[----:B------:R-:W-:Y:S01]  /*4290*/  FADD.FTZ R169, -R169, R17 ;  /* 0x00000011a9a97221 */ /* 0x000fe20000010100 */
[----:B------:R-:W-:Y:S01]  /*42a0*/  FMUL.FTZ R159, R240, R159 ;  /* 0x0000009ff09f7220 */ /* 0x000fe20000410000 */
[----:B------:R-:W-:Y:S01]  /*42b0*/  FMUL.FTZ R160, R213, R160 ;  /* 0x000000a0d5a07220 */ /* 0x000fe20000410000 */
[----:B------:R-:W-:Y:S01]  /*42c0*/  F2FP.BF16.F32.PACK_AB R155, R156, R155 ;  /* 0x0000009b9c9b723e */ /* 0x000fe200000010ff */
[----:B------:R-:W-:Y:S01]  /*42d0*/  FMUL.FTZ R169, R236, R169 ;  /* 0x000000a9eca97220 */ /* 0x000fe20000410000 */
[----:B------:R-:W-:Y:S01]  /*42e0*/  FMUL.FTZ R152, R235, R152 ;  /* 0x00000098eb987220 */ /* 0x000fe20000410000 */
[C---:B------:R-:W-:Y:S01]  /*42f0*/  FADD.FTZ R156, -R168.reuse, R10 ;  /* 0x0000000aa89c7221 */ /* 0x040fe20000010100 */
[----:B------:R-:W-:Y:S01]  /*4300*/  FMUL.FTZ R244, R237, R244 ;  /* 0x000000f4edf47220 */ /* 0x000fe20000410000 */
[----:B------:R-:W-:Y:S01]  /*4310*/  FMUL.FTZ R164, R169, R164 ;  /* 0x000000a4a9a47220 */ /* 0x000fe20000410000 */
[----:B------:R-:W-:Y:S01]  /*4320*/  FADD.FTZ R169, -R168, R7 ;  /* 0x00000007a8a97221 */ /* 0x000fe20000010100 */
[----:B------:R-:W-:Y:S01]  /*4330*/  FMUL.FTZ R152, R152, R153 ;  /* 0x0000009998987220 */ /* 0x000fe20000410000 */
[----:B------:R-:W-:Y:S01]  /*4340*/  F2FP.BF16.F32.PACK_AB R159, R160, R159 ;  /* 0x0000009fa09f723e */ /* 0x000fe200000010ff */
[----:B------:R-:W-:Y:S01]  /*4350*/  FMUL.FTZ R156, R175, R156 ;  /* 0x0000009caf9c7220 */ /* 0x000fe20000410000 */
[----:B------:R-:W-:Y:S01]  /*4360*/  FMUL.FTZ R169, R234, R169 ;  /* 0x000000a9eaa97220 */ /* 0x000fe20000410000 */
[C---:B------:R-:W-:Y:S01]  /*4370*/  FADD.FTZ R213, -R168.reuse, R11 ;  /* 0x0000000ba8d57221 */ /* 0x040fe20000010100 */
[C---:B------:R-:W-:Y:S01]  /*4380*/  FADD.FTZ R153, -R168.reuse, R15 ;  /* 0x0000000fa8997221 */ /* 0x040fe20000010100 */
[C---:B------:R-:W-:Y:S01]  /*4390*/  FADD.FTZ R160, -R168.reuse, R18 ;  /* 0x00000012a8a07221 */ /* 0x040fe20000010100 */
[----:B------:R-:W-:Y:S01]  /*43a0*/  FMUL.FTZ R169, R169, R154 ;  /* 0x0000009aa9a97220 */ /* 0x000fe20000410000 */
[C---:B------:R-:W-:Y:S01]  /*43b0*/  FADD.FTZ R154, -R168.reuse, R14 ;  /* 0x0000000ea89a7221 */ /* 0x040fe20000010100 */
[----:B------:R-:W-:Y:S01]  /*43c0*/  FADD.FTZ R175, -R168, R19 ;  /* 0x00000013a8af7221 */ /* 0x000fe20000010100 */
[----:B------:R-:W-:Y:S01]  /*43d0*/  FMUL.FTZ R163, R244, R163 ;  /* 0x000000a3f4a37220 */ /* 0x000fe20000410000 */
[----:B------:R-:W-:Y:S01]  /*43e0*/  FMUL.FTZ R213, R174, R213 ;  /* 0x000000d5aed57220 */ /* 0x000fe20000410000 */
[----:B------:R-:W-:Y:S01]  /*43f0*/  F2FP.BF16.F32.PACK_AB R169, R169, R152 ;  /* 0x00000098a9a9723e */ /* 0x000fe200000010ff */
[----:B------:R-:W-:Y:S01]  /*4400*/  FMUL.FTZ R154, R173, R154 ;  /* 0x0000009aad9a7220 */ /* 0x000fe20000410000 */
[----:B------:R-:W-:Y:S01]  /*4410*/  FMUL.FTZ R153, R172, R153 ;  /* 0x00000099ac997220 */ /* 0x000fe20000410000 */
[----:B------:R-:W-:Y:S01]  /*4420*/  FMUL.FTZ R160, R171, R160 ;  /* 0x000000a0aba07220 */ /* 0x000fe20000410000 */
[----:B------:R-:W-:Y:S01]  /*4430*/  FMUL.FTZ R175, R170, R175 ;  /* 0x000000afaaaf7220 */ /* 0x000fe20000410000 */
[----:B------:R-:W-:Y:S01]  /*4440*/  FMUL.FTZ R152, R167, UR8 ;  /* 0x00000008a7987c20 */ /* 0x000fe20008410000 */
[----:B------:R-:W-:Y:S01]  /*4450*/  F2FP.BF16.F32.PACK_AB R163, R164, R163 ;  /* 0x000000a3a4a3723e */ /* 0x000fe200000010ff */
[----:B------:R-:W-:Y:S01]  /*4460*/  FMUL.FTZ R156, R156, R157 ;  /* 0x0000009d9c9c7220 */ /* 0x000fe20000410000 */
[----:B------:R-:W-:Y:S01]  /*4470*/  FMUL.FTZ R213, R213, R158 ;  /* 0x0000009ed5d57220 */ /* 0x000fe20000410000 */
[----:B------:R-:W-:Y:S01]  /*4480*/  FMUL.FTZ R154, R154, R161 ;  /* 0x000000a19a9a7220 */ /* 0x000fe20000410000 */
        /* <DEDUP_REMOVED lines=30> */
.L_x_911:
[----:B------:R-:W-:Y:S01]  /*4670*/  F2FP.BF16.F32.PACK_AB R213, R213, R156 ;  /* 0x0000009cd5d5723e */ /* 0x000fe200000010ff */
[----:B------:R-:W-:Y:S01]  /*4680*/  STS [R200+-0x2000], R151 ;  /* 0xffe00097c8007388 */ /* 0x000fe20000000800 */
[----:B------:R-:W-:Y:S02]  /*4690*/  F2FP.BF16.F32.PACK_AB R153, R153, R154 ;  /* 0x0000009a9999723e */ /* 0x000fe400000010ff */
[----:B------:R-:W-:Y:S02]  /*46a0*/  F2FP.BF16.F32.PACK_AB R175, R175, R160 ;  /* 0x000000a0afaf723e */ /* 0x000fe400000010ff */
[----:B------:R-:W-:Y:S05]  /*46b0*/  STS [R200+-0x1c00], R169 ;  /* 0xffe400a9c8007388 */ /* 0x000fea0000000800 */
[----:B------:R-:W-:Y:S05]  /*46c0*/  STS [R214+-0x2000], R155 ;  /* 0xffe0009bd6007388 */ /* 0x000fea0000000800 */
[----:B------:R2:W-:Y:S05]  /*46d0*/  STS [R214+-0x1c00], R213 ;  /* 0xffe400d5d6007388 */ /* 0x0005ea0000000800 */
[----:B------:R-:W-:Y:S05]  /*46e0*/  STS [R224+-0x2000], R159 ;  /* 0xffe0009fe0007388 */ /* 0x000fea0000000800 */
[----:B------:R-:W-:Y:S05]  /*46f0*/  STS [R224+-0x1c00], R153 ;  /* 0xffe40099e0007388 */ /* 0x000fea0000000800 */
[----:B------:R-:W-:Y:S05]  /*4700*/  STS [R166+-0x2000], R163 ;  /* 0xffe000a3a6007388 */ /* 0x000fea0000000800 */
[----:B------:R-:W-:Y:S01]  /*4710*/  STS [R166+-0x1c00], R175 ;  /* 0xffe400afa6007388 */ /* 0x000fe20000000800 */
[----:B------:R-:W-:Y:S01]  /*4720*/  BAR.SYNC.DEFER_BLOCKING 0x0 ;  /* 0x0000000000007b1d */ /* 0x000fe20000010000 */
[----:B--2---:R-:W-:Y:S05]  /*4730*/  IMAD R213, R203, UR5, RZ ;  /* 0x00000005cbd57c24 */ /* 0x004fea000f8e02ff */
        /* <DEDUP_REMOVED lines=91> */
.L_x_912:
[----:B------:R-:W-:Y:S01]  /*4cf0*/  LDSM.16.M88.4 R148, [R180+0x1e000] ;  /* 0x01e00000b494783b */ /* 0x000fe20000000200 */
[----:B------:R-:W-:Y:S01]  /*4d00*/  IMAD.SHL.U32 R235, R213, 0x8, RZ ;  /* 0x00000008d5eb7824 */ /* 0x000fe200078e00ff */
[----:B------:R-:W-:Y:S01]  /*4d10*/  ISETP.GT.AND P1, PT, R221, R208, PT ;  /* 0x000000d0dd00720c */ /* 0x000fe20003f24270 */
[----:B------:R-:W-:Y:S01]  /*4d20*/  VIADD R216, R216, 0xffffffc0 ;  /* 0xffffffc0d8d87836 */ /* 0x000fe20000000000 */
[----:B------:R-:W2:Y:S01]  /*4d30*/  LDSM.16.MT88.4 R16, [R189+0x12000] ;  /* 0x01200000bd10783b */ /* 0x000ea20000004200 */
[----:B------:R-:W-:Y:S02]  /*4d40*/  @P2 IADD3 R212, P3, PT, R212, -0x100, RZ ;  /* 0xffffff00d4d42810 */ /* 0x000fe40007f7e0ff */
[----:B------:R-:W-:Y:S01]  /*4d50*/  LEA R234, P0, R235, R226, 0x2 ;  /* 0x000000e2ebea7211 */ /* 0x000fe200078010ff */
[----:B------:R-:W1:Y:S01]  /*4d60*/  LDSM.16.M88.4 R92, [R180+0x1f000] ;  /* 0x01f00000b45c783b */ /* 0x000e620000000200 */
[----:B------:R-:W-:Y:S02]  /*4d70*/  @P2 IADD3.X R211, PT, PT, R211, -0x1, RZ, P3, !PT ;  /* 0xffffffffd3d32810 */ /* 0x000fe40001ffe4ff */
[----:B------:R-:W-:Y:S01]  /*4d80*/  LEA.HI.X.SX32 R235, R235, R227, 0x2, P0 ;  /* 0x000000e3ebeb7211 */ /* 0x000fe200000f16ff */
[----:B------:R-:W3:Y:S01]  /*4d90*/  LDSM.16.MT88.4 R80, [R189+0x14000] ;  /* 0x01400000bd50783b */ /* 0x000ee20000004200 */
[C---:B------:R-:W-:Y:S03]  /*4da0*/  LEA R236, P0, R213.reuse, R234, 0x5 ;  /* 0x000000ead5ec7211 */ /* 0x040fe600078028ff */
[----:B------:R-:W4:Y:S01]  /*4db0*/  LDSM.16.MT88.4 R96, [R189+0x16000] ;  /* 0x01600000bd60783b */ /* 0x000f220000004200 */
[C---:B------:R-:W-:Y:S02]  /*4dc0*/  LEA.HI.X.SX32 R237, R213.reuse, R235, 0x5, P0 ;  /* 0x000000ebd5ed7211 */ /* 0x040fe400000f2eff */
[C---:B------:R-:W-:Y:S01]  /*4dd0*/  LEA R238, P0, R213.reuse, R236, 0x5 ;  /* 0x000000ecd5ee7211 */ /* 0x040fe200078028ff */
[----:B------:R-:W-:Y:S03]  /*4de0*/  LDSM.16.M88.4 R152, [R3+0x1e000] ;  /* 0x01e000000398783b */ /* 0x000fe60000000200 */
[C---:B------:R-:W-:Y:S01]  /*4df0*/  LEA.HI.X.SX32 R239, R213.reuse, R237, 0x5, P0 ;  /* 0x000000edd5ef7211 */ /* 0x040fe200000f2eff */
[----:B------:R-:W4:Y:S01]  /*4e00*/  LDSM.16.MT88.4 R156, [R189+0x12800] ;  /* 0x01280000bd9c783b */ /* 0x000f220000004200 */
[C---:B------:R-:W-:Y:S03]  /*4e10*/  LEA R240, P0, R213.reuse, R238, 0x5 ;  /* 0x000000eed5f07211 */ /* 0x040fe600078028ff */
[----:B------:R-:W4:Y:S01]  /*4e20*/  LDSM.16.M88.4 R160, [R3+0x1f000] ;  /* 0x01f0000003a0783b */ /* 0x000f220000000200 */
[C---:B------:R-:W-:Y:S02]  /*4e30*/  LEA.HI.X.SX32 R241, R213.reuse, R239, 0x5, P0 ;  /* 0x000000efd5f17211 */ /* 0x040fe400000f2eff */
[C---:B------:R-:W-:Y:S01]  /*4e40*/  LEA R242, P0, R213.reuse, R240, 0x5 ;  /* 0x000000f0d5f27211 */ /* 0x040fe200078028ff */
[----:B------:R-:W4:Y:S03]  /*4e50*/  LDSM.16.MT88.4 R164, [R189+0x14800] ;  /* 0x01480000bda4783b */ /* 0x000f260000004200 */
[C---:B------:R-:W-:Y:S01]  /*4e60*/  LEA.HI.X.SX32 R243, R213.reuse, R241, 0x5, P0 ;  /* 0x000000f1d5f37211 */ /* 0x040fe200000f2eff */
[----:B------:R-:W4:Y:S04]  /*4e70*/  LDSM.16.MT88.4 R168, [R189+0x16800] ;  /* 0x01680000bda8783b */ /* 0x000f280000004200 */
[----:B------:R-:W-:Y:S01]  /*4e80*/  LDSM.16.MT88.4 R172, [R189+0x15000] ;  /* 0x01500000bdac783b */ /* 0x000fe20000004200 */
[-C--:B--2---:R-:W-:Y:S08]  /*4e90*/  HMMA.16816.F32.BF16 R4, R148, R16.reuse, RZ ;  /* 0x000000109404723c */ /* 0x084ff000000418ff */
        /* <DEDUP_REMOVED lines=21> */
[----:B------:R-:W2:Y:S07]  /*4ff0*/  LDSM.16.M88.4 R164, [R2+0x1f000] ;  /* 0x01f0000002a4783b */ /* 0x000eae0000000200 */
[-C--:B------:R-:W-:Y:S08]  /*5000*/  HMMA.16816.F32.BF16 R84, R152, R168.reuse, R84 ;  /* 0x000000a89854723c */ /* 0x080ff00000041854 */
[C---:B------:R-:W-:Y:S08]  /*5010*/  HMMA.16816.F32.BF16 R88, R160.reuse, R168, R88 ;  /* 0x000000a8a058723c */ /* 0x040ff00000041858 */
[-C--:B------:R-:W-:Y:S01]  /*5020*/  HMMA.16816.F32.BF16 R92, R160, R170.reuse, R92 ;  /* 0x000000aaa05c723c */ /* 0x080fe2000004185c */
[----:B------:R-:W-:Y:S07]  /*5030*/  LDSM.16.MT88.4 R160, [R189+0x13800] ;  /* 0x01380000bda0783b */ /* 0x000fee0000004200 */
[----:B------:R-:W-:Y:S01]  /*5040*/  HMMA.16816.F32.BF16 R96, R152, R170, R96 ;  /* 0x000000aa9860723c */ /* 0x000fe20000041860 */
[----:B------:R-:W3:Y:S04]  /*5050*/  LDSM.16.MT88.4 R152, [R189+0x17000] ;  /* 0x01700000bd98783b */ /* 0x000ee80000004200 */
[----:B------:R-:W-:Y:S03]  /*5060*/  LDSM.16.M88.4 R168, [R0+0x1f000] ;  /* 0x01f0000000a8783b */ /* 0x000fe60000000200 */
[-C--:B-1----:R-:W-:Y:S08]  /*5070*/  HMMA.16816.F32.BF16 R4, R148, R156.reuse, R4 ;  /* 0x0000009c9404723c */ /* 0x082ff00000041804 */
[C---:B--2---:R-:W-:Y:S08]  /*5080*/  HMMA.16816.F32.BF16 R8, R164.reuse, R156, R8 ;  /* 0x0000009ca408723c */ /* 0x044ff00000041808 */
[-C--:B------:R-:W-:Y:S08]  /*5090*/  HMMA.16816.F32.BF16 R12, R164, R158.reuse, R12 ;  /* 0x0000009ea40c723c */ /* 0x080ff0000004180c */
[C---:B------:R-:W-:Y:S01]  /*50a0*/  HMMA.16816.F32.BF16 R16, R148.reuse, R158, R16 ;  /* 0x0000009e9410723c */ /* 0x040fe20000041810 */
[----:B------:R-:W1:Y:S07]  /*50b0*/  LDSM.16.M88.4 R156, [R0+0x1e000] ;  /* 0x01e00000009c783b */ /* 0x000e6e0000000200 */
[-C--:B------:R-:W-:Y:S08]  /*50c0*/  HMMA.16816.F32.BF16 R68, R148, R172.reuse, R68 ;  /* 0x000000ac9444723c */ /* 0x080ff00000041844 */
[C---:B------:R-:W-:Y:S04]  /*50d0*/  HMMA.16816.F32.BF16 R72, R164.reuse, R172, R72 ;  /* 0x000000aca448723c */ /* 0x040fe80000041848 */
[C---:B------:R-:W-:Y:S04]  /*50e0*/  LEA R172, P0, R213.reuse, R242, 0x5 ;  /* 0x000000f2d5ac7211 */ /* 0x040fe800078028ff */
[-C--:B------:R-:W-:Y:S03]  /*50f0*/  HMMA.16816.F32.BF16 R76, R164, R174.reuse, R76 ;  /* 0x000000aea44c723c */ /* 0x080fe6000004184c */
[C---:B------:R-:W-:Y:S05]  /*5100*/  LEA.HI.X.SX32 R173, R213.reuse, R243, 0x5, P0 ;  /* 0x000000f3d5ad7211 */ /* 0x040fea00000f2eff */
[C---:B------:R-:W-:Y:S04]  /*5110*/  HMMA.16816.F32.BF16 R80, R148.reuse, R174, R80 ;  /* 0x000000ae9450723c */ /* 0x040fe80000041850 */
[C---:B------:R-:W-:Y:S04]  /*5120*/  LEA R174, P0, R213.reuse, R172, 0x5 ;  /* 0x000000acd5ae7211 */ /* 0x040fe800078028ff */
[-C--:B---3--:R-:W-:Y:S03]  /*5130*/  HMMA.16816.F32.BF16 R84, R148, R152.reuse, R84 ;  /* 0x000000989454723c */ /* 0x088fe60000041854 */
[C---:B------:R-:W-:Y:S05]  /*5140*/  LEA.HI.X.SX32 R175, R213.reuse, R173, 0x5, P0 ;  /* 0x000000add5af7211 */ /* 0x040fea00000f2eff */
[C---:B------:R-:W-:Y:S04]  /*5150*/  HMMA.16816.F32.BF16 R88, R164.reuse, R152, R88 ;  /* 0x00000098a458723c */ /* 0x040fe80000041858 */
[C---:B------:R-:W-:Y:S04]  /*5160*/  IMAD.WIDE R244, R213.reuse, -0xc0, R174 ;  /* 0xffffff40d5f47825 */ /* 0x040fe800078e02ae */
[-C--:B------:R-:W-:Y:S01]  /*5170*/  HMMA.16816.F32.BF16 R92, R164, R154.reuse, R92 ;  /* 0x0000009aa45c723c */ /* 0x080fe2000004185c */
[----:B------:R-:W2:Y:S02]  /*5180*/  LDSM.16.MT88.4 R164, [R189+0x15800] ;  /* 0x01580000bda4783b */ /* 0x000ea40000004200 */
[C---:B------:R-:W-:Y:S04]  /*5190*/  LEA R152, P0, R213.reuse, R244, 0x5 ;  /* 0x000000f4d5987211 */ /* 0x040fe800078028ff */
[C---:B------:R-:W-:Y:S01]  /*51a0*/  LEA.HI.X.SX32 R153, R213.reuse, R245, 0x5, P0 ;  /* 0x000000f5d5997211 */ /* 0x040fe200000f2eff */
[----:B------:R-:W-:Y:S01]  /*51b0*/  HMMA.16816.F32.BF16 R96, R148, R154, R96 ;  /* 0x0000009a9460723c */ /* 0x000fe20000041860 */
[----:B------:R-:W3:Y:S03]  /*51c0*/  LDSM.16.MT88.4 R148, [R189+0x17800] ;  /* 0x01780000bd94783b */ /* 0x000ee60000004200 */
[C---:B------:R-:W-:Y:S04]  /*51d0*/  LEA R246, P0, R213.reuse, R152, 0x5 ;  /* 0x00000098d5f67211 */ /* 0x040fe800078028ff */
[-C--:B-1----:R-:W-:Y:S05]  /*51e0*/  HMMA.16816.F32.BF16 R4, R156, R160.reuse, R4 ;  /* 0x000000a09c04723c */ /* 0x082fea0000041804 */
[C---:B------:R-:W-:Y:S02]  /*51f0*/  LEA.HI.X.SX32 R247, R213.reuse, R153, 0x5, P0 ;  /* 0x00000099d5f77211 */ /* 0x040fe400000f2eff */
[C---:B------:R-:W-:Y:S01]  /*5200*/  LEA R154, P0, R213.reuse, R246, 0x5 ;  /* 0x000000f6d59a7211 */ /* 0x040fe200078028ff */
[C---:B------:R-:W-:Y:S04]  /*5210*/  HMMA.16816.F32.BF16 R8, R168.reuse, R160, R8 ;  /* 0x000000a0a808723c */ /* 0x040fe80000041808 */
[C---:B------:R-:W-:Y:S02]  /*5220*/  LEA.HI.X.SX32 R155, R213.reuse, R247, 0x5, P0 ;  /* 0x000000f7d59b7211 */ /* 0x040fe400000f2eff */
[C---:B------:R-:W-:Y:S02]  /*5230*/  LEA R160, P0, R213.reuse, R154, 0x5 ;  /* 0x0000009ad5a07211 */ /* 0x040fe400078028ff */
        /* <DEDUP_REMOVED lines=8> */
[C---:B------:R-:W-:Y:S04]  /*52c0*/  LEA.HI.X.SX32 R249, R213.reuse, R163, 0x5, P0 ;  /* 0x000000a3d5f97211 */ /* 0x040fe800000f2eff */
[-C--:B------:R-:W-:Y:S03]  /*52d0*/  HMMA.16816.F32.BF16 R76, R168, R166.reuse, R76 ;  /* 0x000000a6a84c723c */ /* 0x080fe6000004184c */
[C---:B------:R-:W-:Y:S05]  /*52e0*/  IMAD.WIDE R164, R213.reuse, -0xc0, R248 ;  /* 0xffffff40d5a47825 */ /* 0x040fea00078e02f8 */
[C---:B------:R-:W-:Y:S04]  /*52f0*/  HMMA.16816.F32.BF16 R80, R156.reuse, R166, R80 ;  /* 0x000000a69c50723c */ /* 0x040fe80000041850 */
[C---:B------:R-:W-:Y:S04]  /*5300*/  LEA R166, P0, R213.reuse, R164, 0x5 ;  /* 0x000000a4d5a67211 */ /* 0x040fe800078028ff */
[-C--:B---3--:R-:W-:Y:S03]  /*5310*/  HMMA.16816.F32.BF16 R84, R156, R148.reuse, R84 ;  /* 0x000000949c54723c */ /* 0x088fe60000041854 */
[C---:B------:R-:W-:Y:S02]  /*5320*/  LEA.HI.X.SX32 R167, R213.reuse, R165, 0x5, P0 ;  /* 0x000000a5d5a77211 */ /* 0x040fe400000f2eff */
[C---:B------:R-:W-:Y:S03]  /*5330*/  LEA R250, P0, R213.reuse, R166, 0x5 ;  /* 0x000000a6d5fa7211 */ /* 0x040fe600078028ff */
[C---:B------:R-:W-:Y:S04]  /*5340*/  HMMA.16816.F32.BF16 R88, R168.reuse, R148, R88 ;  /* 0x00000094a858723c */ /* 0x040fe80000041858 */
[C---:B------:R-:W-:Y:S04]  /*5350*/  LEA.HI.X.SX32 R251, R213.reuse, R167, 0x5, P0 ;  /* 0x000000a7d5fb7211 */ /* 0x040fe800000f2eff */
        /* <DEDUP_REMOVED lines=11> */
[----:B------:R2:W-:Y:S01]  /*5410*/  REDG.E.ADD.F32.FTZ.RN.STRONG.GPU desc[UR12][R226.64], R4 ;  /* 0x00000004e20079a6 */ /* 0x0005e2000c12f30c */
[C---:B------:R-:W-:Y:S03]  /*5420*/  LEA R158, P0, R213.reuse, R150, 0x5 ;  /* 0x00000096d59e7211 */ /* 0x040fe600078028ff */
[----:B------:R3:W-:Y:S01]  /*5430*/  REDG.E.ADD.F32.FTZ.RN.STRONG.GPU desc[UR12][R234.64], R5 ;  /* 0x00000005ea0079a6 */ /* 0x0007e2000c12f30c */
[C---:B------:R-:W-:Y:S03]  /*5440*/  LEA.HI.X.SX32 R159, R213.reuse, R151, 0x5, P0 ;  /* 0x00000097d59f7211 */ /* 0x040fe600000f2eff */
[----:B------:R4:W-:Y:S04]  /*5450*/  REDG.E.ADD.F32.FTZ.RN.STRONG.GPU desc[UR12][R236.64], R6 ;  /* 0x00000006ec0079a6 */ /* 0x0009e8000c12f30c */
[----:B------:R4:W-:Y:S04]  /*5460*/  REDG.E.ADD.F32.FTZ.RN.STRONG.GPU desc[UR12][R238.64], R7 ;  /* 0x00000007ee0079a6 */ /* 0x0009e8000c12f30c */
[----:B------:R4:W-:Y:S04]  /*5470*/  REDG.E.ADD.F32.FTZ.RN.STRONG.GPU desc[UR12][R240.64], R8 ;  /* 0x00000008f00079a6 */ /* 0x0009e8000c12f30c */
[----:B------:R4:W-:Y:S01]  /*5480*/  REDG.E.ADD.F32.FTZ.RN.STRONG.GPU desc[UR12][R242.64], R9 ;  /* 0x00000009f20079a6 */ /* 0x0009e2000c12f30c */
[C---:B-1----:R-:W-:Y:S03]  /*5490*/  IMAD.WIDE R156, R213.reuse, -0xc0, R158 ;  /* 0xffffff40d59c7825 */ /* 0x042fe600078e029e */
[----:B------:R1:W-:Y:S01]  /*54a0*/  REDG.E.ADD.F32.FTZ.RN.STRONG.GPU desc[UR12][R172.64], R10 ;  /* 0x0000000aac0079a6 */ /* 0x0003e2000c12f30c */
[C---:B--2---:R-:W-:Y:S03]  /*54b0*/  LEA R4, P0, R213.reuse, R156, 0x5 ;  /* 0x0000009cd5047211 */ /* 0x044fe600078028ff */
[----:B------:R2:W-:Y:S01]  /*54c0*/  REDG.E.ADD.F32.FTZ.RN.STRONG.GPU desc[UR12][R174.64], R11 ;  /* 0x0000000bae0079a6 */ /* 0x0005e2000c12f30c */
[C---:B---3--:R-:W-:Y:S03]  /*54d0*/  LEA.HI.X.SX32 R5, R213.reuse, R157, 0x5, P0 ;  /* 0x0000009dd5057211 */ /* 0x048fe600000f2eff */
[----:B------:R-:W-:Y:S01]  /*54e0*/  REDG.E.ADD.F32.FTZ.RN.STRONG.GPU desc[UR12][R226.64+0x80], R16 ;  /* 0x00008010e20079a6 */ /* 0x000fe2000c12f30c */
[C---:B------:R-:W-:Y:S03]  /*54f0*/  LEA R234, P0, R213.reuse, R4, 0x5 ;  /* 0x00000004d5ea7211 */ /* 0x040fe600078028ff */
[----:B------:R3:W-:Y:S01]  /*5500*/  REDG.E.ADD.F32.FTZ.RN.STRONG.GPU desc[UR12][R244.64+0x80], R17 ;  /* 0x00008011f40079a6 */ /* 0x0007e2000c12f30c */
[C---:B------:R-:W-:Y:S02]  /*5510*/  LEA.HI.X.SX32 R235, R213.reuse, R5, 0x5, P0 ;  /* 0x00000005d5eb7211 */ /* 0x040fe400000f2eff */
        /* <DEDUP_REMOVED lines=29> */
[----:B------:R1:W-:Y:S01]  /*56f0*/  REDG.E.ADD.F32.FTZ.RN.STRONG.GPU desc[UR12][R158.64+0x100], R75 ;  /* 0x0001004b9e0079a6 */ /* 0x0003e2000c12f30c */
[C---:B------:R-:W-:Y:S02]  /*5700*/  LEA.HI.X.SX32 R175, R213.reuse, R173, 0x5, P0 ;  /* 0x000000add5af7211 */ /* 0x040fe400000f2eff */
[C---:B------:R-:W-:Y:S01]  /*5710*/  LEA R10, P0, R213.reuse, R174, 0x5 ;  /* 0x000000aed50a7211 */ /* 0x040fe200078028ff */
[----:B------:R-:W-:Y:S03]  /*5720*/  REDG.E.ADD.F32.FTZ.RN.STRONG.GPU desc[UR12][R226.64+0x180], R80 ;  /* 0x00018050e20079a6 */ /* 0x000fe6000c12f30c */
[C---:B------:R-:W-:Y:S01]  /*5730*/  LEA.HI.X.SX32 R11, R213.reuse, R175, 0x5, P0 ;  /* 0x000000afd50b7211 */ /* 0x040fe200000f2eff */
[----:B------:R2:W-:Y:S01]  /*5740*/  REDG.E.ADD.F32.FTZ.RN.STRONG.GPU desc[UR12][R156.64+0x180], R81 ;  /* 0x000180519c0079a6 */ /* 0x0005e2000c12f30c */
[C---:B---3--:R-:W-:Y:S03]  /*5750*/  LEA R244, P0, R213.reuse, R10, 0x5 ;  /* 0x0000000ad5f47211 */ /* 0x048fe600078028ff */
        /* <DEDUP_REMOVED lines=12> */
[C---:B----4-:R-:W-:Y:S01]  /*5820*/  LEA R154, P0, R213.reuse, R246, 0x5 ;  /* 0x000000f6d59a7211 */ /* 0x050fe200078028ff */
[----:B------:R-:W-:Y:S03]  /*5830*/  REDG.E.ADD.F32.FTZ.RN.STRONG.GPU desc[UR12][R226.64+0x200], R84 ;  /* 0x00020054e20079a6 */ /* 0x000fe6000c12f30c */
[C---:B------:R-:W-:Y:S01]  /*5840*/  LEA.HI.X.SX32 R155, R213.reuse, R247, 0x5, P0 ;  /* 0x000000f7d59b7211 */ /* 0x040fe200000f2eff */
        /* <DEDUP_REMOVED lines=12> */
[----:B------:R-:W-:Y:S04]  /*5910*/  LDSM.16.MT88.4 R4, [R182+-0x2000] ;  /* 0xffe00000b604783b */ /* 0x000fe80000004200 */
[----:B------:R-:W1:Y:S04]  /*5920*/  LDSM.16.MT88.4 R8, [R178] ;  /* 0x00000000b208783b */ /* 0x000e680000004200 */
[----:B------:R-:W2:Y:S04]  /*5930*/  LDSM.16.MT88.4 R12, [R181+-0x2000] ;  /* 0xffe00000b50c783b */ /* 0x000ea80000004200 */
[----:B------:R-:W-:Y:S04]  /*5940*/  REDG.E.ADD.F32.FTZ.RN.STRONG.GPU desc[UR12][R244.64+0x200], R91 ;  /* 0x0002005bf40079a6 */ /* 0x000fe8000c12f30c */
[----:B------:R-:W-:Y:S04]  /*5950*/  REDG.E.ADD.F32.FTZ.RN.STRONG.GPU desc[UR12][R226.64+0x280], R96 ;  /* 0x00028060e20079a6 */ /* 0x000fe8000c12f30c */
[----:B------:R-:W-:Y:S04]  /*5960*/  REDG.E.ADD.F32.FTZ.RN.STRONG.GPU desc[UR12][R16.64+0x280], R97 ;  /* 0x00028061100079a6 */ /* 0x000fe8000c12f30c */
[----:B------:R-:W3:Y:S04]  /*5970*/  LDSM.16.MT88.4 R16, [R178+0x2000] ;  /* 0x00200000b210783b */ /* 0x000ee80000004200 */
[----:B------:R-:W4:Y:S04]  /*5980*/  LDSM.16.MT88.4 R68, [R178+0x4000] ;  /* 0x00400000b244783b */ /* 0x000f280000004200 */
[----:B------:R-:W-:Y:S04]  /*5990*/  LDSM.16.MT88.4 R72, [R182+-0x1800] ;  /* 0xffe80000b648783b */ /* 0x000fe80000004200 */
[----:B------:R-:W4:Y:S04]  /*59a0*/  LDSM.16.MT88.4 R76, [R178+0x800] ;  /* 0x00080000b24c783b */ /* 0x000f280000004200 */
[----:B------:R-:W4:Y:S01]  /*59b0*/  LDSM.16.MT88.4 R80, [R181+-0x1800] ;  /* 0xffe80000b550783b */ /* 0x000f220000004200 */
[-C--:B-1----:R-:W-:Y:S03]  /*59c0*/  HMMA.16816.F32.BF16 R100, R4, R8.reuse, R100 ;  /* 0x000000080464723c */ /* 0x082fe60000041864 */
[----:B------:R-:W1:Y:S04]  /*59d0*/  LDSM.16.MT88.4 R84, [R178+0x2800] ;  /* 0x00280000b254783b */ /* 0x000e680000004200 */
[----:B------:R-:W-:Y:S01]  /*59e0*/  LDSM.16.MT88.4 R88, [R178+0x1800] ;  /* 0x00180000b258783b */ /* 0x000fe20000004200 */
[C---:B--2---:R-:W-:Y:S03]  /*59f0*/  HMMA.16816.F32.BF16 R104, R12.reuse, R8, R104 ;  /* 0x000000080c68723c */ /* 0x044fe60000041868 */
[----:B------:R-:W-:Y:S04]  /*5a00*/  LDSM.16.MT88.4 R148, [R178+0x5800] ;  /* 0x00580000b294783b */ /* 0x000fe80000004200 */
[----:B------:R-:W-:Y:S01]  /*5a10*/  REDG.E.ADD.F32.FTZ.RN.STRONG.GPU desc[UR12][R152.64+0x280], R98 ;  /* 0x00028062980079a6 */ /* 0x000fe2000c12f30c */
[-C--:B------:R-:W-:Y:S03]  /*5a20*/  HMMA.16816.F32.BF16 R108, R12, R10.reuse, R108 ;  /* 0x0000000a0c6c723c */ /* 0x080fe6000004186c */
[----:B------:R-:W-:Y:S04]  /*5a30*/  REDG.E.ADD.F32.FTZ.RN.STRONG.GPU desc[UR12][R246.64+0x280], R99 ;  /* 0x00028063f60079a6 */ /* 0x000fe8000c12f30c */
[----:B------:R-:W-:Y:S01]  /*5a40*/  LDSM.16.MT88.4 R96, [R178+0x3800] ;  /* 0x00380000b260783b */ /* 0x000fe20000004200 */
[C---:B------:R-:W-:Y:S03]  /*5a50*/  HMMA.16816.F32.BF16 R112, R4.reuse, R10, R112 ;  /* 0x0000000a0470723c */ /* 0x040fe60000041870 */
[----:B------:R-:W2:Y:S04]  /*5a60*/  LDSM.16.MT88.4 R8, [R178+0x4800] ;  /* 0x00480000b208783b */ /* 0x000ea80000004200 */
[----:B------:R-:W-:Y:S01]  /*5a70*/  REDG.E.ADD.F32.FTZ.RN.STRONG.GPU desc[UR12][R154.64+0x280], R92 ;  /* 0x0002805c9a0079a6 */ /* 0x000fe2000c12f30c */
[-C--:B---3--:R-:W-:Y:S03]  /*5a80*/  HMMA.16816.F32.BF16 R116, R4, R16.reuse, R116 ;  /* 0x000000100474723c */ /* 0x088fe60000041874 */
[----:B------:R-:W-:Y:S04]  /*5a90*/  REDG.E.ADD.F32.FTZ.RN.STRONG.GPU desc[UR12][R160.64+0x280], R93 ;  /* 0x0002805da00079a6 */ /* 0x000fe8000c12f30c */
[----:B------:R-:W-:Y:S01]  /*5aa0*/  REDG.E.ADD.F32.FTZ.RN.STRONG.GPU desc[UR12][R158.64+0x280], R94 ;  /* 0x0002805e9e0079a6 */ /* 0x000fe2000c12f30c */
[C---:B------:R-:W-:Y:S03]  /*5ab0*/  HMMA.16816.F32.BF16 R120, R12.reuse, R16, R120 ;  /* 0x000000100c78723c */ /* 0x040fe60000041878 */
[----:B------:R-:W-:Y:S04]  /*5ac0*/  REDG.E.ADD.F32.FTZ.RN.STRONG.GPU desc[UR12][R156.64+0x280], R95 ;  /* 0x0002805f9c0079a6 */ /* 0x000fe8000c12f30c */
[----:B------:R-:W-:Y:S01]  /*5ad0*/  LDSM.16.MT88.4 R92, [R181+-0x800] ;  /* 0xfff80000b55c783b */ /* 0x000fe20000004200 */
        /* <DEDUP_REMOVED lines=14> */
[----:B------:R-:W4:Y:S07]  /*5bc0*/  LDSM.16.MT88.4 R76, [R178+0x5000] ;  /* 0x00500000b24c783b */ /* 0x000f2e0000004200 */
[-C--:B-1----:R-:W-:Y:S08]  /*5bd0*/  HMMA.16816.F32.BF16 R116, R72, R84.reuse, R116 ;  /* 0x000000544874723c */ /* 0x082ff00000041874 */
[C---:B------:R-:W-:Y:S08]  /*5be0*/  HMMA.16816.F32.BF16 R120, R80.reuse, R84, R120 ;  /* 0x000000545078723c */ /* 0x040ff00000041878 */
[-C--:B------:R-:W-:Y:S08]  /*5bf0*/  HMMA.16816.F32.BF16 R124, R80, R86.reuse, R124 ;  /* 0x00000056507c723c */ /* 0x080ff0000004187c */
[C---:B------:R-:W-:Y:S01]  /*5c00*/  HMMA.16816.F32.BF16 R128, R72.reuse, R86, R128 ;  /* 0x000000564880723c */ /* 0x040fe20000041880 */
[----:B------:R-:W1:Y:S07]  /*5c10*/  LDSM.16.MT88.4 R84, [R182+-0x800] ;  /* 0xfff80000b654783b */ /* 0x000e6e0000004200 */
        /* <DEDUP_REMOVED lines=12> */
[-C--:B------:R-:W-:Y:S08]  /*5ce0*/  HMMA.16816.F32.BF16 R132, R4, R76.reuse, R132 ;  /* 0x0000004c0484723c */ /* 0x080ff00000041884 */
[C---:B------:R-:W-:Y:S08]  /*5cf0*/  HMMA.16816.F32.BF16 R136, R16.reuse, R76, R136 ;  /* 0x0000004c1088723c */ /* 0x040ff00000041888 */
[-C--:B------:R-:W-:Y:S08]  /*5d00*/  HMMA.16816.F32.BF16 R140, R16, R78.reuse, R140 ;  /* 0x0000004e108c723c */ /* 0x080ff0000004188c */
[----:B------:R-:W-:Y:S04]  /*5d10*/  HMMA.16816.F32.BF16 R144, R4, R78, R144 ;  /* 0x0000004e0490723c */ /* 0x000fe80000041890 */
[----:B------:R-:W-:Y:S01]  /*5d20*/  LOP3.LUT R4, R221, 0x1, RZ, 0xc0, !PT ;  /* 0x00000001dd047812 */ /* 0x000fe200078ec0ff */
[----:B------:R-:W-:Y:S01]  /*5d30*/  VIADD R6, R178, 0xffffa000 ;  /* 0xffffa000b2067836 */ /* 0x000fe20000000000 */
[----:B------:R-:W-:Y:S02]  /*5d40*/  @P2 IADD3 R5, P4, PT, R232, -0x100, RZ ;  /* 0xffffff00e8052810 */ /* 0x000fe40007f9e0ff */
[-C--:B-1----:R-:W-:Y:S05]  /*5d50*/  HMMA.16816.F32.BF16 R100, R84, R88.reuse, R100 ;  /* 0x000000585464723c */ /* 0x082fea0000041864 */
        /* <DEDUP_REMOVED lines=22> */
[----:B------:R-:W-:Y:S01]  /*5ec0*/  ISETP.NE.AND P1, PT, R225, -0x1, PT ;  /* 0xffffffffe100780c */ /* 0x000fe20003f25270 */
[----:B------:R-:W2:Y:S01]  /*5ed0*/  S2R R0, SR_CTAID.Y ;  /* 0x0000000000007919 */ /* 0x000ea20000002600 */
[----:B------:R-:W-:Y:S02]  /*5ee0*/  F2FP.BF16.F32.PACK_AB R20, R21, R20 ;  /* 0x000000141514723e */ /* 0x000fe400000010ff */
[----:B------:R-:W-:Y:S02]  /*5ef0*/  F2FP.BF16.F32.PACK_AB R22, R23, R22 ;  /* 0x000000161716723e */ /* 0x000fe400000010ff */
[----:B------:R-:W-:Y:S02]  /*5f00*/  F2FP.BF16.F32.PACK_AB R32, R33, R32 ;  /* 0x000000202120723e */ /* 0x000fe400000010ff */
[----:B------:R-:W-:-:S02]  /*5f10*/  F2FP.BF16.F32.PACK_AB R34, R35, R34 ;  /* 0x000000222322723e */ /* 0x000fc400000010ff */
[----:B------:R-:W-:Y:S01]  /*5f20*/  F2FP.BF16.F32.PACK_AB R24, R25, R24 ;  /* 0x000000181918723e */ /* 0x000fe200000010ff */
[----:B------:R-:W-:Y:S01]  /*5f30*/  @P0 VIADD R7, R199, 0xffffffc0 ;  /* 0xffffffc0c7070836 */ /* 0x000fe20000000000 */
[----:B------:R-:W-:Y:S01]  /*5f40*/  F2FP.BF16.F32.PACK_AB R26, R27, R26 ;  /* 0x0000001a1b1a723e */ /* 0x000fe200000010ff */
[----:B------:R-:W3:Y:S01]  /*5f50*/  @P1 LDC.64 R4, c[0x0][0x5c0] ;  /* 0x00017000ff041b82 */ /* 0x000ee20000000a00 */
        /* <DEDUP_REMOVED lines=138> */
[----:B---3--:R-:W-:-:S03]  /*6800*/  @P1 IMAD R44, R47, R5, RZ ;  /* 0x000000052f2c1224 */ /* 0x008fc600078e02ff */
[----:B------:R4:W-:Y:S01]  /*6810*/  STS [R199+0xb400], R58 ;  /* 0x00b4003ac7007388 */ /* 0x0009e20000000800 */
[----:B-1----:R-:W-:-:S03]  /*6820*/  @P1 IMAD.WIDE.U32 R46, R47, R4, RZ ;  /* 0x000000042f2e1225 */ /* 0x002fc600078e00ff */
[----:B------:R4:W-:Y:S02]  /*6830*/  STS [R7+0xb000], R60 ;  /* 0x00b0003c07007388 */ /* 0x0009e40000000800 */
[----:B------:R-:W-:Y:S02]  /*6840*/  @P1 IADD3 R44, PT, PT, R47, R44, RZ ;  /* 0x0000002c2f2c1210 */ /* 0x000fe40007ffe0ff */
[----:B------:R4:W-:Y:S01]  /*6850*/  STS [R7+0xb400], R62 ;  /* 0x00b4003e07007388 */ /* 0x0009e20000000800 */
[----:B--2---:R-:W-:Y:S05]  /*6860*/  @P1 BRA `(.L_x_914) ;  /* 0x0000000000241947 */ /* 0x004fea0003800000 */
[----:B------:R-:W1:Y:S01]  /*6870*/  LDC.64 R4, c[0x0][0x5c0] ;  /* 0x00017000ff047b82 */ /* 0x000e620000000a00 */
[----:B------:R-:W-:-:S07]  /*6880*/  SHF.R.S32.HI R9, RZ, 0x1f, R222 ;  /* 0x0000001fff097819 */ /* 0x000fce00000114de */
[----:B----4-:R-:W2:Y:S01]  /*6890*/  LDC.64 R6, c[0x0][0x5a8] ;  /* 0x00016a00ff067b82 */ /* 0x010ea20000000a00 */
[-C--:B-1----:R-:W-:Y:S02]  /*68a0*/  IMAD R8, R9, R4.reuse, RZ ;  /* 0x0000000409087224 */ /* 0x082fe400078e02ff */
[----:B------:R-:W-:-:S04]  /*68b0*/  IMAD.WIDE.U32 R10, R222, R4, RZ ;  /* 0x00000004de0a7225 */ /* 0x000fc800078e00ff */
[----:B------:R-:W-:-:S05]  /*68c0*/  IMAD R8, R222, R5, R8 ;  /* 0x00000005de087224 */ /* 0x000fca00078e0208 */
[----:B------:R-:W-:-:S03]  /*68d0*/  IADD3 R11, PT, PT, R11, R8, RZ ;  /* 0x000000080b0b7210 */ /* 0x000fc60007ffe0ff */
[----:B--2---:R-:W-:-:S04]  /*68e0*/  IMAD.WIDE.U32 R46, R0, R6, R10 ;  /* 0x00000006002e7225 */ /* 0x004fc800078e000a */
[----:B------:R-:W-:Y:S02]  /*68f0*/  IMAD R44, R0, R7, R47 ;  /* 0x00000007002c7224 */ /* 0x000fe400078e022f */
.L_x_914:
[----:B------:R-:W-:Y:S05]  /*6900*/  @P0 BRA `(.L_x_915) ;  /* 0x0000000000300947 */ /* 0x000fea0003800000 */
[----:B------:R-:W1:Y:S01]  /*6910*/  LDCU.64 UR4, c[0x0][0x5c8] ;  /* 0x0000b900ff0477ac */ /* 0x000e620008000a00 */
[----:B------:R-:W-:Y:S01]  /*6920*/  SHF.R.S32.HI R9, RZ, 0x1f, R222 ;  /* 0x0000001fff097819 */ /* 0x000fe200000114de */
[----:B------:R-:W2:Y:S01]  /*6930*/  LDCU.64 UR6, c[0x0][0x5b0] ;  /* 0x0000b600ff0677ac */ /* 0x000ea20008000a00 */
[----:B-1----:R-:W-:Y:S02]  /*6940*/  MOV R6, UR4 ;  /* 0x0000000400067c02 */ /* 0x002fe40008000f00 */
[----:B----4-:R-:W-:-:S03]  /*6950*/  MOV R7, UR5 ;  /* 0x0000000500077c02 */ /* 0x010fc60008000f00 */
[-C--:B------:R-:W-:Y:S02]  /*6960*/  IMAD R8, R9, R6.reuse, RZ ;  /* 0x0000000609087224 */ /* 0x080fe400078e02ff */
[----:B------:R-:W-:-:S04]  /*6970*/  IMAD.WIDE.U32 R10, R222, R6, RZ ;  /* 0x00000006de0a7225 */ /* 0x000fc800078e00ff */
[----:B------:R-:W-:-:S05]  /*6980*/  IMAD R9, R222, R7, R8 ;  /* 0x00000007de097224 */ /* 0x000fca00078e0208 */
[----:B------:R-:W-:-:S03]  /*6990*/  IADD3 R11, PT, PT, R11, R9, RZ ;  /* 0x000000090b0b7210 */ /* 0x000fc60007ffe0ff */
[----:B--2---:R-:W-:-:S04]  /*69a0*/  IMAD.WIDE.U32 R56, R0, UR6, R10 ;  /* 0x0000000600387c25 */ /* 0x004fc8000f8e000a */
[----:B------:R-:W-:Y:S01]  /*69b0*/  IMAD R0, R0, UR7, R57 ;  /* 0x0000000700007c24 */ /* 0x000fe2000f8e0239 */
[----:B------:R-:W-:Y:S06]  /*69c0*/  BRA `(.L_x_916) ;  /* 0x0000000000147947 */ /* 0x000fec0003800000 */
.L_x_915:
[----:B----4-:R-:W1:Y:S01]  /*69d0*/  LDC.64 R6, c[0x0][0x5c8] ;  /* 0x00017200ff067b82 */ /* 0x010e620000000a00 */
[----:B------:R-:W-:-:S05]  /*69e0*/  IADD3 R56, PT, PT, R222, R225, RZ ;  /* 0x000000e1de387210 */ /* 0x000fca0007ffe0ff */
[C---:B-1----:R-:W-:Y:S02]  /*69f0*/  IMAD R0, R56.reuse, R7, RZ ;  /* 0x0000000738007224 */ /* 0x042fe400078e02ff */
[----:B------:R-:W-:-:S05]  /*6a00*/  IMAD.WIDE.U32 R56, R56, R6, RZ ;  /* 0x0000000638387225 */ /* 0x000fca00078e00ff */
[----:B------:R-:W-:-:S07]  /*6a10*/  IADD3 R0, PT, PT, R57, R0, RZ ;  /* 0x0000000039007210 */ /* 0x000fce0007ffe0ff */
.L_x_916:
        /* <DEDUP_REMOVED lines=40> */
.L_x_918:
[----:B------:R-:W-:Y:S05]  /*6ca0*/  BSYNC.RECONVERGENT B0 ;  /* 0x0000000000007941 */ /* 0x000fea0003800200 */
.L_x_917:
        /* <DEDUP_REMOVED lines=14> */
.L_x_920:
[----:B------:R-:W-:Y:S05]  /*6d90*/  BSYNC.RECONVERGENT B0 ;  /* 0x0000000000007941 */ /* 0x000fea0003800200 */
.L_x_919:
        /* <DEDUP_REMOVED lines=20> */
.L_x_922:
[----:B------:R-:W-:Y:S05]  /*6ee0*/  BSYNC.RECONVERGENT B0 ;  /* 0x0000000000007941 */ /* 0x000fea0003800200 */
.L_x_921:
        /* <DEDUP_REMOVED lines=9> */
[----:B-1----:R3:W-:Y:S04]  /*6f80*/  STG.E.128 desc[UR12][R6.64], R24 ;  /* 0x0000001806007986 */ /* 0x0027e8000c101d0c */
[----:B------:R3:W-:Y:S04]  /*6f90*/  STG.E.128 desc[UR12][R6.64+0x80], R16 ;  /* 0x0000801006007986 */ /* 0x0007e8000c101d0c */
[----:B------:R3:W-:Y:S02]  /*6fa0*/  STG.E.128 desc[UR12][R6.64+0x100], R8 ;  /* 0x0001000806007986 */ /* 0x0007e4000c101d0c */
.L_x_910:
[----:B------:R-:W-:Y:S05]  /*6fb0*/  BSYNC.RECONVERGENT B1 ;  /* 0x0000000000017941 */ /* 0x000fea0003800200 */
.L_x_888:
        /* <DEDUP_REMOVED lines=11> */
.L_x_924:
        /* <DEDUP_REMOVED lines=9> */
.L_x_1099:


//--------------------- .text._ZN5flash44flash_bwd_dq_dk_dv_loop_seqk_parallel_kernelI23Flash_bwd_kernel_traitsILi192ELi64ELi64ELi8ELi4ELi2ELi2ELb0ELb0EN7cutlass10bfloat16_tE19Flash_kernel_traitsILi192ELi64ELi64ELi8ES3_EELb1ELb1ELb0ELb1ELb0ELb0ELb0EEEvNS_16Flash_bwd_paramsE --------------------------
	.section	.text._ZN5flash44flash_bwd_dq_dk_dv_loop_seqk_parallel_kernelI23Flash_bwd_kernel_traitsILi192ELi64ELi64ELi8ELi4ELi2ELi2ELb0ELb0EN7cutlass10bfloat16_tE19Flash_kernel_traitsILi192ELi64ELi64ELi8ES3_EELb1ELb1ELb0ELb1ELb0ELb0ELb0EEEvNS_16Flash_bwd_paramsE,"ax",@progbits
	.align	128
        .global         _ZN5flash44flash_bwd_dq_dk_dv_loop_seqk_parallel_kernelI23Flash_bwd_kernel_traitsILi192ELi64ELi64ELi8ELi4ELi2ELi2ELb0ELb0EN7cutlass10bfloat16_tE19Flash_kernel_traitsILi192ELi64ELi64ELi8ES3_EELb1ELb1ELb0ELb1ELb0ELb0ELb0EEEvNS_16Flash_bwd_paramsE
        .type           _ZN5flash44flash_bwd_dq_dk_dv_loop_seqk_parallel_kernelI23Flash_bwd_kernel_traitsILi192ELi64ELi64ELi8ELi4ELi2ELi2ELb0ELb0EN7cutlass10bfloat16_tE19Flash_kernel_traitsILi192ELi64ELi64ELi8ES3_EELb1ELb1ELb0ELb1ELb0ELb0ELb0EEEvNS_16Flash_bwd_paramsE,@function
        .size           _ZN5flash44flash_bwd_dq_dk_dv_loop_seqk_parallel_kernelI23Flash_bwd_kernel_traitsILi192ELi64ELi64ELi8ELi4ELi2ELi2ELb0ELb0EN7cutlass10bfloat16_tE19Flash_kernel_traitsILi192ELi64ELi64ELi8ES3_EELb1ELb1ELb0ELb1ELb0ELb0ELb0EEEvNS_16Flash_bwd_paramsE,(.L_x_1100 - _ZN5flash44flash_bwd_dq_dk_dv_loop_seqk_parallel_kernelI23Flash_bwd_kernel_traitsILi192ELi64ELi64ELi8ELi4ELi2ELi2ELb0ELb0EN7cutlass10bfloat16_tE19Flash_kernel_traitsILi192ELi64ELi64ELi8ES3_EELb1ELb1ELb0ELb1ELb0ELb0ELb0EEEvNS_16Flash_bwd_paramsE)
        .other          _ZN5flash44flash_bwd_dq_dk_dv_loop_seqk_parallel_kernelI23Flash_bwd_kernel_traitsILi192ELi64ELi64ELi8ELi4ELi2ELi2ELb0ELb0EN7cutlass10bfloat16_tE19Flash_kernel_traitsILi192ELi64ELi64ELi8ES3_EELb1ELb1ELb0ELb1ELb0ELb0ELb0EEEvNS_16Flash_bwd_paramsE,@"STO_CUDA_ENTRY STV_DEFAULT"
_ZN5flash44flash_bwd_dq_dk_dv_loop_seqk_parallel_kernelI23Flash_bwd_kernel_traitsILi192ELi64ELi64ELi8ELi4ELi2ELi2ELb0ELb0EN7cutlass10bfloat16_tE19Flash_kernel_traitsILi192ELi64ELi64ELi8ES3_EELb1ELb1ELb0ELb1ELb0ELb0ELb0EEEvNS_16Flash_bwd_paramsE:
.text._ZN5flash44flash_bwd_dq_dk_dv_loop_seqk_parallel_kernelI23Flash_bwd_kernel_traitsILi192ELi64ELi64ELi8ELi4ELi2ELi2ELb0ELb0EN7cutlass10bfloat16_tE19Flash_kernel_traitsILi192ELi64ELi64ELi8ES3_EELb1ELb1ELb0ELb1ELb0ELb0ELb0EEEvNS_16Flash_bwd_paramsE:
        /* <DEDUP_REMOVED lines=14> */
[----:B------:R-:W-:Y:S01]  /*00e0*/  UMOV UR4, 0x400 ;  /* 0x0000040000047882 */ /* 0x000fe20000000000 */
[----:B------:R-:W1:Y:S01]  /*00f0*/  LDCU.64 UR18, c[0x0][0x358] ;  /* 0x00006b00ff1277ac */ /* 0x000e620008000a00 */
[----:B------:R-:W4:Y:S02]  /*0100*/  S2R R196, SR_CTAID.Z ;  /* 0x0000000000c47919 */ /* 0x000f240000002700 */
[----:B------:R-:W4:Y:S01]  /*0110*/  LDC.64 R202, c[0x0][0x460] ;  /* 0x00011800ffca7b82 */ /* 0x000f220000000a00 */
[----:B------:R-:W1:Y:S01]  /*0120*/  LDCU.64 UR8, c[0x0][0x470] ;  /* 0x00008e00ff0877ac */ /* 0x000e620008000a00 */
[----:B------:R-:W-:Y:S01]  /*0130*/  UMOV UR23, URZ ;  /* 0x000000ff00177c82 */ /* 0x000fe20008000000 */
[----:B------:R-:W-:-:S05]  /*0140*/  UMOV UR24, URZ ;  /* 0x000000ff00187c82 */ /* 0x000fca0008000000 */
[----:B------:R-:W4:Y:S01]  /*0150*/  S2UR UR16, SR_CTAID.X ;  /* 0x00000000001079c3 */ /* 0x000f220000002500 */
        /* <DEDUP_REMOVED lines=12> */
[----:B------:R-:W-:Y:S01]  /*0220*/  IMAD.SHL.U32 R199, R193, 0x8, RZ ;  /* 0x00000008c1c77824 */ /* 0x000fe200078e00ff */
[----:B------:R-:W-:-:S02]  /*0230*/  LOP3.LUT R205, R0, 0x20, R5, 0x78, !PT ;  /* 0x0000002000cd7812 */ /* 0x000fc400078e7805 */
[----:B------:R-:W-:Y:S02]  /*0240*/  LOP3.LUT R198, R198, 0x7, R5, 0xf8, !PT ;  /* 0x00000007c6c67812 */ /* 0x000fe400078ef805 */
[C---:B------:R-:W-:Y:S02]  /*0250*/  LOP3.LUT R5, R2.reuse, 0x200, RZ, 0xc0, !PT ;  /* 0x0000020002057812 */ /* 0x040fe400078ec0ff */
[----:B------:R-:W-:Y:S02]  /*0260*/  LOP3.LUT R6, R2, 0xc00, RZ, 0xc0, !PT ;  /* 0x00000c0002067812 */ /* 0x000fe400078ec0ff */
[--C-:B------:R-:W-:Y:S02]  /*0270*/  LOP3.LUT R4, R5, 0x3800, R204.reuse, 0xf8, !PT ;  /* 0x0000380005047812 */ /* 0x100fe400078ef8cc */
[----:B------:R-:W-:Y:S02]  /*0280*/  LOP3.LUT R205, R205, 0x1c0, R204, 0xf8, !PT ;  /* 0x000001c0cdcd7812 */ /* 0x000fe400078ef8cc */
[----:B------:R-:W-:-:S02]  /*0290*/  SHF.R.U32.HI R201, RZ, 0x3, R193 ;  /* 0x00000003ffc97819 */ /* 0x000fc400000116c1 */
[----:B------:R-:W-:Y:S02]  /*02a0*/  LOP3.LUT R204, R204, 0x1c0, RZ, 0xc0, !PT ;  /* 0x000001c0cccc7812 */ /* 0x000fe400078ec0ff */
[----:B------:R-:W-:Y:S02]  /*02b0*/  LOP3.LUT R6, R6, 0x6, R3, 0xf8, !PT ;  /* 0x0000000606067812 */ /* 0x000fe400078ef803 */
[----:B------:R-:W-:Y:S02]  /*02c0*/  LOP3.LUT R12, R2, 0x400, RZ, 0xc0, !PT ;  /* 0x00000400020c7812 */ /* 0x000fe400078ec0ff */
[----:B------:R-:W-:Y:S02]  /*02d0*/  LOP3.LUT R204, R204, 0x18, R201, 0xf8, !PT ;  /* 0x00000018cccc7812 */ /* 0x000fe400078ef8c9 */
[----:B------:R-:W-:Y:S02]  /*02e0*/  LOP3.LUT R8, R186, 0x1c0, RZ, 0xc0, !PT ;  /* 0x000001c0ba087812 */ /* 0x000fe400078ec0ff */
[----:B------:R-:W-:-:S02]  /*02f0*/  LOP3.LUT R10, R189, 0x10, RZ, 0xc0, !PT ;  /* 0x00000010bd0a7812 */ /* 0x000fc400078ec0ff */
[----:B------:R-:W-:Y:S02]  /*0300*/  LOP3.LUT R205, R6, R205, RZ, 0xfc, !PT ;  /* 0x000000cd06cd7212 */ /* 0x000fe400078efcff */
[----:B------:R-:W-:Y:S02]  /*0310*/  LOP3.LUT R6, R3, 0x20, RZ, 0xc0, !PT ;  /* 0x0000002003067812 */ /* 0x000fe400078ec0ff */
[----:B------:R-:W-:Y:S02]  /*0320*/  LOP3.LUT R0, R199, 0x1f8, RZ, 0xc0, !PT ;  /* 0x000001f8c7007812 */ /* 0x000fe400078ec0ff */
[--C-:B------:R-:W-:Y:S02]  /*0330*/  LOP3.LUT R5, R12, 0x6, R3.reuse, 0xf8, !PT ;  /* 0x000000060c057812 */ /* 0x100fe400078ef803 */
[----:B------:R-:W-:Y:S02]  /*0340*/  LOP3.LUT R204, R204, 0x38, R3, 0x78, !PT ;  /* 0x00000038cccc7812 */ /* 0x000fe400078e7803 */
[----:B------:R-:W-:-:S02]  /*0350*/  LOP3.LUT R8, R8, 0x38, R199, 0xf8, !PT ;  /* 0x0000003808087812 */ /* 0x000fc400078ef8c7 */
[----:B------:R-:W-:Y:S02]  /*0360*/  LOP3.LUT R191, R10, 0x8, R193, 0xf8, !PT ;  /* 0x000000080abf7812 */ /* 0x000fe400078ef8c1 */
[----:B------:R-:W-:Y:S02]  /*0370*/  LOP3.LUT R3, R6, 0x18, R201, 0xf8, !PT ;  /* 0x0000001806037812 */ /* 0x000fe400078ef8c9 */
[----:B------:R-:W-:Y:S02]  /*0380*/  R2P PR, R193, 0xc ;  /* 0x0000000cc1007804 */ /* 0x000fe40000000000 */
[--C-:B------:R-:W-:Y:S02]  /*0390*/  LOP3.LUT R0, R0, 0x38, R193.reuse, 0x78, !PT ;  /* 0x0000003800007812 */ /* 0x100fe400078e78c1 */
[----:B------:R-:W-:Y:S02]  /*03a0*/  LOP3.LUT R204, R5, R204, RZ, 0xfc, !PT ;  /* 0x000000cc05cc7212 */ /* 0x000fe400078efcff */
[----:B------:R-:W-:-:S02]  /*03b0*/  LOP3.LUT R193, R8, 0x8, R193, 0x78, !PT ;  /* 0x0000000808c17812 */ /* 0x000fc400078e78c1 */
[----:B------:R-:W-:Y:S02]  /*03c0*/  LOP3.LUT R189, R8, 0x8, R189, 0x78, !PT ;  /* 0x0000000808bd7812 */ /* 0x000fe400078e78bd */
[----:B------:R-:W-:Y:S02]  /*03d0*/  LOP3.LUT R191, R191, R8, RZ, 0x3c, !PT ;  /* 0x00000008bfbf7212 */ /* 0x000fe400078e3cff */
[----:B------:R-:W-:Y:S02]  /*03e0*/  LOP3.LUT R5, R186, 0x200, RZ, 0xc0, !PT ;  /* 0x00000200ba057812 */ /* 0x000fe400078ec0ff */
[----:B------:R-:W-:Y:S02]  /*03f0*/  LOP3.LUT R8, R3, 0x1c0, R186, 0xf8, !PT ;  /* 0x000001c003087812 */ /* 0x000fe400078ef8ba */
[----:B------:R-:W-:Y:S02]  /*0400*/  LOP3.LUT R193, R4, R193, RZ, 0xfc, !PT ;  /* 0x000000c104c17212 */ /* 0x000fe400078efcff */
[----:B------:R-:W-:-:S02]  /*0410*/  LOP3.LUT R6, R5, 0xc00, R2, 0xf8, !PT ;  /* 0x00000c0005067812 */ /* 0x000fc400078ef802 */
[--C-:B------:R-:W-:Y:S02]  /*0420*/  LOP3.LUT R4, R5, 0x400, R2.reuse, 0xf8, !PT ;  /* 0x0000040005047812 */ /* 0x100fe400078ef802 */
[----:B------:R-:W-:Y:S02]  /*0430*/  LOP3.LUT R3, R8, 0x38, R199, 0x78, !PT ;  /* 0x0000003808037812 */ /* 0x000fe400078e78c7 */
[----:B------:R-:W-:Y:S02]  /*0440*/  LEA R205, R205, UR5, 0x1 ;  /* 0x00000005cdcd7c11 */ /* 0x000fe4000f8e08ff */
[-C--:B------:R-:W-:Y:S02]  /*0450*/  LOP3.LUT R195, R6, R189.reuse, RZ, 0xfc, !PT ;  /* 0x000000bd06c37212 */ /* 0x080fe400078efcff */
[----:B------:R-:W-:Y:S01]  /*0460*/  SEL R184, R184, 0xffffffe0, !P2 ;  /* 0xffffffe0b8b87807 */ /* 0x000fe20005000000 */
[----:B------:R-:W-:Y:S01]  /*0470*/  VIADD R207, R205, 0x20 ;  /* 0x00000020cdcf7836 */ /* 0x000fe20000000000 */
[----:B------:R-:W-:Y:S01]  /*0480*/  LOP3.LUT R191, R191, 0x200, R2, 0xf8, !PT ;  /* 0x00000200bfbf7812 */ /* 0x000fe200078ef802 */
[----:B------:R-:W-:Y:S01]  /*0490*/  @P3 VIADD R207, R205, 0xffffffe0 ;  /* 0xffffffe0cdcf3836 */ /* 0x000fe20000000000 */
[----:B------:R-:W-:Y:S01]  /*04a0*/  LOP3.LUT R189, R4, R189, RZ, 0xfc, !PT ;  /* 0x000000bd04bd7212 */ /* 0x000fe200078efcff */
[----:B------:R-:W-:Y:S01]  /*04b0*/  IMAD.SHL.U32 R184, R184, 0x2, RZ ;  /* 0x00000002b8b87824 */ /* 0x000fe200078e00ff */
[----:B------:R-:W-:-:S02]  /*04c0*/  LOP3.LUT R186, R3, 0x200, R186, 0xf8, !PT ;  /* 0x0000020003ba7812 */ /* 0x000fc400078ef8ba */
[C---:B----4-:R-:W-:Y:S02]  /*04d0*/  LEA R202, P0, R197.reuse, R202, 0x2 ;  /* 0x000000cac5ca7211 */ /* 0x050fe400078010ff */
[----:B------:R-:W-:Y:S02]  /*04e0*/  LOP3.LUT R0, R0, 0x1e00, R199, 0xf8, !PT ;  /* 0x00001e0000007812 */ /* 0x000fe400078ef8c7 */
[----:B------:R-:W-:Y:S02]  /*04f0*/  LEA.HI.X R203, R197, R203, RZ, 0x2, P0 ;  /* 0x000000cbc5cb7211 */ /* 0x000fe400000f14ff */
[----:B------:R-:W-:Y:S02]  /*0500*/  LOP3.LUT R200, R199, 0x38, RZ, 0xc0, !PT ;  /* 0x00000038c7c87812 */ /* 0x000fe400078ec0ff */
[----:B------:R-:W-:Y:S02]  /*0510*/  LEA R206, R0, UR6, 0x1 ;  /* 0x0000000600ce7c11 */ /* 0x000fe4000f8e08ff */
[----:B------:R-:W-:-:S02]  /*0520*/  LEA R204, R204, UR4, 0x1 ;  /* 0x00000004cccc7c11 */ /* 0x000fc4000f8e08ff */
[----:B------:R-:W-:Y:S02]  /*0530*/  LEA R193, R193, UR4, 0x1 ;  /* 0x00000004c1c17c11 */ /* 0x000fe4000f8e08ff */
[----:B------:R-:W-:Y:S02]  /*0540*/  LEA R191, R191, UR5, 0x1 ;  /* 0x00000005bfbf7c11 */ /* 0x000fe4000f8e08ff */
[----:B------:R-:W-:Y:S02]  /*0550*/  LEA R195, R195, UR6, 0x1 ;  /* 0x00000006c3c37c11 */ /* 0x000fe4000f8e08ff */
[----:B------:R-:W-:Y:S02]  /*0560*/  LEA R189, R189, UR6, 0x1 ;  /* 0x00000006bdbd7c11 */ /* 0x000fe4000f8e08ff */
[----:B------:R-:W-:-:S07]  /*0570*/  LEA R186, R186, UR6, 0x1 ;  /* 0x00000006baba7c11 */ /* 0x000fce000f8e08ff */
.L_x_988:
        /* <DEDUP_REMOVED lines=45> */
.L_x_925:
        /* <DEDUP_REMOVED lines=13> */
[----:B------:R-:W-:-:S04]  /*0920*/  IADD3 R15, PT, PT, R236, -0x40, RZ ;  /* 0xffffffc0ec0f7810 */ /* 0x000fc80007ffe0ff */
[----:B------:R-:W-:Y:S01]  /*0930*/  SHF.R.S32.HI R19, RZ, 0x1f, R15 ;  /* 0x0000001fff137819 */ /* 0x000fe2000001140f */
[----:B--2---:R-:W-:-:S04]  /*0940*/  @!P3 IMAD.WIDE.U32 R26, R197, R4, RZ ;  /* 0x00000004c51ab225 */ /* 0x004fc800078e00ff */
[----:B------:R-:W-:Y:S02]  /*0950*/  @!P3 IMAD R0, R197, R5, R27 ;  /* 0x00000005c500b224 */ /* 0x000fe400078e021b */
        /* <DEDUP_REMOVED lines=14> */
.L_x_927:
[----:B------:R-:W2:Y:S01]  /*0a40*/  LDCU.64 UR12, c[0x0][0x3b8] ;  /* 0x00007700ff0c77ac */ /* 0x000ea20008000a00 */
[----:B-1----:R-:W-:-:S05]  /*0a50*/  IADD3 R10, PT, PT, R238, R241, RZ ;  /* 0x000000f1ee0a7210 */ /* 0x002fca0007ffe0ff */
[C---:B--2---:R-:W-:Y:S02]  /*0a60*/  IMAD R8, R10.reuse, UR13, RZ ;  /* 0x0000000d0a087c24 */ /* 0x044fe4000f8e02ff */
[----:B------:R-:W-:-:S05]  /*0a70*/  IMAD.WIDE.U32 R10, R10, UR12, RZ ;  /* 0x0000000c0a0a7c25 */ /* 0x000fca000f8e00ff */
[----:B------:R-:W-:Y:S02]  /*0a80*/  IADD3 R8, PT, PT, R11, R8, RZ ;  /* 0x000000080b087210 */ /* 0x000fe40007ffe0ff */
.L_x_928:
[----:B------:R-:W1:Y:S01]  /*0a90*/  LDC R3, c[0x0][0x3e8] ;  /* 0x0000fa00ff037b82 */ /* 0x000e620000000800 */
[----:B------:R-:W-:Y:S01]  /*0aa0*/  USHF.R.S32.HI UR20, URZ, 0x1f, UR21 ;  /* 0x0000001fff147899 */ /* 0x000fe20008011415 */
        /* <DEDUP_REMOVED lines=37> */
.L_x_929:
[----:B------:R-:W1:Y:S01]  /*0d00*/  LDCU.64 UR10, c[0x0][0x3c0] ;  /* 0x00007800ff0a77ac */ /* 0x000e620008000a00 */
[----:B------:R-:W-:-:S05]  /*0d10*/  IADD3 R2, PT, PT, R238, R241, RZ ;  /* 0x000000f1ee027210 */ /* 0x000fca0007ffe0ff */
[C---:B-1----:R-:W-:Y:S02]  /*0d20*/  IMAD R9, R2.reuse, UR11, RZ ;  /* 0x0000000b02097c24 */ /* 0x042fe4000f8e02ff */
[----:B------:R-:W-:-:S05]  /*0d30*/  IMAD.WIDE.U32 R2, R2, UR10, RZ ;  /* 0x0000000a02027c25 */ /* 0x000fca000f8e00ff */
[----:B------:R-:W-:Y:S02]  /*0d40*/  IADD3 R9, PT, PT, R3, R9, RZ ;  /* 0x0000000903097210 */ /* 0x000fe40007ffe0ff */
[----:B------:R-:W-:-:S07]  /*0d50*/  MOV R12, R2 ;  /* 0x00000002000c7202 */ /* 0x000fce0000000f00 */
.L_x_930:
[----:B------:R-:W1:Y:S01]  /*0d60*/  @!P3 LDC.64 R4, c[0x0][0x588] ;  /* 0x00016200ff04bb82 */ /* 0x000e620000000a00 */
[----:B------:R-:W2:Y:S07]  /*0d70*/  LDCU UR22, c[0x0][0x3e0] ;  /* 0x00007c00ff1677ac */ /* 0x000eae0008000800 */
[----:B------:R-:W3:Y:S08]  /*0d80*/  @P3 LDC.64 R2, c[0x0][0x590] ;  /* 0x00016400ff023b82 */ /* 0x000ef00000000a00 */
[----:B------:R-:W2:Y:S01]  /*0d90*/  LDC R11, c[0x0][0x44c] ;  /* 0x00011300ff0b7b82 */ /* 0x000ea20000000800 */
[----:B-1----:R-:W-:-:S04]  /*0da0*/  @!P3 IMAD.WIDE.U32 R16, R197, R4, RZ ;  /* 0x00000004c510b225 */ /* 0x002fc800078e00ff */
[----:B------:R-:W-:Y:S02]  /*0db0*/  @!P3 IMAD R5, R197, R5, R17 ;  /* 0x00000005c505b224 */ /* 0x000fe400078e0211 */
[----:B---3--:R-:W-:Y:S01]  /*0dc0*/  @P3 IMAD.WIDE.U32 R20, R13, R2, RZ ;  /* 0x000000020d143225 */ /* 0x008fe200078e00ff */
[----:B------:R-:W-:-:S03]  /*0dd0*/  @!P3 MOV R2, R16 ;  /* 0x000000100002b202 */ /* 0x000fc60000000f00 */
        /* <DEDUP_REMOVED lines=9> */
[----:B------:R-:W-:Y:S02]  /*0e70*/  IMAD R3, R197, UR5, RZ ;  /* 0x00000005c5037c24 */ /* 0x000fe4000f8e02ff */
[----:B------:R-:W-:-:S03]  /*0e80*/  IMAD.WIDE.U32 R20, R22, UR22, RZ ;  /* 0x0000001616147c25 */ /* 0x000fc6000f8e00ff */
[----:B------:R-:W-:Y:S01]  /*0e90*/  IADD3 R3, PT, PT, R23, R3, RZ ;  /* 0x0000000317037210 */ /* 0x000fe20007ffe0ff */
[----:B------:R-:W-:-:S04]  /*0ea0*/  IMAD.WIDE.U32 R28, R20, R11, RZ ;  /* 0x0000000b141c7225 */ /* 0x000fc800078e00ff */
[----:B------:R-:W-:-:S04]  /*0eb0*/  IMAD R3, R3, UR22, RZ ;  /* 0x0000001603037c24 */ /* 0x000fc8000f8e02ff */
[----:B------:R-:W-:-:S05]  /*0ec0*/  IMAD R3, R22, UR4, R3 ;  /* 0x0000000416037c24 */ /* 0x000fca000f8e0203 */
[----:B------:R-:W-:-:S05]  /*0ed0*/  IADD3 R14, PT, PT, R21, R3, RZ ;  /* 0x00000003150e7210 */ /* 0x000fca0007ffe0ff */
[----:B------:R-:W-:-:S04]  /*0ee0*/  IMAD R23, R14, R11, RZ ;  /* 0x0000000b0e177224 */ /* 0x000fc800078e02ff */
[----:B------:R-:W-:-:S05]  /*0ef0*/  IMAD R23, R4, R20, R23 ;  /* 0x0000001404177224 */ /* 0x000fca00078e0217 */
[----:B------:R-:W-:Y:S01]  /*0f00*/  IADD3 R23, PT, PT, R29, R23, RZ ;  /* 0x000000171d177210 */ /* 0x000fe20007ffe0ff */
[----:B------:R-:W-:Y:S06]  /*0f10*/  BRA `(.L_x_932) ;  /* 0x00000000000c7947 */ /* 0x000fec0003800000 */
.L_x_931:
[-C--:B------:R-:W-:Y:S02]  /*0f20*/  IMAD R23, R17, R13.reuse, RZ ;  /* 0x0000000d11177224 */ /* 0x080fe400078e02ff */
[----:B------:R-:W-:-:S05]  /*0f30*/  IMAD.WIDE.U32 R28, R16, R13, RZ ;  /* 0x0000000d101c7225 */ /* 0x000fca00078e00ff */
[----:B------:R-:W-:-:S07]  /*0f40*/  IADD3 R23, PT, PT, R29, R23, RZ ;  /* 0x000000171d177210 */ /* 0x000fce0007ffe0ff */
.L_x_932:
        /* <DEDUP_REMOVED lines=20> */
.L_x_933:
[----:B------:R-:W1:Y:S01]  /*1090*/  LDC R14, c[0x0][0x434] ;  /* 0x00010d00ff0e7b82 */ /* 0x000e620000000800 */
[----:B------:R-:W-:-:S04]  /*10a0*/  IMAD R3, R197, UR22, R196 ;  /* 0x00000016c5037c24 */ /* 0x000fc8000f8e02c4 */
[----:B-1----:R-:W-:-:S03]  /*10b0*/  IMAD R14, R3, R14, RZ ;  /* 0x0000000e030e7224 */ /* 0x002fc600078e02ff */
.L_x_934:
        /* <DEDUP_REMOVED lines=11> */
.L_x_935:
[----:B------:R-:W1:Y:S01]  /*1170*/  LDC R20, c[0x0][0x444] ;  /* 0x00011100ff147b82 */ /* 0x000e620000000800 */
[----:B------:R-:W-:-:S04]  /*1180*/  IMAD R3, R197, UR22, R196 ;  /* 0x00000016c5037c24 */ /* 0x000fc8000f8e02c4 */
[----:B-1----:R-:W-:-:S07]  /*1190*/  IMAD R20, R3, R20, RZ ;  /* 0x0000001403147224 */ /* 0x002fce00078e02ff */
.L_x_936:
[----:B------:R-:W1:Y:S01]  /*11a0*/  LDCU.128 UR4, c[0x0][0x590] ;  /* 0x0000b200ff0477ac */ /* 0x000e620008000c00 */
[----:B------:R-:W-:Y:S01]  /*11b0*/  IADD3 R30, P0, PT, R200, R2, RZ ;  /* 0x00000002c81e7210 */ /* 0x000fe20007f1e0ff */
[----:B------:R-:W2:Y:S01]  /*11c0*/  S2R R13, SR_TID.X ;  /* 0x00000000000d7919 */ /* 0x000ea20000002100 */
[----:B------:R-:W3:Y:S01]  /*11d0*/  LDC.64 R2, c[0x0][0x3b0] ;  /* 0x0000ec00ff027b82 */ /* 0x000ee20000000a00 */
[----:B------:R-:W-:Y:S01]  /*11e0*/  IMAD.MOV.U32 R18, RZ, RZ, R200 ;  /* 0x000000ffff127224 */ /* 0x000fe200078e00c8 */
[----:B------:R-:W4:Y:S01]  /*11f0*/  LDCU.64 UR14, c[0x0][0x3c8] ;  /* 0x00007900ff0e77ac */ /* 0x000f220008000a00 */
[----:B------:R-:W-:Y:S01]  /*1200*/  IMAD.X R31, RZ, RZ, R5, P0 ;  /* 0x000000ffff1f7224 */ /* 0x000fe200000e0605 */
[----:B------:R-:W-:Y:S01]  /*1210*/  IADD3 R28, P1, P0, R24, R28, R22 ;  /* 0x0000001c181c7210 */ /* 0x000fe2000783e016 */
[----:B------:R-:W-:Y:S01]  /*1220*/  BSSY.RECONVERGENT B1, `(.L_x_926) ;  /* 0x0000779000017945 */ /* 0x000fe20003800200 */
[C---:B------:R-:W-:Y:S02]  /*1230*/  LOP3.LUT R209, R200.reuse, 0x40, RZ, 0xfc, !PT ;  /* 0x00000040c8d17812 */ /* 0x040fe400078efcff */
[----:B------:R-:W5:Y:S01]  /*1240*/  LDC.64 R250, c[0x0][0x420] ;  /* 0x00010800fffa7b82 */ /* 0x000f620000000a00 */
[----:B------:R-:W-:Y:S01]  /*1250*/  LOP3.LUT R208, R200, 0x80, RZ, 0xfc, !PT ;  /* 0x00000080c8d07812 */ /* 0x000fe200078efcff */
[----:B-1----:R-:W-:Y:S01]  /*1260*/  IMAD R4, R19, UR4, RZ ;  /* 0x0000000413047c24 */ /* 0x002fe2000f8e02ff */
[----:B------:R-:W-:Y:S01]  /*1270*/  USHF.L.U64.HI UR25, UR4, 0x5, UR5 ;  /* 0x0000000504197899 */ /* 0x000fe20008010205 */
[----:B------:R-:W-:Y:S01]  /*1280*/  IMAD.WIDE.U32 R30, R15, UR4, R30 ;  /* 0x000000040f1e7c25 */ /* 0x000fe2000f8e001e */
[----:B------:R-:W-:-:S03]  /*1290*/  USHF.L.U32 UR26, UR4, 0x5, URZ ;  /* 0x00000005041a7899 */ /* 0x000fc600080006ff */
[----:B------:R-:W-:-:S04]  /*12a0*/  IMAD R4, R15, UR5, R4 ;  /* 0x000000050f047c24 */ /* 0x000fc8000f8e0204 */
[----:B------:R-:W-:Y:S02]  /*12b0*/  IMAD.IADD R31, R31, 0x1, R4 ;  /* 0x000000011f1f7824 */ /* 0x000fe400078e0204 */
[----:B------:R-:W1:Y:S01]  /*12c0*/  LDC.64 R4, c[0x0][0x5f8] ;  /* 0x00017e00ff047b82 */ /* 0x000e620000000a00 */
[----:B------:R-:W-:-:S04]  /*12d0*/  IMAD.WIDE.U32 R32, R196, UR6, R30 ;  /* 0x00000006c4207c25 */ /* 0x000fc8000f8e001e */
[----:B------:R-:W-:Y:S01]  /*12e0*/  IMAD R25, R196, UR7, R33 ;  /* 0x00000007c4197c24 */ /* 0x000fe2000f8e0221 */
[----:B------:R-:W4:Y:S01]  /*12f0*/  LDCU.64 UR6, c[0x0][0x550] ;  /* 0x0000aa00ff0677ac */ /* 0x000f220008000a00 */
[-C--:B---3--:R-:W-:Y:S02]  /*1300*/  IMAD R30, R19, R2.reuse, RZ ;  /* 0x00000002131e7224 */ /* 0x088fe400078e02ff */
[----:B------:R-:W-:Y:S02]  /*1310*/  IMAD.MOV.U32 R19, RZ, RZ, RZ ;  /* 0x000000ffff137224 */ /* 0x000fe400078e00ff */
[C---:B------:R-:W-:Y:S02]  /*1320*/  IMAD R21, R15.reuse, R3, R30 ;  /* 0x000000030f157224 */ /* 0x040fe400078e021e */
[----:B------:R-:W-:Y:S01]  /*1330*/  IMAD.WIDE.U32 R30, R15, R2, R18 ;  /* 0x000000020f1e7225 */ /* 0x000fe200078e0012 */
[----:B------:R-:W-:-:S03]  /*1340*/  SHF.R.S32.HI R15, RZ, 0x1f, R22 ;  /* 0x0000001fff0f7819 */ /* 0x000fc60000011416 */
[----:B------:R-:W-:Y:S01]  /*1350*/  IMAD.MOV.U32 R24, RZ, RZ, R32 ;  /* 0x000000ffff187224 */ /* 0x000fe200078e0020 */
[----:B------:R-:W-:Y:S01]  /*1360*/  IADD3.X R15, PT, PT, R16, R23, R15, P1, P0 ;  /* 0x00000017100f7210 */ /* 0x000fe20000fe040f */
[----:B------:R-:W-:Y:S01]  /*1370*/  IMAD R22, R11, UR22, RZ ;  /* 0x000000160b167c24 */ /* 0x000fe2000f8e02ff */
[----:B------:R-:W3:Y:S01]  /*1380*/  LDC R23, c[0x0][0x508] ;  /* 0x00014200ff177b82 */ /* 0x000ee20000000800 */
[----:B------:R-:W-:Y:S01]  /*1390*/  IMAD.WIDE.U32 R24, R201, UR4, R24 ;  /* 0x00000004c9187c25 */ /* 0x000fe2000f8e0018 */
[----:B------:R-:W-:Y:S02]  /*13a0*/  IADD3 R26, P3, PT, R26, R30, RZ ;  /* 0x0000001e1a1a7210 */ /* 0x000fe40007f7e0ff */
[----:B--2---:R-:W-:Y:S01]  /*13b0*/  LOP3.LUT R11, R13, 0x1f, RZ, 0xc0, !PT ;  /* 0x0000001f0d0b7812 */ /* 0x004fe200078ec0ff */
[----:B------:R-:W-:Y:S01]  /*13c0*/  IMAD R16, R201, UR5, R25 ;  /* 0x00000005c9107c24 */ /* 0x000fe2000f8e0219 */
[----:B----4-:R-:W-:Y:S01]  /*13d0*/  LEA R246, P0, R24, UR6, 0x1 ;  /* 0x0000000618f67c11 */ /* 0x010fe2000f8008ff */
[----:B------:R-:W2:Y:S01]  /*13e0*/  LDCU.64 UR4, c[0x0][0x380] ;  /* 0x00007000ff0477ac */ /* 0x000ea20008000a00 */
[----:B------:R-:W-:Y:S01]  /*13f0*/  IADD3.X R27, PT, PT, R0, R31, R21, P3, !PT ;  /* 0x0000001f001b7210 */ /* 0x000fe20001ffe415 */
[----:B-1----:R-:W-:Y:S01]  /*1400*/  IMAD.WIDE.U32 R30, R4, UR16, RZ ;  /* 0x00000010041e7c25 */ /* 0x002fe2000f8e00ff */
[----:B------:R-:W-:-:S02]  /*1410*/  SHF.R.U32.HI R0, RZ, 0x5, R13 ;  /* 0x00000005ff007819 */ /* 0x000fc4000001160d */
[----:B------:R-:W-:Y:S01]  /*1420*/  ISETP.NE.AND P3, PT, RZ, UR27, PT ;  /* 0x0000001bff007c0c */ /* 0x000fe2000bf65270 */
[----:B------:R-:W-:Y:S01]  /*1430*/  IMAD.WIDE.U32 R26, R196, UR14, R26 ;  /* 0x0000000ec41a7c25 */ /* 0x000fe2000f8e001a */
[----:B------:R-:W-:Y:S01]  /*1440*/  LEA.HI.X R247, R24, UR7, R16, 0x1, P0 ;  /* 0x0000000718f77c11 */ /* 0x000fe200080f0c10 */
[----:B------:R-:W1:Y:S01]  /*1450*/  LDCU.64 UR6, c[0x0][0x570] ;  /* 0x0000ae00ff0677ac */ /* 0x000e620008000a00 */
[----:B------:R-:W4:Y:S01]  /*1460*/  LDC.64 R24, c[0x0][0x5e8] ;  /* 0x00017a00ff187b82 */ /* 0x000f220000000a00 */
[----:B------:R-:W-:Y:S01]  /*1470*/  IMAD R21, R22, R0, R11 ;  /* 0x0000000016157224 */ /* 0x000fe200078e020b */
[----:B------:R-:W-:Y:S01]  /*1480*/  SEL R4, R30, RZ, P3 ;  /* 0x000000ff1e047207 */ /* 0x000fe20001800000 */
[----:B------:R-:W-:Y:S01]  /*1490*/  IMAD R16, R5, UR16, R31 ;  /* 0x0000001005107c24 */ /* 0x000fe2000f8e021f */
[----:B------:R-:W-:Y:S01]  /*14a0*/  SHF.L.U32 R22, R22, 0x6, RZ ;  /* 0x0000000616167819 */ /* 0x000fe200000006ff */
[----:B------:R-:W-:Y:S01]  /*14b0*/  IMAD R27, R196, UR15, R27 ;  /* 0x0000000fc41b7c24 */ /* 0x000fe2000f8e021b */
[----:B------:R-:W-:Y:S01]  /*14c0*/  IADD3 R5, P1, P0, R21, R28, R4 ;  /* 0x0000001c15057210 */ /* 0x000fe2000783e004 */
[----:B------:R-:W-:Y:S01]  /*14d0*/  VIADD R4, R232, UR21 ;  /* 0x00000015e8047c36 */ /* 0x000fe20008000000 */
[----:B------:R-:W-:Y:S01]  /*14e0*/  SHF.R.S32.HI R21, RZ, 0x1f, R21 ;  /* 0x0000001fff157819 */ /* 0x000fe20000011415 */
[----:B------:R-:W-:Y:S01]  /*14f0*/  IMAD.WIDE.U32 R26, R201, R2, R26 ;  /* 0x00000002c91a7225 */ /* 0x000fe200078e001a */
[----:B------:R-:W-:-:S02]  /*1500*/  SEL R16, R16, RZ, P3 ;  /* 0x000000ff10107207 */ /* 0x000fc40001800000 */
[----:B---3--:R-:W-:Y:S02]  /*1510*/  IADD3 R23, PT, PT, R4, -R23, -R239 ;  /* 0x8000001704177210 */ /* 0x008fe40007ffe8ef */
[----:B------:R-:W-:Y:S01]  /*1520*/  IADD3.X R15, PT, PT, R21, R15, R16, P1, P0 ;  /* 0x0000000f150f7210 */ /* 0x000fe20000fe0410 */
[----:B------:R-:W-:Y:S01]  /*1530*/  IMAD R21, R17, 0x40, R20 ;  /* 0x0000004011157824 */ /* 0x000fe200078e0214 */
[----:B------:R-:W-:Y:S02]  /*1540*/  SHF.R.S32.HI R20, RZ, 0x1f, R23 ;  /* 0x0000001fff147819 */ /* 0x000fe40000011417 */
[----:B------:R-:W-:Y:S01]  /*1550*/  IADD3 R16, P0, PT, R22, R5, RZ ;  /* 0x0000000516107210 */ /* 0x000fe20007f1e0ff */
[----:B------:R-:W-:Y:S01]  /*1560*/  IMAD R5, R201, R3, R27 ;  /* 0x00000003c9057224 */ /* 0x000fe200078e021b */
[----:B------:R-:W-:Y:S02]  /*1570*/  LEA.HI R20, R20, R23, RZ, 0x6 ;  /* 0x0000001714147211 */ /* 0x000fe400078f30ff */
[----:B--2---:R-:W-:Y:S01]  /*1580*/  LEA R248, P1, R26, UR4, 0x1 ;  /* 0x000000041af87c11 */ /* 0x004fe2000f8208ff */
[----:B----4-:R-:W-:Y:S01]  /*1590*/  IMAD.WIDE R222, R21, 0x4, R24 ;  /* 0x0000000415de7825 */ /* 0x010fe200078e0218 */
[----:B------:R-:W-:-:S02]  /*15a0*/  SHF.R.S32.HI R20, RZ, 0x6, R20 ;  /* 0x00000006ff147819 */ /* 0x000fc40000011414 */
[----:B------:R-:W-:Y:S01]  /*15b0*/  LEA.HI.X R249, R26, UR5, R5, 0x1, P1 ;  /* 0x000000051af97c11 */ /* 0x000fe200088f0c05 */
[----:B------:R-:W-:Y:S01]  /*15c0*/  IMAD.MOV.U32 R224, RZ, RZ, R222 ;  /* 0x000000ffffe07224 */ /* 0x000fe200078e00de */
[----:B------:R-:W-:Y:S01]  /*15d0*/  VIMNMX R222, PT, PT, RZ, R20, !PT ;  /* 0x00000014ffde7248 */ /* 0x000fe20007fe0100 */
[----:B------:R-:W-:Y:S01]  /*15e0*/  IMAD R5, R17, 0x40, R14 ;  /* 0x0000004011057824 */ /* 0x000fe200078e020e */
[----:B------:R-:W-:Y:S02]  /*15f0*/  LEA.HI.X.SX32 R15, R22, R15, 0x1, P0 ;  /* 0x0000000f160f7211 */ /* 0x000fe400000f0eff */
[----:B------:R-:W-:Y:S01]  /*1600*/  ISETP.GT.AND P1, PT, R237, R222, PT ;  /* 0x000000deed00720c */ /* 0x000fe20003f24270 */
[----:B-----5:R-:W-:Y:S01]  /*1610*/  IMAD.WIDE R250, R5, 0x4, R250 ;  /* 0x0000000405fa7825 */ /* 0x020fe200078e02fa */
[----:B-1----:R-:W-:Y:S02]  /*1620*/  LEA R244, P0, R16, UR6, 0x2 ;  /* 0x0000000610f47c11 */ /* 0x002fe4000f8010ff */
[----:B------:R-:W-:-:S02]  /*1630*/  SHF.L.U32 R21, R2, 0x5, RZ ;  /* 0x0000000502157819 */ /* 0x000fc400000006ff */
[----:B------:R-:W-:Y:S02]  /*1640*/  LEA.HI.X R245, R16, UR7, R15, 0x2, P0 ;  /* 0x0000000710f57c11 */ /* 0x000fe400080f140f */
[C---:B------:R-:W-:Y:S02]  /*1650*/  IADD3 R5, P0, PT, R201.reuse, 0x20, RZ ;  /* 0x00000020c9057810 */ /* 0x040fe40007f1e0ff */
[----:B------:R-:W-:Y:S01]  /*1660*/  SHF.L.U64.HI R15, R2, 0x5, R3 ;  /* 0x00000005020f7819 */ /* 0x000fe20000010203 */
[----:B------:R-:W-:Y:S02]  /*1670*/  VIADD R2, R201, 0x20 ;  /* 0x00000020c9027836 */ /* 0x000fe40000000000 */
        /* <DEDUP_REMOVED lines=14> */
.L_x_938:
[----:B------:R-:W1:Y:S01]  /*1760*/  LDCU.64 UR10, c[0x0][0x5c0] ;  /* 0x0000b800ff0a77ac */ /* 0x000e620008000a00 */
[----:B------:R-:W-:-:S05]  /*1770*/  IADD3 R0, PT, PT, R238, R241, RZ ;  /* 0x000000f1ee007210 */ /* 0x000fca0007ffe0ff */
[C---:B-1----:R-:W-:Y:S02]  /*1780*/  IMAD R4, R0.reuse, UR11, RZ ;  /* 0x0000000b00047c24 */ /* 0x042fe4000f8e02ff */
[----:B------:R-:W-:-:S05]  /*1790*/  IMAD.WIDE.U32 R6, R0, UR10, RZ ;  /* 0x0000000a00067c25 */ /* 0x000fca000f8e00ff */
[----:B------:R-:W-:Y:S02]  /*17a0*/  IADD3 R0, PT, PT, R7, R4, RZ ;  /* 0x0000000407007210 */ /* 0x000fe40007ffe0ff */
[----:B------:R-:W-:Y:S02]  /*17b0*/  MOV R4, R6 ;  /* 0x0000000600047202 */ /* 0x000fe40000000f00 */
.L_x_939:
        /* <DEDUP_REMOVED lines=11> */
.L_x_940:
[----:B------:R-:W1:Y:S01]  /*1870*/  LDCU.64 UR6, c[0x0][0x5c8] ;  /* 0x0000b900ff0677ac */ /* 0x000e620008000a00 */
[----:B------:R-:W-:-:S05]  /*1880*/  IADD3 R238, PT, PT, R238, R241, RZ ;  /* 0x000000f1eeee7210 */ /* 0x000fca0007ffe0ff */
[C---:B-1----:R-:W-:Y:S02]  /*1890*/  IMAD R6, R238.reuse, UR7, RZ ;  /* 0x00000007ee067c24 */ /* 0x042fe4000f8e02ff */
[----:B------:R-:W-:-:S05]  /*18a0*/  IMAD.WIDE.U32 R8, R238, UR6, RZ ;  /* 0x00000006ee087c25 */ /* 0x000fca000f8e00ff */
[----:B------:R-:W-:-:S07]  /*18b0*/  IADD3 R6, PT, PT, R9, R6, RZ ;  /* 0x0000000609067210 */ /* 0x000fce0007ffe0ff */
.L_x_941:
        /* <DEDUP_REMOVED lines=29> */
.L_x_943:
[----:B------:R-:W-:Y:S05]  /*1a90*/  BSYNC.RECONVERGENT B0 ;  /* 0x0000000000007941 */ /* 0x000fea0003800200 */
.L_x_942:
        /* <DEDUP_REMOVED lines=17> */
.L_x_945:
[----:B------:R-:W-:Y:S05]  /*1bb0*/  BSYNC.RECONVERGENT B0 ;  /* 0x0000000000007941 */ /* 0x000fea0003800200 */
.L_x_944:
        /* <DEDUP_REMOVED lines=13> */
[----:B-12---:R-:W-:-:S04]  /*1c90*/  IMAD.WIDE.U32 R12, R201, UR6, R6 ;  /* 0x00000006c90c7c25 */ /* 0x006fc8000f8e0006 */
        /* <DEDUP_REMOVED lines=9> */
.L_x_947:
[----:B------:R-:W-:Y:S05]  /*1d30*/  BSYNC.RECONVERGENT B0 ;  /* 0x0000000000007941 */ /* 0x000fea0003800200 */
.L_x_946:
        /* <DEDUP_REMOVED lines=18> */
.L_x_937:
        /* <DEDUP_REMOVED lines=28> */
.L_x_951:
[----:B------:R2:W-:Y:S01]  /*2020*/  STS.128 [R206+0x10000], RZ ;  /* 0x010000ffce007388 */ /* 0x0005e20000000c00 */
[----:B------:R-:W-:Y:S05]  /*2030*/  BRA `(.L_x_952) ;  /* 0x00000000000c7947 */ /* 0x000fea0003800000 */
.L_x_950:
[----:B------:R1:W-:Y:S04]  /*2040*/  STS.128 [R206+0xc000], RZ ;  /* 0x00c000ffce007388 */ /* 0x0003e80000000c00 */
[----:B------:R1:W-:Y:S04]  /*2050*/  STS.128 [R206+0xe000], RZ ;  /* 0x00e000ffce007388 */ /* 0x0003e80000000c00 */
[----:B------:R1:W-:Y:S02]  /*2060*/  STS.128 [R206+0x10000], RZ ;  /* 0x010000ffce007388 */ /* 0x0003e40000000c00 */
.L_x_952:
[----:B------:R-:W-:Y:S05]  /*2070*/  BSYNC.RECONVERGENT B0 ;  /* 0x0000000000007941 */ /* 0x000fea0003800200 */
.L_x_949:
        /* <DEDUP_REMOVED lines=31> */
.L_x_955:
[----:B------:R1:W-:Y:S02]  /*2270*/  STS.128 [R206+0x11000], RZ ;  /* 0x011000ffce007388 */ /* 0x0003e40000000c00 */
.L_x_954:
[----:B------:R-:W-:Y:S05]  /*2280*/  BSYNC.RECONVERGENT B0 ;  /* 0x0000000000007941 */ /* 0x000fea0003800200 */
.L_x_953:
        /* <DEDUP_REMOVED lines=23> */
.L_x_958:
[----:B------:R1:W-:Y:S01]  /*2400*/  STS.128 [R235+0x4000], RZ ;  /* 0x004000ffeb007388 */ /* 0x0003e20000000c00 */
[----:B------:R-:W-:Y:S05]  /*2410*/  BRA `(.L_x_959) ;  /* 0x00000000000c7947 */ /* 0x000fea0003800000 */
.L_x_957:
[----:B------:R1:W-:Y:S04]  /*2420*/  STS.128 [R235], RZ ;  /* 0x000000ffeb007388 */ /* 0x0003e80000000c00 */
[----:B------:R1:W-:Y:S04]  /*2430*/  STS.128 [R235+0x2000], RZ ;  /* 0x002000ffeb007388 */ /* 0x0003e80000000c00 */
[----:B------:R1:W-:Y:S02]  /*2440*/  STS.128 [R235+0x4000], RZ ;  /* 0x004000ffeb007388 */ /* 0x0003e40000000c00 */
.L_x_959:
[----:B------:R-:W-:Y:S05]  /*2450*/  BSYNC.RECONVERGENT B0 ;  /* 0x0000000000007941 */ /* 0x000fea0003800200 */
.L_x_956:
        /* <DEDUP_REMOVED lines=27> */
.L_x_962:
[----:B------:R1:W-:Y:S02]  /*2610*/  STS.128 [R235+0x5000], RZ ;  /* 0x005000ffeb007388 */ /* 0x0003e40000000c00 */
.L_x_961:
[----:B------:R-:W-:Y:S05]  /*2620*/  BSYNC.RECONVERGENT B0 ;  /* 0x0000000000007941 */ /* 0x000fea0003800200 */
.L_x_960:
[C---:B------:R-:W-:Y:S01]  /*2630*/  ISETP.GE.AND P1, PT, R198.reuse, R17, PT ;  /* 0x00000011c600720c */ /* 0x040fe20003f26270 */
[----:B------:R-:W-:Y:S01]  /*2640*/  IMAD.MOV.U32 R234, RZ, RZ, 0x7f800000 ;  /* 0x7f800000ffea7424 */ /* 0x000fe200078e00ff */
[----:B------:R-:W-:Y:S01]  /*2650*/  MOV R233, 0x7f800000 ;  /* 0x7f80000000e97802 */ /* 0x000fe20000000f00 */
[C---:B------:R-:W-:Y:S01]  /*2660*/  IMAD.WIDE.U32 R20, R198.reuse, 0x4, R250 ;  /* 0x00000004c6147825 */ /* 0x040fe200078e00fa */
[----:B------:R-:W2:Y:S03]  /*2670*/  LDCU.64 UR4, c[0x0][0x3d0] ;  /* 0x00007a00ff0477ac */ /* 0x000ea60008000a00 */
[----:B-1----:R-:W-:-:S05]  /*2680*/  VIADD R14, R198, 0x8 ;  /* 0x00000008c60e7836 */ /* 0x002fca0000000000 */
[----:B------:R-:W-:Y:S01]  /*2690*/  ISETP.GE.AND P0, PT, R14, R17, PT ;  /* 0x000000110e00720c */ /* 0x000fe20003f06270 */
[----:B------:R1:W5:Y:S01]  /*26a0*/  @!P1 LDG.E R234, desc[UR18][R20.64] ;  /* 0x0000001214ea9981 */ /* 0x000362000c1e1900 */
[----:B------:R-:W-:Y:S01]  /*26b0*/  IMAD.U32 R15, RZ, RZ, UR12 ;  /* 0x0000000cff0f7e24 */ /* 0x000fe2000f8e00ff */
[----:B------:R-:W-:-:S03]  /*26c0*/  UIMAD UR6, UR20, UR12, URZ ;  /* 0x0000000c140672a4 */ /* 0x000fc6000f8e02ff */
[----:B------:R-:W-:Y:S01]  /*26d0*/  IMAD.WIDE.U32 R14, R15, UR21, R18 ;  /* 0x000000150f0e7c25 */ /* 0x000fe2000f8e0012 */
[----:B------:R-:W-:-:S06]  /*26e0*/  UIMAD UR6, UR21, UR13, UR6 ;  /* 0x0000000d150672a4 */ /* 0x000fcc000f8e0206 */
[----:B------:R1:W5:Y:S01]  /*26f0*/  @!P0 LDG.E R233, desc[UR18][R20.64+0x20] ;  /* 0x0000201214e98981 */ /* 0x000362000c1e1900 */
[----:B------:R-:W-:Y:S01]  /*2700*/  IADD3 R16, P0, PT, R10, R14, RZ ;  /* 0x0000000e0a107210 */ /* 0x000fe20007f1e0ff */
[----:B--2---:R-:W-:Y:S01]  /*2710*/  IMAD R10, R6, UR4, RZ ;  /* 0x00000004060a7c24 */ /* 0x004fe2000f8e02ff */
[----:B------:R-:W-:Y:S02]  /*2720*/  BSSY.RECONVERGENT B0, `(.L_x_963) ;  /* 0x0000027000007945 */ /* 0x000fe40003800200 */
[----:B------:R-:W-:Y:S01]  /*2730*/  IADD3.X R17, PT, PT, R8, UR6, R15, P0, !PT ;  /* 0x0000000608117c10 */ /* 0x000fe200087fe40f */
[----:B------:R-:W-:Y:S01]  /*2740*/  IMAD R15, R7, UR5, R10 ;  /* 0x00000005070f7c24 */ /* 0x000fe2000f8e020a */
[----:B------:R-:W-:Y:S01]  /*2750*/  IADD3 R8, PT, PT, R239, -UR21, RZ ;  /* 0x80000015ef087c10 */ /* 0x000fe2000fffe0ff */
[----:B------:R-:W-:-:S03]  /*2760*/  IMAD.WIDE.U32 R16, R7, UR4, R16 ;  /* 0x0000000407107c25 */ /* 0x000fc6000f8e0010 */
[----:B------:R-:W-:Y:S02]  /*2770*/  ISETP.GE.AND P4, PT, R201, R8, PT ;  /* 0x00000008c900720c */ /* 0x000fe40003f86270 */
[----:B------:R-:W-:-:S11]  /*2780*/  IADD3 R15, PT, PT, R17, R15, RZ ;  /* 0x0000000f110f7210 */ /* 0x000fd60007ffe0ff */
[----:B------:R-:W-:Y:S05]  /*2790*/  @P4 BRA `(.L_x_964) ;  /* 0x0000000000704947 */ /* 0x000fea0003800000 */
[----:B------:R-:W2:Y:S01]  /*27a0*/  LDCU UR6, c[0x0][0x440] ;  /* 0x00008800ff0677ac */ /* 0x000ea20008000800 */
[----:B------:R-:W-:Y:S01]  /*27b0*/  IMAD.MOV.U32 R14, RZ, RZ, R16 ;  /* 0x000000ffff0e7224 */ /* 0x000fe200078e0010 */
[----:B------:R-:W1:Y:S03]  /*27c0*/  LDCU.64 UR4, c[0x0][0x388] ;  /* 0x00007100ff0477ac */ /* 0x000e660008000a00 */
        /* <DEDUP_REMOVED lines=23> */
.L_x_965:
[----:B------:R2:W-:Y:S01]  /*2940*/  STS.128 [R206+0x16000], RZ ;  /* 0x016000ffce007388 */ /* 0x0005e20000000c00 */
[----:B------:R-:W-:Y:S05]  /*2950*/  BRA `(.L_x_966) ;  /* 0x00000000000c7947 */ /* 0x000fea0003800000 */
.L_x_964:
[----:B------:R2:W-:Y:S04]  /*2960*/  STS.128 [R206+0x12000], RZ ;  /* 0x012000ffce007388 */ /* 0x0005e80000000c00 */
[----:B------:R2:W-:Y:S04]  /*2970*/  STS.128 [R206+0x14000], RZ ;  /* 0x014000ffce007388 */ /* 0x0005e80000000c00 */
[----:B------:R2:W-:Y:S02]  /*2980*/  STS.128 [R206+0x16000], RZ ;  /* 0x016000ffce007388 */ /* 0x0005e40000000c00 */
.L_x_966:
[----:B------:R-:W-:Y:S05]  /*2990*/  BSYNC.RECONVERGENT B0 ;  /* 0x0000000000007941 */ /* 0x000fea0003800200 */
.L_x_963:
        /* <DEDUP_REMOVED lines=34> */
.L_x_969:
[----:B------:R3:W-:Y:S02]  /*2bc0*/  STS.128 [R206+0x17000], RZ ;  /* 0x017000ffce007388 */ /* 0x0007e40000000c00 */
.L_x_968:
[----:B------:R-:W-:Y:S05]  /*2bd0*/  BSYNC.RECONVERGENT B0 ;  /* 0x0000000000007941 */ /* 0x000fea0003800200 */
.L_x_967:
[----:B------:R-:W2:Y:S01]  /*2be0*/  LDCU.64 UR4, c[0x0][0x3d8] ;  /* 0x00007b00ff0477ac */ /* 0x000ea20008000a00 */
[----:B------:R-:W-:Y:S01]  /*2bf0*/  MOV R15, UR10 ;  /* 0x0000000a000f7c02 */ /* 0x000fe20008000f00 */
[----:B------:R-:W-:Y:S01]  /*2c00*/  BSSY.RECONVERGENT B0, `(.L_x_970) ;  /* 0x000002a000007945 */ /* 0x000fe20003800200 */
[----:B------:R-:W-:-:S03]  /*2c10*/  UIMAD UR6, UR20, UR10, URZ ;  /* 0x0000000a140672a4 */ /* 0x000fc6000f8e02ff */
[----:B------:R-:W-:Y:S01]  /*2c20*/  IMAD.WIDE.U32 R14, R15, UR21, R18 ;  /* 0x000000150f0e7c25 */ /* 0x000fe2000f8e0012 */
[----:B------:R-:W-:Y:S02]  /*2c30*/  UIMAD UR6, UR21, UR11, UR6 ;  /* 0x0000000b150672a4 */ /* 0x000fe4000f8e0206 */
[----:B------:R-:W-:-:S04]  /*2c40*/  IADD3 R8, P0, PT, R12, R14, RZ ;  /* 0x0000000e0c087210 */ /* 0x000fc80007f1e0ff */
[----:B------:R-:W-:Y:S01]  /*2c50*/  IADD3.X R9, PT, PT, R9, UR6, R15, P0, !PT ;  /* 0x0000000609097c10 */ /* 0x000fe200087fe40f */
[----:B--2---:R-:W-:Y:S02]  /*2c60*/  IMAD R6, R6, UR4, RZ ;  /* 0x0000000406067c24 */ /* 0x004fe4000f8e02ff */
[----:B------:R-:W-:-:S04]  /*2c70*/  IMAD.WIDE.U32 R8, R7, UR4, R8 ;  /* 0x0000000407087c25 */ /* 0x000fc8000f8e0008 */
[----:B------:R-:W-:-:S05]  /*2c80*/  IMAD R6, R7, UR5, R6 ;  /* 0x0000000507067c24 */ /* 0x000fca000f8e0206 */
[----:B------:R-:W-:Y:S01]  /*2c90*/  IADD3 R7, PT, PT, R9, R6, RZ ;  /* 0x0000000609077210 */ /* 0x000fe20007ffe0ff */
[----:B------:R-:W-:Y:S06]  /*2ca0*/  @P4 BRA `(.L_x_971) ;  /* 0x0000000000704947 */ /* 0x000fec0003800000 */
[----:B------:R-:W2:Y:S01]  /*2cb0*/  LDCU UR6, c[0x0][0x440] ;  /* 0x00008800ff0677ac */ /* 0x000ea20008000800 */
[----:B------:R-:W-:Y:S01]  /*2cc0*/  IMAD.MOV.U32 R6, RZ, RZ, R8 ;  /* 0x000000ffff067224 */ /* 0x000fe200078e0008 */
[----:B------:R-:W1:Y:S03]  /*2cd0*/  LDCU.64 UR4, c[0x0][0x390] ;  /* 0x00007200ff0477ac */ /* 0x000e660008000a00 */
[----:B---3--:R-:W-:-:S04]  /*2ce0*/  IMAD.WIDE.U32 R16, R201, UR10, R6 ;  /* 0x0000000ac9107c25 */ /* 0x008fc8000f8e0006 */
        /* <DEDUP_REMOVED lines=22> */
.L_x_972:
[----:B------:R3:W-:Y:S01]  /*2e50*/  STS.128 [R206+0x1c000], RZ ;  /* 0x01c000ffce007388 */ /* 0x0007e20000000c00 */
[----:B------:R-:W-:Y:S05]  /*2e60*/  BRA `(.L_x_973) ;  /* 0x00000000000c7947 */ /* 0x000fea0003800000 */
.L_x_971:
[----:B------:R2:W-:Y:S04]  /*2e70*/  STS.128 [R206+0x18000], RZ ;  /* 0x018000ffce007388 */ /* 0x0005e80000000c00 */
[----:B------:R2:W-:Y:S04]  /*2e80*/  STS.128 [R206+0x1a000], RZ ;  /* 0x01a000ffce007388 */ /* 0x0005e80000000c00 */
[----:B------:R2:W-:Y:S02]  /*2e90*/  STS.128 [R206+0x1c000], RZ ;  /* 0x01c000ffce007388 */ /* 0x0005e40000000c00 */
.L_x_973:
[----:B------:R-:W-:Y:S05]  /*2ea0*/  BSYNC.RECONVERGENT B0 ;  /* 0x0000000000007941 */ /* 0x000fea0003800200 */
.L_x_970:
[----:B------:R1:W-:Y:S01]  /*2eb0*/  @P3 STS.128 [R206+0x19000], RZ ;  /* 0x019000ffce003388 */ /* 0x0003e20000000c00 */
[----:B------:R-:W-:Y:S03]  /*2ec0*/  BSSY.RECONVERGENT B0, `(.L_x_974) ;  /* 0x000001f000007945 */ /* 0x000fe60003800200 */
[----:B------:R1:W-:Y:S04]  /*2ed0*/  @P3 STS.128 [R206+0x1b000], RZ ;  /* 0x01b000ffce003388 */ /* 0x0003e80000000c00 */
[----:B------:R1:W-:Y:S01]  /*2ee0*/  @P3 STS.128 [R206+0x1d000], RZ ;  /* 0x01d000ffce003388 */ /* 0x0003e20000000c00 */
[----:B------:R-:W-:Y:S05]  /*2ef0*/  @P3 BRA `(.L_x_975) ;  /* 0x00000000006c3947 */ /* 0x000fea0003800000 */
[----:B------:R-:W3:Y:S01]  /*2f00*/  LDCU UR6, c[0x0][0x440] ;  /* 0x00008800ff0677ac */ /* 0x000ee20008000800 */
[----:B------:R-:W-:Y:S02]  /*2f10*/  IMAD R2, R3, UR10, RZ ;  /* 0x0000000a03027c24 */ /* 0x000fe4000f8e02ff */
[----:B------:R-:W-:Y:S01]  /*2f20*/  IMAD.MOV.U32 R6, RZ, RZ, R8 ;  /* 0x000000ffff067224 */ /* 0x000fe200078e0008 */
[----:B------:R-:W4:Y:S01]  /*2f30*/  LDCU.64 UR4, c[0x0][0x390] ;  /* 0x00007200ff0477ac */ /* 0x000f220008000a00 */
[C---:B------:R-:W-:Y:S02]  /*2f40*/  IMAD R2, R5.reuse, UR11, R2 ;  /* 0x0000000b05027c24 */ /* 0x040fe4000f8e0202 */
[----:B------:R-:W-:-:S04]  /*2f50*/  IMAD.WIDE.U32 R6, R5, UR10, R6 ;  /* 0x0000000a05067c25 */ /* 0x000fc8000f8e0006 */
[----:B------:R-:W-:Y:S01]  /*2f60*/  IMAD.IADD R2, R7, 0x1, R2 ;  /* 0x0000000107027824 */ /* 0x000fe200078e0202 */
[----:B---3--:R-:W-:Y:S02]  /*2f70*/  ISETP.GE.AND P2, PT, R200, UR6, PT ;  /* 0x00000006c8007c0c */ /* 0x008fe4000bf46270 */
[----:B------:R-:W-:Y:S02]  /*2f80*/  ISETP.GE.AND P1, PT, R209, UR6, PT ;  /* 0x00000006d1007c0c */ /* 0x000fe4000bf26270 */
[----:B----4-:R-:W-:Y:S02]  /*2f90*/  LEA R8, P3, R6, UR4, 0x1 ;  /* 0x0000000406087c11 */ /* 0x010fe4000f8608ff */
        /* <DEDUP_REMOVED lines=17> */
.L_x_975:
[----:B------:R-:W-:Y:S05]  /*30b0*/  BSYNC.RECONVERGENT B0 ;  /* 0x0000000000007941 */ /* 0x000fea0003800200 */
.L_x_974:
[----:B------:R-:W2:Y:S01]  /*30c0*/  LDCU.64 UR4, c[0x0][0x538] ;  /* 0x0000a700ff0477ac */ /* 0x000ea20008000a00 */
[----:B---3--:R-:W3:Y:S01]  /*30d0*/  LDC.64 R8, c[0x0][0x528] ;  /* 0x00014a00ff087b82 */ /* 0x008ee20000000a00 */
[----:B------:R-:W4:Y:S01]  /*30e0*/  S2R R212, SR_TID.X ;  /* 0x0000000000d47919 */ /* 0x000f220000002100 */
[----:B------:R-:W-:Y:S01]  /*30f0*/  LOP3.LUT P2, RZ, R13, 0x2, RZ, 0xc0, !PT ;  /* 0x000000020dff7812 */ /* 0x000fe2000784c0ff */
[----:B------:R-:W4:Y:S01]  /*3100*/  LDCU UR10, c[0x0][0x590] ;  /* 0x0000b200ff0a77ac */ /* 0x000f220008000800 */
[----:B------:R-:W0:Y:S01]  /*3110*/  LDGDEPBAR ;  /* 0x00000000000079af */ /* 0x000e220000000000 */
[----:B------:R-:W-:Y:S01]  /*3120*/  IMAD.MOV.U32 R214, RZ, RZ, RZ ;  /* 0x000000ffffd67224 */ /* 0x000fe200078e00ff */
[----:B------:R-:W1:Y:S02]  /*3130*/  LDCU UR7, c[0x0][0x45c] ;  /* 0x00008b80ff0777ac */ /* 0x000e640008000800 */
[----:B------:R-:W4:Y:S01]  /*3140*/  LDC R210, c[0x0][0x44c] ;  /* 0x00011300ffd27b82 */ /* 0x000f220000000800 */
[----:B------:R-:W1:Y:S01]  /*3150*/  LDCU.U8 UR6, c[0x0][0x4f8] ;  /* 0x00009f00ff0677ac */ /* 0x000e620008000000 */
[----:B--2---:R-:W-:-:S04]  /*3160*/  ISETP.NE.U32.AND P3, PT, RZ, UR4, PT ;  /* 0x00000004ff007c0c */ /* 0x004fc8000bf65070 */
[----:B------:R-:W-:Y:S01]  /*3170*/  ISETP.NE.AND.EX P3, PT, RZ, UR5, PT, P3 ;  /* 0x00000005ff007c0c */ /* 0x000fe2000bf65330 */
[----:B---3--:R-:W2:Y:S04]  /*3180*/  LDG.E.64 R226, desc[UR18][R8.64+0x8] ;  /* 0x0000081208e27981 */ /* 0x008ea8000c1e1b00 */
[----:B-1----:R1:W3:Y:S08]  /*3190*/  LDG.E.64 R14, desc[UR18][R8.64] ;  /* 0x00000012080e7981 */ /* 0x0022f0000c1e1b00 */
[----:B------:R-:W4:Y:S01]  /*31a0*/  @P3 LDC.64 R2, c[0x0][0x540] ;  /* 0x00015000ff023b82 */ /* 0x000f220000000a00 */
[----:B------:R-:W-:-:S02]  /*31b0*/  @P3 IMAD.MOV.U32 R6, RZ, RZ, R196 ;  /* 0x000000ffff063224 */ /* 0x000fc400078e00c4 */
[----:B------:R-:W-:Y:S02]  /*31c0*/  @P3 IMAD.MOV.U32 R7, RZ, RZ, RZ ;  /* 0x000000ffff073224 */ /* 0x000fe400078e00ff */
[----:B----4-:R-:W-:-:S03]  /*31d0*/  @P3 IMAD.WIDE.U32 R6, R197, R2, R6 ;  /* 0x00000002c5063225 */ /* 0x010fc600078e0006 */
[----:B------:R-:W4:Y:S01]  /*31e0*/  @P3 LDC R2, c[0x0][0x458] ;  /* 0x00011600ff023b82 */ /* 0x000f220000000800 */
[----:B------:R-:W-:Y:S01]  /*31f0*/  @P3 IMAD R3, R197, R3, R7 ;  /* 0x00000003c5033224 */ /* 0x000fe200078e0207 */
[----:B------:R-:W-:Y:S01]  /*3200*/  @P3 LEA R16, P0, R6, UR4, 0x2 ;  /* 0x0000000406103c11 */ /* 0x000fe2000f8010ff */
[----:B------:R-:W-:Y:S01]  /*3210*/  IMAD.MOV.U32 R194, RZ, RZ, 0x20 ;  /* 0x00000020ffc27424 */ /* 0x000fe200078e00ff */
[----:B------:R-:W-:Y:S01]  /*3220*/  IADD3 R7, PT, PT, R236, R198, R239 ;  /* 0x000000c6ec077210 */ /* 0x000fe20007ffe0ef */
[----:B------:R-:W-:Y:S01]  /*3230*/  IMAD.MOV.U32 R228, RZ, RZ, 0x10 ;  /* 0x00000010ffe47424 */ /* 0x000fe200078e00ff */
[----:B------:R-:W-:Y:S01]  /*3240*/  @P3 LEA.HI.X R17, R6, UR5, R3, 0x2, P0 ;  /* 0x0000000506113c11 */ /* 0x000fe200080f1403 */
[----:B------:R-:W-:Y:S01]  /*3250*/  IMAD.SHL.U32 R6, R13, 0x2, RZ ;  /* 0x000000020d067824 */ /* 0x000fe200078e00ff */
[----:B----4-:R-:W4:Y:S03]  /*3260*/  @P3 MUFU.RCP R2, R2 ;  /* 0x0000000200023308 */ /* 0x010f260000001000 */
[----:B------:R-:W4:Y:S01]  /*3270*/  @P3 LDG.E R5, desc[UR18][R16.64] ;  /* 0x0000001210053981 */ /* 0x000f22000c1e1900 */
[----:B------:R-:W-:Y:S01]  /*3280*/  IMAD R3, R197, UR22, R196 ;  /* 0x00000016c5037c24 */ /* 0x000fe2000f8e02c4 */
[----:B------:R-:W-:Y:S01]  /*3290*/  SHF.R.U32.HI R13, RZ, 0x2, R13 ;  /* 0x00000002ff0d7819 */ /* 0x000fe2000001160d */
[----:B------:R-:W-:Y:S01]  /*32a0*/  IMAD.IADD R232, R7, 0x1, -R232 ;  /* 0x0000000107e87824 */ /* 0x000fe200078e0ae8 */
[----:B------:R-:W-:Y:S01]  /*32b0*/  LOP3.LUT R6, R6, 0x6, RZ, 0xc0, !PT ;  /* 0x0000000606067812 */ /* 0x000fe200078ec0ff */
[----:B-1----:R-:W-:Y:S01]  /*32c0*/  IMAD.SHL.U32 R8, R3, 0x20, RZ ;  /* 0x0000002003087824 */ /* 0x002fe200078e00ff */
[----:B------:R-:W-:Y:S01]  /*32d0*/  IADD3 R221, PT, PT, R4, 0x40, -R239 ;  /* 0x0000004004dd7810 */ /* 0x000fe20007ffe8ef */
[----:B------:R-:W-:Y:S01]  /*32e0*/  IMAD.IADD R190, R193, 0x1, R184 ;  /* 0x00000001c1be7824 */ /* 0x000fe200078e02b8 */
[----:B------:R-:W-:Y:S01]  /*32f0*/  LOP3.LUT R3, R6, 0xe0, R13, 0xf8, !PT ;  /* 0x000000e006037812 */ /* 0x000fe200078ef80d */
[----:B------:R-:W-:Y:S01]  /*3300*/  IMAD.IADD R187, R195, 0x1, R185 ;  /* 0x00000001c3bb7824 */ /* 0x000fe200078e02b9 */
[----:B------:R-:W-:Y:S01]  /*3310*/  SEL R194, R194, 0xffffffe0, !P2 ;  /* 0xffffffe0c2c27807 */ /* 0x000fe20005000000 */
[----:B------:R-:W-:Y:S01]  /*3320*/  IMAD.MOV.U32 R230, RZ, RZ, R235 ;  /* 0x000000ffffe67224 */ /* 0x000fe200078e00eb */
[----:B------:R-:W-:Y:S01]  /*3330*/  CS2R R142, SRZ ;  /* 0x00000000008e7805 */ /* 0x000fe2000001ff00 */
[----:B------:R-:W-:Y:S01]  /*3340*/  VIADD R3, R3, UR21 ;  /* 0x0000001503037c36 */ /* 0x000fe20008000000 */
[----:B------:R-:W-:Y:S01]  /*3350*/  CS2R R140, SRZ ;  /* 0x00000000008c7805 */ /* 0x000fe2000001ff00 */
[----:B------:R-:W-:Y:S01]  /*3360*/  IMAD.MOV.U32 R211, RZ, RZ, 0x20 ;  /* 0x00000020ffd37424 */ /* 0x000fe200078e00ff */
[----:B------:R-:W-:Y:S01]  /*3370*/  CS2R R146, SRZ ;  /* 0x0000000000927805 */ /* 0x000fe2000001ff00 */
[C---:B------:R-:W-:Y:S01]  /*3380*/  VIADD R9, R3.reuse, 0x1 ;  /* 0x0000000103097836 */ /* 0x040fe20000000000 */
[----:B------:R-:W-:Y:S01]  /*3390*/  I2FP.F32.S32 R219, R3 ;  /* 0x0000000300db7245 */ /* 0x000fe20000201400 */
[C---:B------:R-:W-:Y:S01]  /*33a0*/  VIADD R217, R3.reuse, 0x8 ;  /* 0x0000000803d97836 */ /* 0x040fe20000000000 */
[----:B------:R-:W-:Y:S01]  /*33b0*/  CS2R R144, SRZ ;  /* 0x0000000000907805 */ /* 0x000fe2000001ff00 */
[C---:B------:R-:W-:Y:S01]  /*33c0*/  VIADD R7, R3.reuse, 0x9 ;  /* 0x0000000903077836 */ /* 0x040fe20000000000 */
[----:B------:R-:W-:Y:S01]  /*33d0*/  CS2R R138, SRZ ;  /* 0x00000000008a7805 */ /* 0x000fe2000001ff00 */
[C---:B------:R-:W-:Y:S01]  /*33e0*/  VIADD R215, R3.reuse, 0x10 ;  /* 0x0000001003d77836 */ /* 0x040fe20000000000 */
[----:B------:R-:W-:Y:S01]  /*33f0*/  CS2R R136, SRZ ;  /* 0x0000000000887805 */ /* 0x000fe2000001ff00 */
[----:B------:R-:W-:Y:S01]  /*3400*/  VIADD R213, R3, 0x18 ;  /* 0x0000001803d57836 */ /* 0x000fe20000000000 */
[----:B------:R-:W-:-:S02]  /*3410*/  I2FP.F32.S32 R9, R9 ;  /* 0x0000000900097245 */ /* 0x000fc40000201400 */
[----:B------:R-:W-:Y:S02]  /*3420*/  CS2R R134, SRZ ;  /* 0x0000000000867805 */ /* 0x000fe4000001ff00 */
[----:B------:R-:W-:Y:S02]  /*3430*/  I2FP.F32.S32 R217, R217 ;  /* 0x000000d900d97245 */ /* 0x000fe40000201400 */
[----:B------:R-:W-:Y:S02]  /*3440*/  CS2R R132, SRZ ;  /* 0x0000000000847805 */ /* 0x000fe4000001ff00 */
[----:B------:R-:W-:Y:S02]  /*3450*/  I2FP.F32.S32 R7, R7 ;  /* 0x0000000700077245 */ /* 0x000fe40000201400 */
[----:B------:R-:W-:Y:S02]  /*3460*/  CS2R R126, SRZ ;  /* 0x00000000007e7805 */ /* 0x000fe4000001ff00 */
[----:B------:R-:W-:-:S02]  /*3470*/  I2FP.F32.S32 R215, R215 ;  /* 0x000000d700d77245 */ /* 0x000fc40000201400 */
[----:B------:R-:W-:Y:S02]  /*3480*/  CS2R R124, SRZ ;  /* 0x00000000007c7805 */ /* 0x000fe4000001ff00 */
[----:B------:R-:W-:Y:S02]  /*3490*/  I2FP.F32.S32 R213, R213 ;  /* 0x000000d500d57245 */ /* 0x000fe40000201400 */
[----:B------:R-:W-:Y:S02]  /*34a0*/  CS2R R130, SRZ ;  /* 0x0000000000827805 */ /* 0x000fe4000001ff00 */
[----:B------:R-:W-:Y:S01]  /*34b0*/  LOP3.LUT R4, R0, 0x3, RZ, 0xc0, !PT ;  /* 0x0000000300047812 */ /* 0x000fe200078ec0ff */
        /* <DEDUP_REMOVED lines=38> */
[----:B------:R-:W-:Y:S01]  /*3720*/  CS2R R20, SRZ ;  /* 0x0000000000147805 */ /* 0x000fe2000001ff00 */
[----:B------:R-:W-:Y:S01]  /*3730*/  IMAD R231, R237, 0x4, R4 ;  /* 0x00000004ede77824 */ /* 0x000fe200078e0204 */
[----:B------:R-:W-:Y:S01]  /*3740*/  SHF.R.U32.HI R229, RZ, 0x7, R212 ;  /* 0x00000007ffe57819 */ /* 0x000fe200000116d4 */
[----:B------:R-:W-:Y:S01]  /*3750*/  IMAD.IADD R188, R194, 0x1, R190 ;  /* 0x00000001c2bc7824 */ /* 0x000fe200078e02be */
[----:B------:R-:W1:Y:S01]  /*3760*/  LDCU UR4, c[0x0][0x440] ;  /* 0x00008800ff0477ac */ /* 0x000e620008000800 */
[----:B------:R-:W-:Y:S01]  /*3770*/  IMAD.IADD R192, R193, 0x1, R194 ;  /* 0x00000001c1c07824 */ /* 0x000fe200078e02c2 */
[----:B------:R-:W1:Y:S01]  /*3780*/  LDCU UR5, c[0x0][0x3e0] ;  /* 0x00007c00ff0577ac */ /* 0x000e620008000800 */
[----:B------:R-:W-:-:S02]  /*3790*/  USHF.L.U32 UR10, UR10, 0x6, URZ ;  /* 0x000000060a0a7899 */ /* 0x000fc400080006ff */
[----:B------:R-:W-:Y:S01]  /*37a0*/  UIADD3 UR21, UPT, UPT, UR21, 0x40, URZ ;  /* 0x0000004015157890 */ /* 0x000fe2000fffe0ff */
[----:B--2---:R-:W-:Y:S02]  /*37b0*/  IADD3 R242, P1, P0, R8, R226, R11 ;  /* 0x000000e208f27210 */ /* 0x004fe4000783e00b */
[----:B------:R-:W-:Y:S02]  /*37c0*/  SHF.R.S32.HI R226, RZ, 0x1f, R8 ;  /* 0x0000001fffe27819 */ /* 0x000fe40000011408 */
[----:B---3--:R-:W-:Y:S02]  /*37d0*/  R2UR UR32, R14 ;  /* 0x000000000e2072ca */ /* 0x008fe400000e0000 */
[----:B------:R-:W-:Y:S02]  /*37e0*/  R2UR UR33, R15 ;  /* 0x000000000f2172ca */ /* 0x000fe400000e0000 */
[----:B------:R-:W-:Y:S02]  /*37f0*/  IADD3.X R226, PT, PT, R226, R227, RZ, P1, P0 ;  /* 0x000000e3e2e27210 */ /* 0x000fe40000fe04ff */
[----:B------:R-:W-:-:S04]  /*3800*/  LOP3.LUT P1, RZ, R212, 0x4, RZ, 0xc0, !PT ;  /* 0x00000004d4ff7812 */ /* 0x000fc8000782c0ff */
[----:B------:R-:W-:Y:S01]  /*3810*/  SEL R228, R228, 0xfffffff0, !P1 ;  /* 0xfffffff0e4e47807 */ /* 0x000fe20004800000 */
[----:B------:R-:W-:Y:S01]  /*3820*/  IMAD.WIDE.U32 R242, R242, -0x2daee0ad, RZ ;  /* 0xd2511f53f2f27825 */ /* 0x000fe200078e00ff */
[----:B------:R-:W-:-:S03]  /*3830*/  LOP3.LUT P0, RZ, R212, 0x2, RZ, 0xc0, !PT ;  /* 0x00000002d4ff7812 */ /* 0x000fc6000780c0ff */
        /* <DEDUP_REMOVED lines=12> */
[----:B------:R-:W-:Y:S01]  /*3900*/  UIADD3 UR11, UPT, UPT, UR33, 0x646e171e, URZ ;  /* 0x646e171e210b7890 */ /* 0x000fe2000fffe0ff */
[----:B----4-:R-:W-:Y:S01]  /*3910*/  @P3 FMUL.FTZ R214, R5, R2 ;  /* 0x0000000205d63220 */ /* 0x010fe20000410000 */
[----:B------:R-:W-:-:S02]  /*3920*/  VIADD R5, R3, 0x11 ;  /* 0x0000001103057836 */ /* 0x000fc40000000000 */
[----:B------:R-:W-:-:S03]  /*3930*/  VIADD R3, R3, 0x19 ;  /* 0x0000001903037836 */ /* 0x000fc60000000000 */
[----:B------:R-:W-:Y:S02]  /*3940*/  I2FP.F32.S32 R5, R5 ;  /* 0x0000000500057245 */ /* 0x000fe40000201400 */
[----:B------:R-:W-:Y:S01]  /*3950*/  I2FP.F32.S32 R3, R3 ;  /* 0x0000000300037245 */ /* 0x000fe20000201400 */
[-C--:B------:R-:W-:Y:S01]  /*3960*/  FMUL.FTZ R220, R9, R214.reuse ;  /* 0x000000d609dc7220 */ /* 0x080fe20000410000 */
[-C--:B------:R-:W-:Y:S01]  /*3970*/  FMUL.FTZ R217, R217, R214.reuse ;  /* 0x000000d6d9d97220 */ /* 0x080fe20000410000 */
[-C--:B------:R-:W-:Y:S01]  /*3980*/  FMUL.FTZ R218, R7, R214.reuse ;  /* 0x000000d607da7220 */ /* 0x080fe20000410000 */
[-C--:B------:R-:W-:Y:S01]  /*3990*/  FMUL.FTZ R215, R215, R214.reuse ;  /* 0x000000d6d7d77220 */ /* 0x080fe20000410000 */
[-C--:B------:R-:W-:Y:S01]  /*39a0*/  FMUL.FTZ R216, R5, R214.reuse ;  /* 0x000000d605d87220 */ /* 0x080fe20000410000 */
[-C--:B------:R-:W-:Y:S01]  /*39b0*/  FMUL.FTZ R213, R213, R214.reuse ;  /* 0x000000d6d5d57220 */ /* 0x080fe20000410000 */
[-C--:B------:R-:W-:Y:S01]  /*39c0*/  FMUL.FTZ R219, R219, R214.reuse ;  /* 0x000000d6dbdb7220 */ /* 0x080fe20000410000 */
[----:B------:R-:W-:Y:S01]  /*39d0*/  FMUL.FTZ R214, R3, R214 ;  /* 0x000000d603d67220 */ /* 0x000fe20000410000 */
[----:B------:R-:W-:-:S02]  /*39e0*/  IMAD.IADD R3, R195, 0x1, R184 ;  /* 0x00000001c3037824 */ /* 0x000fc400078e02b8 */
[----:B-1----:R-:W-:-:S07]  /*39f0*/  IMAD.IADD R2, R189, 0x1, R184 ;  /* 0x00000001bd027824 */ /* 0x002fce00078e02b8 */
.L_x_978:
[----:B------:R-:W0:Y:S01]  /*3a00*/  LDGDEPBAR ;  /* 0x00000000000079af */ /* 0x000e220000000000 */
[C---:B------:R-:W-:Y:S01]  /*3a10*/  IMAD.IADD R148, R187.reuse, 0x1, R194 ;  /* 0x00000001bb947824 */ /* 0x040fe200078e02c2 */
[----:B------:R-:W-:Y:S01]  /*3a20*/  LEA R168, P1, R198, R224, 0x2 ;  /* 0x000000e0c6a87211 */ /* 0x000fe200078210ff */
[----:B------:R-:W-:Y:S01]  /*3a30*/  IMAD.IADD R149, R187, 0x1, R184 ;  /* 0x00000001bb957824 */ /* 0x000fe200078e02b8 */
[----:B-----5:R-:W-:Y:S01]  /*3a40*/  FSETP.NEU.FTZ.AND P3, PT, R234, -INF , PT ;  /* 0xff800000ea00780b */ /* 0x020fe20003f7d000 */
[----:B------:R-:W-:Y:S02]  /*3a50*/  IMAD.MOV.U32 R225, RZ, RZ, R223 ;  /* 0x000000ffffe17224 */ /* 0x000fe400078e00df */
[----:B------:R-:W-:Y:S02]  /*3a60*/  IMAD.IADD R194, R194, 0x1, R149 ;  /* 0x00000001c2c27824 */ /* 0x000fe400078e0295 */
[----:B------:R-:W-:Y:S01]  /*3a70*/  VIADD R236, R236, 0xffffffc0 ;  /* 0xffffffc0ecec7836 */ /* 0x000fe20000000000 */
[----:B------:R-:W-:Y:S01]  /*3a80*/  LEA.HI.X R169, R198, R225, RZ, 0x2, P1 ;  /* 0x000000e1c6a97211 */ /* 0x000fe200008f14ff */
[----:B------:R-:W-:Y:S01]  /*3a90*/  IMAD.U32 R150, RZ, RZ, UR17 ;  /* 0x00000011ff967e24 */ /* 0x000fe2000f8e00ff */
[----:B------:R-:W-:Y:S01]  /*3aa0*/  FSETP.NEU.FTZ.AND P1, PT, R233, -INF , PT ;  /* 0xff800000e900780b */ /* 0x000fe20003f3d000 */
        /* <DEDUP_REMOVED lines=14> */
[----:B------:R-:W-:Y:S01]  /*3b90*/  IMAD.WIDE.U32 R160, R160, -0x2daee0ad, RZ ;  /* 0xd2511f53a0a07825 */ /* 0x000fe200078e00ff */
[----:B------:R-:W-:Y:S02]  /*3ba0*/  @!P5 VIADDMNMX R153, R232, 0xffffffc9, R239, PT ;  /* 0xffffffc9e899d846 */ /* 0x000fe400038001ef */
[----:B------:R-:W-:Y:S01]  /*3bb0*/  @!P5 LOP3.LUT R151, R151, 0x6, RZ, 0xc0, !PT ;  /* 0x000000069797d812 */ /* 0x000fe200078ec0ff */
[----:B------:R-:W-:Y:S01]  /*3bc0*/  IMAD.WIDE.U32 R154, R154, -0x2daee0ad, RZ ;  /* 0xd2511f539a9a7825 */ /* 0x000fe200078e00ff */
[----:B------:R-:W-:Y:S02]  /*3bd0*/  LOP3.LUT R156, R242, UR30, R161, 0x96, !PT ;  /* 0x0000001ef29c7c12 */ /* 0x000fe4000f8e96a1 */
[----:B------:R-:W-:Y:S01]  /*3be0*/  @!P5 LOP3.LUT R150, R151, 0xe0, R150, 0xf8, !PT ;  /* 0x000000e09796d812 */ /* 0x000fe200078ef896 */
[----:B------:R-:W-:Y:S01]  /*3bf0*/  IMAD.U32 R151, RZ, RZ, UR17 ;  /* 0x00000011ff977e24 */ /* 0x000fe2000f8e00ff */
[----:B------:R-:W-:Y:S01]  /*3c00*/  LOP3.LUT R160, R160, UR28, R155, 0x96, !PT ;  /* 0x0000001ca0a07c12 */ /* 0x000fe2000f8e969b */
[----:B------:R-:W-:Y:S04]  /*3c10*/  IMAD.WIDE.U32 R156, R156, -0x326172a9, RZ ;  /* 0xcd9e8d579c9c7825 */ /* 0x000fe800078e00ff */
[----:B------:R-:W-:Y:S01]  /*3c20*/  IMAD.WIDE.U32 R160, R160, -0x326172a9, RZ ;  /* 0xcd9e8d57a0a07825 */ /* 0x000fe200078e00ff */
[----:B------:R-:W-:Y:S01]  /*3c30*/  LOP3.LUT R162, R162, UR29, R157, 0x96, !PT ;  /* 0x0000001da2a27c12 */ /* 0x000fe2000f8e969d */
[----:B------:R-:W-:Y:S01]  /*3c40*/  LDSM.16.M88.4 R68, [R187] ;  /* 0x00000000bb44783b */ /* 0x000fe20000000200 */
[----:B------:R-:W-:Y:S01]  /*3c50*/  @!P5 VIADDMNMX R157, R232, 0xffffffc1, R239, PT ;  /* 0xffffffc1e89dd846 */ /* 0x000fe200038001ef */
[----:B------:R-:W-:Y:S01]  /*3c60*/  @!P5 IMAD R150, R151, 0x40, R150 ;  /* 0x000000409796d824 */ /* 0x000fe200078e0296 */
[----:B------:R-:W-:Y:S01]  /*3c70*/  LOP3.LUT R155, R156, UR27, R161, 0x96, !PT ;  /* 0x0000001b9c9b7c12 */ /* 0x000fe2000f8e96a1 */
[----:B------:R-:W-:Y:S04]  /*3c80*/  IMAD.WIDE.U32 R162, R162, -0x2daee0ad, RZ ;  /* 0xd2511f53a2a27825 */ /* 0x000fe800078e00ff */
[----:B------:R-:W-:Y:S01]  /*3c90*/  FMUL.FTZ R151, R233, 1.4426950216293334961 ;  /* 0x3fb8aa3be9977820 */ /* 0x000fe20000410000 */
[----:B------:R-:W1:Y:S01]  /*3ca0*/  LDSM.16.M88.4 R72, [R193] ;  /* 0x00000000c148783b */ /* 0x000e620000000200 */
[----:B------:R-:W-:Y:S01]  /*3cb0*/  @!P5 VIADD R156, R150, 0x8 ;  /* 0x00000008969cd836 */ /* 0x000fe20000000000 */
[----:B------:R-:W-:Y:S01]  /*3cc0*/  LOP3.LUT R154, R154, UR22, R163, 0x96, !PT ;  /* 0x000000169a9a7c12 */ /* 0x000fe2000f8e96a3 */
[----:B------:R-:W-:Y:S01]  /*3cd0*/  @!P5 VIADD R164, R150, 0x10 ;  /* 0x0000001096a4d836 */ /* 0x000fe20000000000 */
[----:B------:R-:W-:Y:S02]  /*3ce0*/  FSEL R151, R151, RZ, P1 ;  /* 0x000000ff97977208 */ /* 0x000fe40000800000 */
[----:B------:R-:W2:Y:S01]  /*3cf0*/  LDSM.16.M88.4 R76, [R193+0x800] ;  /* 0x00080000c14c783b */ /* 0x000ea20000000200 */
[----:B------:R-:W-:Y:S01]  /*3d00*/  @!P5 ISETP.GE.AND P4, PT, R156, R153, PT ;  /* 0x000000999c00d20c */ /* 0x000fe20003f86270 */
[----:B------:R-:W-:Y:S01]  /*3d10*/  IMAD.WIDE.U32 R170, R154, -0x326172a9, RZ ;  /* 0xcd9e8d579aaa7825 */ /* 0x000fe200078e00ff */
[-C--:B------:R-:W-:Y:S03]  /*3d20*/  @!P5 ISETP.GE.AND P1, PT, R150, R157.reuse, PT ;  /* 0x0000009d9600d20c */ /* 0x080fe60003f26270 */
[----:B------:R-:W-:Y:S01]  /*3d30*/  LDSM.16.M88.4 R80, [R148] ;  /* 0x000000009450783b */ /* 0x000fe20000000200 */
[----:B------:R-:W-:Y:S01]  /*3d40*/  LOP3.LUT R160, R160, UR20, R171, 0x96, !PT ;  /* 0x00000014a0a07c12 */ /* 0x000fe2000f8e96ab */
[----:B------:R-:W-:Y:S04]  /*3d50*/  IMAD.WIDE.U32 R174, R155, -0x2daee0ad, RZ ;  /* 0xd2511f539bae7825 */ /* 0x000fe800078e00ff */
[----:B------:R-:W3:Y:S01]  /*3d60*/  LDSM.16.M88.4 R84, [R192] ;  /* 0x00000000c054783b */ /* 0x000ee20000000200 */
[----:B------:R-:W-:Y:S01]  /*3d70*/  IMAD.WIDE.U32 R172, R160, -0x2daee0ad, RZ ;  /* 0xd2511f53a0ac7825 */ /* 0x000fe200078e00ff */
[----:B------:R-:W-:Y:S03]  /*3d80*/  LOP3.LUT R162, R162, UR15, R175, 0x96, !PT ;  /* 0x0000000fa2a27c12 */ /* 0x000fe6000f8e96af */
[C---:B------:R-:W-:Y:S01]  /*3d90*/  @!P5 VIADD R152, R150.reuse, 0x1 ;  /* 0x000000019698d836 */ /* 0x040fe20000000000 */
[----:B------:R-:W4:Y:S01]  /*3da0*/  LDSM.16.M88.4 R88, [R192+0x800] ;  /* 0x00080000c058783b */ /* 0x000f220000000200 */
[----:B------:R-:W-:Y:S03]  /*3db0*/  @!P5 VIADD R166, R150, 0x9 ;  /* 0x0000000996a6d836 */ /* 0x000fe60000000000 */
[C---:B------:R-:W-:Y:S02]  /*3dc0*/  @!P5 ISETP.GE.AND P6, PT, R152.reuse, R157, PT ;  /* 0x0000009d9800d20c */ /* 0x040fe40003fc6270 */
[----:B------:R-:W-:Y:S01]  /*3dd0*/  LDSM.16.M88.4 R92, [R149] ;  /* 0x00000000955c783b */ /* 0x000fe20000000200 */
[----:B------:R-:W-:Y:S01]  /*3de0*/  @!P5 ISETP.GE.AND P2, PT, R152, R153, PT ;  /* 0x000000999800d20c */ /* 0x000fe20003f46270 */
[----:B------:R-:W-:Y:S04]  /*3df0*/  FMUL.FTZ R152, R234, 1.4426950216293334961 ;  /* 0x3fb8aa3bea987820 */ /* 0x000fe80000410000 */
[----:B------:R-:W4:Y:S01]  /*3e00*/  LDSM.16.M88.4 R96, [R190] ;  /* 0x00000000be60783b */ /* 0x000f220000000200 */
[----:B------:R-:W-:Y:S02]  /*3e10*/  FSEL R152, R152, RZ, P3 ;  /* 0x000000ff98987208 */ /* 0x000fe40001800000 */
[----:B------:R-:W-:Y:S01]  /*3e20*/  @!P5 ISETP.GE.AND P3, PT, R156, R157, PT ;  /* 0x0000009d9c00d20c */ /* 0x000fe20003f66270 */
        /* <DEDUP_REMOVED lines=60> */
[----:B------:R1:W4:Y:S07]  /*41f0*/  LDSM.16.M88.4 R68, [R190+0x4800] ;  /* 0x00480000be44783b */ /* 0x00032e0000000200 */
[C---:B---3--:R-:W-:Y:S08]  /*4200*/  HMMA.16816.F32.BF16 R4, R76.reuse, R80, R4 ;  /* 0x000000504c04723c */ /* 0x048ff00000041804 */
[C---:B------:R-:W-:Y:S08]  /*4210*/  HMMA.16816.F32.BF16 R8, R76.reuse, R82, R8 ;  /* 0x000000524c08723c */ /* 0x040ff00000041808 */
[C---:B--2---:R-:W-:Y:S03]  /*4220*/  HMMA.16816.F32.BF16 R12, R76.reuse, R72, R12 ;  /* 0x000000484c0c723c */ /* 0x044fe6000004180c */
[----:B-1----:R-:W-:Y:S05]  /*4230*/  IMAD.IADD R190, R193, 0x1, R184 ;  /* 0x00000001c1be7824 */ /* 0x002fea00078e02b8 */
[----:B------:R-:W-:Y:S01]  /*4240*/  HMMA.16816.F32.BF16 R16, R76, R74, R16 ;  /* 0x0000004a4c10723c */ /* 0x000fe20000041810 */
[----:B------:R1:W-:Y:S06]  /*4250*/  LDSM.16.M88.4 R72, [R194+0x4000] ;  /* 0x00400000c248783b */ /* 0x0003ec0000000200 */
[----:B------:R-:W2:Y:S01]  /*4260*/  LDSM.16.M88.4 R76, [R188+0x4000] ;  /* 0x00400000bc4c783b */ /* 0x000ea20000000200 */
[C---:B----4-:R-:W-:Y:S08]  /*4270*/  HMMA.16816.F32.BF16 R4, R84.reuse, R88, R4 ;  /* 0x000000585404723c */ /* 0x050ff00000041804 */
[C---:B------:R-:W-:Y:S08]  /*4280*/  HMMA.16816.F32.BF16 R8, R84.reuse, R90, R8 ;  /* 0x0000005a5408723c */ /* 0x040ff00000041808 */
[C---:B------:R-:W-:Y:S03]  /*4290*/  HMMA.16816.F32.BF16 R12, R84.reuse, R68, R12 ;  /* 0x00000044540c723c */ /* 0x040fe6000004180c */
[----:B-1----:R-:W-:Y:S05]  /*42a0*/  SEL R194, R211, 0xffffffe0, !P0 ;  /* 0xffffffe0d3c27807 */ /* 0x002fea0004000000 */
[----:B------:R-:W-:Y:S01]  /*42b0*/  HMMA.16816.F32.BF16 R16, R84, R70, R16 ;  /* 0x000000465410723c */ /* 0x000fe20000041810 */
[----:B------:R1:W3:Y:S02]  /*42c0*/  LDSM.16.M88.4 R68, [R188+0x4800] ;  /* 0x00480000bc44783b */ /* 0x0002e40000000200 */
[--C-:B------:R-:W-:Y:S02]  /*42d0*/  IMAD.IADD R149, R195, 0x1, R194.reuse ;  /* 0x00000001c3957824 */ /* 0x100fe400078e02c2 */
[----:B------:R-:W-:Y:S02]  /*42e0*/  IMAD.IADD R192, R193, 0x1, R194 ;  /* 0x00000001c1c07824 */ /* 0x000fe400078e02c2 */
[C---:B------:R-:W-:Y:S01]  /*42f0*/  IMAD.IADD R148, R194.reuse, 0x1, R3 ;  /* 0x00000001c2947824 */ /* 0x040fe200078e0203 */
[C---:B--2---:R-:W-:Y:S08]  /*4300*/  HMMA.16816.F32.BF16 R4, R72.reuse, R76, R4 ;  /* 0x0000004c4804723c */ /* 0x044ff00000041804 */
[C---:B------:R-:W-:Y:S03]  /*4310*/  HMMA.16816.F32.BF16 R8, R72.reuse, R78, R8 ;  /* 0x0000004e4808723c */ /* 0x040fe60000041808 */
[----:B-1----:R-:W-:Y:S08]  /*4320*/  IMAD.IADD R188, R194, 0x1, R190 ;  /* 0x00000001c2bc7824 */ /* 0x002ff000078e02be */
[C---:B------:R-:W-:Y:S01]  /*4330*/  FADD.FTZ R159, R219.reuse, R4 ;  /* 0x00000004db9f7221 */ /* 0x040fe20000010000 */
[C---:B------:R-:W-:Y:S01]  /*4340*/  FADD.FTZ R156, R220.reuse, R7 ;  /* 0x00000007dc9c7221 */ /* 0x040fe20000010000 */
[----:B------:R-:W-:Y:S01]  /*4350*/  FADD.FTZ R161, R220, R5 ;  /* 0x00000005dca17221 */ /* 0x000fe20000010000 */
[----:B------:R-:W-:Y:S02]  /*4360*/  FADD.FTZ R158, R219, R6 ;  /* 0x00000006db9e7221 */ /* 0x000fe40000010000 */
[----:B------:R-:W-:Y:S01]  /*4370*/  @!P5 FSEL R159, R159, -INF , !P1 ;  /* 0xff8000009f9fd808 */ /* 0x000fe20004800000 */
[C---:B---3--:R-:W-:Y:S03]  /*4380*/  HMMA.16816.F32.BF16 R12, R72.reuse, R68, R12 ;  /* 0x00000044480c723c */ /* 0x048fe6000004180c */
[----:B------:R-:W-:Y:S01]  /*4390*/  FADD.FTZ R163, R217, R8 ;  /* 0x00000008d9a37221 */ /* 0x000fe20000010000 */
[----:B------:R-:W-:Y:S01]  /*43a0*/  @!P5 ISETP.GE.AND P1, PT, R150, R153, PT ;  /* 0x000000999600d20c */ /* 0x000fe20003f26270 */
[----:B------:R-:W-:Y:S01]  /*43b0*/  FADD.FTZ R165, R218, R9 ;  /* 0x00000009daa57221 */ /* 0x000fe20000010000 */
[----:B------:R-:W-:Y:S01]  /*43c0*/  @!P5 FSEL R156, R156, -INF , !P2 ;  /* 0xff8000009c9cd808 */ /* 0x000fe20005000000 */
[----:B------:R-:W-:Y:S01]  /*43d0*/  FADD.FTZ R154, R218, R11 ;  /* 0x0000000bda9a7221 */ /* 0x000fe20000010000 */
[----:B------:R-:W-:Y:S03]  /*43e0*/  HMMA.16816.F32.BF16 R16, R72, R70, R16 ;  /* 0x000000464810723c */ /* 0x000fe60000041810 */
[----:B------:R-:W-:Y:S01]  /*43f0*/  @!P5 FSEL R163, R163, -INF , !P3 ;  /* 0xff800000a3a3d808 */ /* 0x000fe20005800000 */
[----:B------:R-:W-:Y:S01]  /*4400*/  FFMA.FTZ R159, R159, UR7, -R152 ;  /* 0x000000079f9f7c23 */ /* 0x000fe20008010898 */
[----:B------:R-:W-:Y:S01]  /*4410*/  @!P5 ISETP.GE.AND P2, PT, R164, R157, PT ;  /* 0x0000009da400d20c */ /* 0x000fe20003f46270 */
[----:B------:R-:W-:Y:S01]  /*4420*/  FFMA.FTZ R156, R156, UR7, -R151 ;  /* 0x000000079c9c7c23 */ /* 0x000fe20008010897 */
[----:B------:R-:W-:Y:S01]  /*4430*/  @!P5 ISETP.GE.AND P3, PT, R164, R153, PT ;  /* 0x00000099a400d20c */ /* 0x000fe20003f66270 */
[----:B------:R-:W-:Y:S01]  /*4440*/  FADD.FTZ R164, R217, R10 ;  /* 0x0000000ad9a47221 */ /* 0x000fe20000010000 */
[----:B------:R-:W-:Y:S01]  /*4450*/  @!P5 FSEL R161, R161, -INF , !P6 ;  /* 0xff800000a1a1d808 */ /* 0x000fe20007000000 */
[----:B------:R-:W-:Y:S01]  /*4460*/  FFMA.FTZ R163, R163, UR7, -R152 ;  /* 0x00000007a3a37c23 */ /* 0x000fe20008010898 */
[----:B------:R-:W-:Y:S01]  /*4470*/  @!P5 FSEL R158, R158, -INF , !P1 ;  /* 0xff8000009e9ed808 */ /* 0x000fe20004800000 */
[----:B------:R-:W-:Y:S01]  /*4480*/  FADD.FTZ R171, R215, R12 ;  /* 0x0000000cd7ab7221 */ /* 0x000fe20000010000 */
[----:B------:R-:W-:Y:S01]  /*4490*/  @!P5 ISETP.GE.AND P6, PT, R166, R157, PT ;  /* 0x0000009da600d20c */ /* 0x000fe20003fc6270 */
[----:B------:R-:W-:Y:S01]  /*44a0*/  FADD.FTZ R155, R216, R13 ;  /* 0x0000000dd89b7221 */ /* 0x000fe20000010000 */
[-C--:B------:R-:W-:Y:S01]  /*44b0*/  @!P5 ISETP.GE.AND P1, PT, R166, R153.reuse, PT ;  /* 0x00000099a600d20c */ /* 0x080fe20003f26270 */
[----:B------:R-:W-:Y:S01]  /*44c0*/  @!P5 VIADD R166, R150, 0x11 ;  /* 0x0000001196a6d836 */ /* 0x000fe20000000000 */
[----:B------:R-:W-:Y:S01]  /*44d0*/  @!P5 FSEL R165, R165, -INF , !P6 ;  /* 0xff800000a5a5d808 */ /* 0x000fe20007000000 */
[----:B------:R-:W-:Y:S01]  /*44e0*/  FADD.FTZ R160, R215, R14 ;  /* 0x0000000ed7a07221 */ /* 0x000fe20000010000 */
[----:B------:R-:W-:Y:S01]  /*44f0*/  @!P5 FSEL R164, R164, -INF , !P4 ;  /* 0xff800000a4a4d808 */ /* 0x000fe20006000000 */
[----:B------:R-:W-:Y:S01]  /*4500*/  FADD.FTZ R176, R213, R18 ;  /* 0x00000012d5b07221 */ /* 0x000fe20000010000 */
[C---:B------:R-:W-:Y:S01]  /*4510*/  @!P5 ISETP.GE.AND P4, PT, R166.reuse, R153, PT ;  /* 0x00000099a600d20c */ /* 0x040fe20003f86270 */
[--C-:B------:R-:W-:Y:S01]  /*4520*/  FFMA.FTZ R182, R161, UR7, -R152.reuse ;  /* 0x00000007a1b67c23 */ /* 0x100fe20008010898 */
[-C--:B------:R-:W-:Y:S01]  /*4530*/  @!P5 ISETP.GE.AND P6, PT, R166, R157.reuse, PT ;  /* 0x0000009da600d20c */ /* 0x080fe20003fc6270 */
[C---:B------:R-:W-:Y:S01]  /*4540*/  @!P5 VIADD R166, R150.reuse, 0x18 ;  /* 0x0000001896a6d836 */ /* 0x040fe20000000000 */
[----:B------:R-:W-:Y:S01]  /*4550*/  @!P5 FSEL R171, R171, -INF , !P2 ;  /* 0xff800000ababd808 */ /* 0x000fe20005000000 */
[----:B------:R-:W-:Y:S01]  /*4560*/  @!P5 VIADD R150, R150, 0x19 ;  /* 0x000000199696d836 */ /* 0x000fe20000000000 */
[----:B------:R-:W-:Y:S01]  /*4570*/  @!P5 FSEL R154, R154, -INF , !P1 ;  /* 0xff8000009a9ad808 */ /* 0x000fe20004800000 */
[----:B------:R-:W-:Y:S01]  /*4580*/  FFMA.FTZ R161, R158, UR7, -R151 ;  /* 0x000000079ea17c23 */ /* 0x000fe20008010897 */
[-C--:B------:R-:W-:Y:S01]  /*4590*/  @!P5 ISETP.GE.AND P1, PT, R166, R157.reuse, PT ;  /* 0x0000009da600d20c */ /* 0x080fe20003f26270 */
[----:B------:R-:W-:Y:S01]  /*45a0*/  MUFU.EX2 R158, R156 ;  /* 0x0000009c009e7308 */ /* 0x000fe20000000800 */
[----:B------:R-:W-:Y:S01]  /*45b0*/  @!P5 ISETP.GE.AND P2, PT, R150, R157, PT ;  /* 0x0000009d9600d20c */ /* 0x000fe20003f46270 */
[--C-:B------:R-:W-:Y:S01]  /*45c0*/  FFMA.FTZ R165, R165, UR7, -R152.reuse ;  /* 0x00000007a5a57c23 */ /* 0x100fe20008010898 */
[----:B------:R-:W-:Y:S01]  /*45d0*/  LOP3.LUT R157, R174, UR13, R173, 0x96, !PT ;  /* 0x0000000dae9d7c12 */ /* 0x000fe2000f8e96ad */
[----:B------:R-:W-:Y:S01]  /*45e0*/  IMAD.WIDE.U32 R174, R162, -0x326172a9, RZ ;  /* 0xcd9e8d57a2ae7825 */ /* 0x000fe200078e00ff */
[----:B------:R-:W-:Y:S05]  /*45f0*/  @!P5 FSEL R155, R155, -INF , !P6 ;  /* 0xff8000009b9bd808 */ /* 0x000fea0007000000 */
[----:B------:R-:W1:Y:S01]  /*4600*/  MUFU.EX2 R161, R161 ;  /* 0x000000a100a17308 */ /* 0x000e620000000800 */
[-C--:B------:R-:W-:Y:S01]  /*4610*/  @!P5 ISETP.GE.AND P6, PT, R166, R153.reuse, PT ;  /* 0x00000099a600d20c */ /* 0x080fe20003fc6270 */
[----:B------:R-:W-:Y:S01]  /*4620*/  IMAD.WIDE.U32 R166, R157, -0x326172a9, RZ ;  /* 0xcd9e8d579da67825 */ /* 0x000fe200078e00ff */
[----:B------:R-:W-:Y:S02]  /*4630*/  LOP3.LUT R170, R170, UR14, R175, 0x96, !PT ;  /* 0x0000000eaaaa7c12 */ /* 0x000fe4000f8e96af */
[----:B------:R-:W-:Y:S01]  /*4640*/  @!P5 FSEL R160, R160, -INF , !P3 ;  /* 0xff800000a0a0d808 */ /* 0x000fe20005800000 */
[----:B------:R-:W-:Y:S01]  /*4650*/  FFMA.FTZ R154, R154, UR7, -R151 ;  /* 0x000000079a9a7c23 */ /* 0x000fe20008010897 */
[----:B------:R-:W-:Y:S01]  /*4660*/  LOP3.LUT R181, R174, UR12, R167, 0x96, !PT ;  /* 0x0000000caeb57c12 */ /* 0x000fe2000f8e96a7 */
[----:B------:R-:W-:Y:S01]  /*4670*/  IMAD.WIDE.U32 R174, R170, -0x2daee0ad, RZ ;  /* 0xd2511f53aaae7825 */ /* 0x000fe200078e00ff */
[----:B------:R-:W-:Y:S01]  /*4680*/  @!P5 ISETP.GE.AND P3, PT, R150, R153, PT ;  /* 0x000000999600d20c */ /* 0x000fe20003f66270 */
[----:B------:R2:W-:Y:S01]  /*4690*/  MUFU.EX2 R156, R154 ;  /* 0x0000009a009c7308 */ /* 0x0005e20000000800 */
[----:B------:R-:W-:Y:S01]  /*46a0*/  LOP3.LUT R173, R181, 0xff, RZ, 0xc0, !PT ;  /* 0x000000ffb5ad7812 */ /* 0x000fe200078ec0ff */
[--C-:B------:R-:W-:Y:S01]  /*46b0*/  FFMA.FTZ R155, R155, UR7, -R152.reuse ;  /* 0x000000079b9b7c23 */ /* 0x100fe20008010898 */
[----:B------:R-:W-:Y:S01]  /*46c0*/  LOP3.LUT R170, R172, UR11, R175, 0x96, !PT ;  /* 0x0000000bacaa7c12 */ /* 0x000fe2000f8e96af */
[----:B------:R-:W-:Y:S01]  /*46d0*/  FADD.FTZ R172, R216, R15 ;  /* 0x0000000fd8ac7221 */ /* 0x000fe20000010000 */
[C---:B------:R-:W-:Y:S01]  /*46e0*/  PRMT R153, R181.reuse, 0x7632, R153 ;  /* 0x00007632b5997816 */ /* 0x040fe20000000099 */
[----:B------:R-:W-:Y:S01]  /*46f0*/  FADD.FTZ R175, R214, R17 ;  /* 0x00000011d6af7221 */ /* 0x000fe20000010000 */
[----:B------:R-:W-:Y:S01]  /*4700*/  LOP3.LUT R150, R181, 0xffff, RZ, 0xc0, !PT ;  /* 0x0000ffffb5967812 */ /* 0x000fe200078ec0ff */
[----:B------:R-:W-:Y:S01]  /*4710*/  FFMA.FTZ R171, R171, UR7, -R152 ;  /* 0x00000007abab7c23 */ /* 0x000fe20008010898 */
[----:B------:R-:W-:Y:S02]  /*4720*/  @!P5 FSEL R172, R172, -INF , !P4 ;  /* 0xff800000acacd808 */ /* 0x000fe40006000000 */
[----:B------:R-:W-:Y:S01]  /*4730*/  ISETP.LE.U32.AND P4, PT, R173, UR6, PT ;  /* 0x00000006ad007c0c */ /* 0x000fe2000bf83070 */
[----:B------:R-:W-:Y:S01]  /*4740*/  FADD.FTZ R173, R213, R16 ;  /* 0x00000010d5ad7221 */ /* 0x000fe20000010000 */
[----:B------:R-:W-:Y:S01]  /*4750*/  LOP3.LUT R153, R153, 0xff, RZ, 0xc0, !PT ;  /* 0x000000ff99997812 */ /* 0x000fe200078ec0ff */
[----:B--2---:R-:W-:Y:S01]  /*4760*/  FFMA.FTZ R154, R172, UR7, -R151 ;  /* 0x00000007ac9a7c23 */ /* 0x004fe20008010897 */
[----:B------:R-:W-:Y:S02]  /*4770*/  SHF.R.U32.HI R150, RZ, 0x8, R150 ;  /* 0x00000008ff967819 */ /* 0x000fe40000011696 */
[----:B------:R-:W-:Y:S02]  /*4780*/  @!P5 FSEL R173, R173, -INF , !P1 ;  /* 0xff800000adadd808 */ /* 0x000fe40004800000 */
[----:B------:R-:W-:Y:S01]  /*4790*/  ISETP.LE.U32.AND P1, PT, R153, UR6, PT ;  /* 0x0000000699007c0c */ /* 0x000fe2000bf23070 */
[----:B------:R-:W-:Y:S01]  /*47a0*/  MUFU.EX2 R154, R154 ;  /* 0x0000009a009a7308 */ /* 0x000fe20000000800 */
[----:B------:R-:W-:Y:S02]  /*47b0*/  LOP3.LUT R153, R150, 0xffff, RZ, 0xc0, !PT ;  /* 0x0000ffff96997812 */ /* 0x000fe400078ec0ff */
[C---:B------:R-:W-:Y:S07]  /*47c0*/  PRMT R180, R166.reuse, 0x7770, RZ ;  /* 0x00007770a6b47816 */ /* 0x040fee00000000ff */
[----:B------:R2:W3:Y:S01]  /*47d0*/  MUFU.EX2 R150, R159 ;  /* 0x0000009f00967308 */ /* 0x0004e20000000800 */
[C---:B------:R-:W-:Y:S02]  /*47e0*/  PRMT R167, R166.reuse, 0x7771, RZ ;  /* 0x00007771a6a77816 */ /* 0x040fe400000000ff */
[C---:B------:R-:W-:Y:S02]  /*47f0*/  PRMT R178, R166.reuse, 0x7772, RZ ;  /* 0x00007772a6b27816 */ /* 0x040fe400000000ff */
[----:B------:R-:W-:Y:S02]  /*4800*/  PRMT R177, R166, 0x7773, RZ ;  /* 0x00007773a6b17816 */ /* 0x000fe400000000ff */
[C---:B------:R-:W-:Y:S01]  /*4810*/  PRMT R166, R174.reuse, 0x7773, RZ ;  /* 0x00007773aea67816 */ /* 0x040fe200000000ff */
[----:B-1----:R-:W-:Y:S01]  /*4820*/  @!P1 FADD.FTZ R161, -R161, -RZ ;  /* 0x800000ffa1a19221 */ /* 0x002fe20000010100 */
[C---:B------:R-:W-:Y:S02]  /*4830*/  PRMT R179, R174.reuse, 0x7770, RZ ;  /* 0x00007770aeb37816 */ /* 0x040fe400000000ff */
[C---:B------:R-:W-:Y:S02]  /*4840*/  PRMT R162, R174.reuse, 0x7771, RZ ;  /* 0x00007771aea27816 */ /* 0x040fe400000000ff */
[----:B------:R-:W-:Y:S01]  /*4850*/  PRMT R157, R174, 0x7772, RZ ;  /* 0x00007772ae9d7816 */ /* 0x000fe200000000ff */
[----:B------:R-:W-:Y:S01]  /*4860*/  FADD.FTZ R174, R214, R19 ;  /* 0x00000013d6ae7221 */ /* 0x000fe20000010000 */
[----:B------:R-:W-:Y:S01]  /*4870*/  SHF.R.U32.HI R181, RZ, 0x18, R181 ;  /* 0x00000018ffb57819 */ /* 0x000fe200000116b5 */
[----:B--2---:R-:W-:Y:S01]  /*4880*/  FFMA.FTZ R159, R164, UR7, -R151 ;  /* 0x00000007a49f7c23 */ /* 0x004fe20008010897 */
[----:B------:R-:W-:Y:S01]  /*4890*/  @!P5 FSEL R176, R176, -INF , !P6 ;  /* 0xff800000b0b0d808 */ /* 0x000fe20007000000 */
[----:B------:R-:W1:Y:S01]  /*48a0*/  MUFU.EX2 R164, R165 ;  /* 0x000000a500a47308 */ /* 0x000e620000000800 */
[----:B------:R-:W-:Y:S01]  /*48b0*/  @!P5 FSEL R174, R174, -INF , !P3 ;  /* 0xff800000aeaed808 */ /* 0x000fe20005800000 */
[----:B---3--:R-:W-:Y:S01]  /*48c0*/  @!P4 FADD.FTZ R150, -R150, -RZ ;  /* 0x800000ff9696c221 */ /* 0x008fe20000010100 */
[----:B------:R-:W-:Y:S07]  /*48d0*/  ISETP.GT.U32.AND P3, PT, R167, UR6, PT ;  /* 0x00000006a7007c0c */ /* 0x000fee000bf64070 */
[----:B------:R-:W-:Y:S01]  /*48e0*/  MUFU.EX2 R159, R159 ;  /* 0x0000009f009f7308 */ /* 0x000fe20000000800 */
[----:B------:R-:W-:Y:S02]  /*48f0*/  @!P5 FSEL R175, R175, -INF , !P2 ;  /* 0xff800000afafd808 */ /* 0x000fe40005000000 */
[----:B------:R-:W-:Y:S07]  /*4900*/  ISETP.LE.U32.AND P5, PT, R180, UR6, PT ;  /* 0x00000006b4007c0c */ /* 0x000fee000bfa3070 */
[----:B------:R-:W2:Y:S01]  /*4910*/  MUFU.EX2 R167, R163 ;  /* 0x000000a300a77308 */ /* 0x000ea20000000800 */
[----:B------:R-:W-:Y:S02]  /*4920*/  ISETP.LE.U32.AND P6, PT, R181, UR6, PT ;  /* 0x00000006b5007c0c */ /* 0x000fe4000bfc3070 */
[----:B------:R-:W-:Y:S07]  /*4930*/  ISETP.LE.U32.AND P2, PT, R153, UR6, PT ;  /* 0x0000000699007c0c */ /* 0x000fee000bf43070 */
[----:B------:R-:W-:Y:S01]  /*4940*/  MUFU.EX2 R165, R171 ;  /* 0x000000ab00a57308 */ /* 0x000fe20000000800 */
[----:B------:R-:W-:Y:S02]  /*4950*/  ISETP.GT.U32.AND P4, PT, R178, UR6, PT ;  /* 0x00000006b2007c0c */ /* 0x000fe4000bf84070 */
[----:B------:R-:W-:Y:S07]  /*4960*/  ISETP.LE.U32.AND P1, PT, R179, UR6, PT ;  /* 0x00000006b3007c0c */ /* 0x000fee000bf23070 */
[----:B------:R-:W3:Y:S01]  /*4970*/  MUFU.EX2 R153, R182 ;  /* 0x000000b600997308 */ /* 0x000ee20000000800 */
[----:B-1----:R-:W-:Y:S01]  /*4980*/  @P3 FADD.FTZ R164, -R164, -RZ ;  /* 0x800000ffa4a43221 */ /* 0x002fe20000010100 */
[----:B--2---:R-:W-:Y:S01]  /*4990*/  @!P5 FADD.FTZ R167, -R167, -RZ ;  /* 0x800000ffa7a7d221 */ /* 0x004fe20000010100 */
[----:B------:R-:W-:Y:S01]  /*49a0*/  @!P6 FADD.FTZ R158, -R158, -RZ ;  /* 0x800000ff9e9ee221 */ /* 0x000fe20000010100 */
[----:B------:R-:W-:Y:S01]  /*49b0*/  ISETP.GT.U32.AND P5, PT, R157, UR6, PT ;  /* 0x000000069d007c0c */ /* 0x000fe2000bfa4070 */
[--C-:B------:R-:W-:Y:S01]  /*49c0*/  FFMA.FTZ R163, R173, UR7, -R152.reuse ;  /* 0x00000007ada37c23 */ /* 0x100fe20008010898 */
[----:B------:R-:W-:Y:S01]  /*49d0*/  ISETP.GT.U32.AND P6, PT, R162, UR6, PT ;  /* 0x00000006a2007c0c */ /* 0x000fe2000bfc4070 */
[----:B------:R-:W-:Y:S01]  /*49e0*/  @P4 FADD.FTZ R159, -R159, -RZ ;  /* 0x800000ff9f9f4221 */ /* 0x000fe20000010100 */
[C---:B------:R-:W-:Y:S01]  /*49f0*/  LOP3.LUT R157, R170.reuse, 0xffff, RZ, 0xc0, !PT ;  /* 0x0000ffffaa9d7812 */ /* 0x040fe200078ec0ff */
[----:B------:R-:W-:Y:S01]  /*4a00*/  FFMA.FTZ R152, R175, UR7, -R152 ;  /* 0x00000007af987c23 */ /* 0x000fe20008010898 */
[----:B------:R-:W-:Y:S01]  /*4a10*/  LOP3.LUT R162, R170, 0xff, RZ, 0xc0, !PT ;  /* 0x000000ffaaa27812 */ /* 0x000fe200078ec0ff */
[----:B---3--:R-:W-:Y:S01]  /*4a20*/  @!P2 FADD.FTZ R153, -R153, -RZ ;  /* 0x800000ff9999a221 */ /* 0x008fe20000010100 */
[----:B------:R-:W-:Y:S01]  /*4a30*/  SHF.R.U32.HI R157, RZ, 0x8, R157 ;  /* 0x00000008ff9d7819 */ /* 0x000fe2000001169d */
[----:B------:R-:W1:Y:S01]  /*4a40*/  MUFU.EX2 R163, R163 ;  /* 0x000000a300a37308 */ /* 0x000e620000000800 */
[----:B------:R-:W-:Y:S01]  /*4a50*/  ISETP.LE.U32.AND P3, PT, R162, UR6, PT ;  /* 0x00000006a2007c0c */ /* 0x000fe2000bf63070 */
[----:B------:R-:W2:Y:S01]  /*4a60*/  LDG.E R171, desc[UR18][R168.64] ;  /* 0x00000012a8ab7981 */ /* 0x000ea2000c1e1900 */
[----:B------:R-:W-:Y:S07]  /*4a70*/  LOP3.LUT R157, R157, 0xffff, RZ, 0xc0, !PT ;  /* 0x0000ffff9d9d7812 */ /* 0x000fee00078ec0ff */
[----:B------:R3:W4:Y:S01]  /*4a80*/  MUFU.EX2 R162, R155 ;  /* 0x0000009b00a27308 */ /* 0x0007220000000800 */
[----:B------:R-:W-:Y:S01]  /*4a90*/  ISETP.GT.U32.AND P2, PT, R177, UR6, PT ;  /* 0x00000006b1007c0c */ /* 0x000fe2000bf44070 */
[--C-:B------:R-:W-:Y:S01]  /*4aa0*/  FFMA.FTZ R177, R160, UR7, -R151.reuse ;  /* 0x00000007a0b17c23 */ /* 0x100fe20008010897 */
[----:B------:R-:W-:Y:S02]  /*4ab0*/  ISETP.LE.U32.AND P4, PT, R157, UR6, PT ;  /* 0x000000069d007c0c */ /* 0x000fe4000bf83070 */
[--C-:B------:R-:W-:Y:S05]  /*4ac0*/  SHF.R.U32.HI R160, RZ, 0x18, R170.reuse ;  /* 0x00000018ffa07819 */ /* 0x100fea00000116aa */
[----:B------:R-:W4:Y:S01]  /*4ad0*/  MUFU.EX2 R157, R177 ;  /* 0x000000b1009d7308 */ /* 0x000f220000000800 */
[----:B------:R-:W-:Y:S02]  /*4ae0*/  PRMT R170, R170, 0x7632, R170 ;  /* 0x00007632aaaa7816 */ /* 0x000fe400000000aa */
[----:B------:R-:W-:Y:S01]  /*4af0*/  F2FP.RELU.BF16.F32.PACK_AB R172, R153, R150 ;  /* 0x0000009699ac723e */ /* 0x000fe200000018ff */
[----:B------:R-:W-:Y:S01]  /*4b00*/  @!P3 FADD.FTZ R165, -R165, -RZ ;  /* 0x800000ffa5a5b221 */ /* 0x000fe20000010100 */
[----:B------:R-:W-:Y:S01]  /*4b10*/  LOP3.LUT R170, R170, 0xff, RZ, 0xc0, !PT ;  /* 0x000000ffaaaa7812 */ /* 0x000fe200078ec0ff */
[----:B-1----:R-:W-:Y:S01]  /*4b20*/  @!P1 FADD.FTZ R163, -R163, -RZ ;  /* 0x800000ffa3a39221 */ /* 0x002fe20000010100 */
[----:B------:R-:W-:Y:S01]  /*4b30*/  FSETP.GE.FTZ.AND P1, PT, R164, RZ, PT ;  /* 0x000000ffa400720b */ /* 0x000fe20003f36000 */
[--C-:B---3--:R-:W-:Y:S01]  /*4b40*/  FFMA.FTZ R155, R176, UR7, -R151.reuse ;  /* 0x00000007b09b7c23 */ /* 0x108fe20008010897 */
[----:B------:R-:W-:Y:S01]  /*4b50*/  @P2 FADD.FTZ R156, -R156, -RZ ;  /* 0x800000ff9c9c2221 */ /* 0x000fe20000010100 */
[----:B------:R-:W-:Y:S01]  /*4b60*/  FFMA.FTZ R151, R174, UR7, -R151 ;  /* 0x00000007ae977c23 */ /* 0x000fe20008010897 */
[----:B------:R-:W-:Y:S01]  /*4b70*/  F2FP.RELU.BF16.F32.PACK_AB R174, R158, R161 ;  /* 0x000000a19eae723e */ /* 0x000fe200000018ff */
[----:B----4-:R-:W-:Y:S01]  /*4b80*/  @!P4 FADD.FTZ R162, -R162, -RZ ;  /* 0x800000ffa2a2c221 */ /* 0x010fe20000010100 */
[----:B------:R-:W-:Y:S01]  /*4b90*/  ISETP.LE.U32.AND P3, PT, R170, UR6, PT ;  /* 0x00000006aa007c0c */ /* 0x000fe2000bf63070 */
[----:B------:R1:W-:Y:S01]  /*4ba0*/  STS [R205], R172 ;  /* 0x000000accd007388 */ /* 0x0003e20000000800 */
[----:B------:R-:W-:Y:S01]  /*4bb0*/  ISETP.GT.U32.AND P4, PT, R166, UR6, PT ;  /* 0x00000006a6007c0c */ /* 0x000fe2000bf84070 */
[----:B------:R-:W3:Y:S01]  /*4bc0*/  MUFU.EX2 R155, R155 ;  /* 0x0000009b009b7308 */ /* 0x000ee20000000800 */
[----:B------:R-:W-:Y:S03]  /*4bd0*/  F2FP.RELU.BF16.F32.PACK_AB R170, R164, R167 ;  /* 0x000000a7a4aa723e */ /* 0x000fe600000018ff */
[----:B------:R-:W-:Y:S01]  /*4be0*/  STS [R205+0x400], R174 ;  /* 0x000400aecd007388 */ /* 0x000fe20000000800 */
[----:B------:R-:W-:Y:S02]  /*4bf0*/  F2FP.RELU.BF16.F32.PACK_AB R166, R156, R159 ;  /* 0x0000009f9ca6723e */ /* 0x000fe400000018ff */
[----:B------:R-:W-:Y:S03]  /*4c00*/  ISETP.LE.U32.AND P2, PT, R160, UR6, PT ;  /* 0x00000006a0007c0c */ /* 0x000fe6000bf43070 */
[----:B------:R4:W-:Y:S01]  /*4c10*/  STS [R227], R170 ;  /* 0x000000aae3007388 */ /* 0x0009e20000000800 */
[----:B------:R-:W1:Y:S01]  /*4c20*/  MUFU.EX2 R160, R152 ;  /* 0x0000009800a07308 */ /* 0x000e620000000800 */
[----:B------:R-:W-:Y:S04]  /*4c30*/  F2FP.RELU.BF16.F32.PACK_AB R176, R162, R165 ;  /* 0x000000a5a2b0723e */ /* 0x000fe800000018ff */
[----:B------:R4:W-:Y:S05]  /*4c40*/  STS [R227+0x400], R166 ;  /* 0x000400a6e3007388 */ /* 0x0009ea0000000800 */
[----:B------:R-:W1:Y:S01]  /*4c50*/  MUFU.EX2 R152, R151 ;  /* 0x0000009700987308 */ /* 0x000e620000000800 */
[----:B------:R-:W-:Y:S01]  /*4c60*/  @!P3 FADD.FTZ R157, -R157, -RZ ;  /* 0x800000ff9d9db221 */ /* 0x000fe20000010100 */
[----:B------:R-:W-:Y:S01]  /*4c70*/  FSETP.GE.FTZ.AND P3, PT, R153, RZ, PT ;  /* 0x000000ff9900720b */ /* 0x000fe20003f76000 */
[----:B---3--:R-:W-:Y:S01]  /*4c80*/  @P5 FADD.FTZ R155, -R155, -RZ ;  /* 0x800000ff9b9b5221 */ /* 0x008fe20000010100 */
[----:B------:R-:W-:Y:S01]  /*4c90*/  STS [R207], R176 ;  /* 0x000000b0cf007388 */ /* 0x000fe20000000800 */
[----:B------:R-:W-:Y:S05]  /*4ca0*/  @!P2 FADD.FTZ R154, -R154, -RZ ;  /* 0x800000ff9a9aa221 */ /* 0x000fea0000010100 */
[----:B------:R3:W3:Y:S01]  /*4cb0*/  LDG.E R169, desc[UR18][R168.64+0x20] ;  /* 0x00002012a8a97981 */ /* 0x0006e2000c1e1900 */
[----:B------:R-:W-:Y:S01]  /*4cc0*/  FSETP.GE.FTZ.AND P2, PT, R167, RZ, PT ;  /* 0x000000ffa700720b */ /* 0x000fe20003f56000 */
[----:B-1----:R-:W-:Y:S01]  /*4cd0*/  @P6 FADD.FTZ R160, -R160, -RZ ;  /* 0x800000ffa0a06221 */ /* 0x002fe20000010100 */
[----:B------:R-:W-:Y:S02]  /*4ce0*/  FSETP.GE.FTZ.AND P6, PT, R161, RZ, PT ;  /* 0x000000ffa100720b */ /* 0x000fe40003fd6000 */
[----:B------:R-:W-:Y:S01]  /*4cf0*/  F2FP.RELU.BF16.F32.PACK_AB R172, R154, R157 ;  /* 0x0000009d9aac723e */ /* 0x000fe200000018ff */
[----:B------:R-:W-:Y:S01]  /*4d00*/  @P4 FADD.FTZ R152, -R152, -RZ ;  /* 0x800000ff98984221 */ /* 0x000fe20000010100 */
[----:B------:R-:W-:Y:S01]  /*4d10*/  IMAD.IADD R151, R207, 0x1, R228 ;  /* 0x00000001cf977824 */ /* 0x000fe200078e02e4 */
[----:B------:R-:W-:Y:S02]  /*4d20*/  FSETP.GE.FTZ.AND P4, PT, R150, RZ, PT ;  /* 0x000000ff9600720b */ /* 0x000fe40003f96000 */
[----:B------:R-:W-:Y:S01]  /*4d30*/  STS [R207+0x400], R172 ;  /* 0x000400accf007388 */ /* 0x000fe20000000800 */
[----:B----4-:R-:W-:Y:S02]  /*4d40*/  F2FP.RELU.BF16.F32.PACK_AB R170, R160, R163 ;  /* 0x000000a3a0aa723e */ /* 0x010fe400000018ff */
[----:B------:R-:W-:Y:S03]  /*4d50*/  F2FP.RELU.BF16.F32.PACK_AB R166, R152, R155 ;  /* 0x0000009b98a6723e */ /* 0x000fe600000018ff */
        /* <DEDUP_REMOVED lines=37> */
[----:B------:R-:W2:Y:S01]  /*4fb0*/  LDSM.16.M88.4 R80, [R190+0x8000] ;  /* 0x00800000be50783b */ /* 0x000ea20000000200 */
        /* <DEDUP_REMOVED lines=13> */
[----:B------:R-:W3:Y:S01]  /*5090*/  LDSM.16.M88.4 R92, [R195+0x10000] ;  /* 0x01000000c35c783b */ /* 0x000ee20000000200 */
        /* <DEDUP_REMOVED lines=10> */
[C---:B----4-:R-:W-:Y:S08]  /*5140*/  HMMA.16816.F32.BF16 R12, R84.reuse, R72, R12 ;  /* 0x00000048540c723c */ /* 0x050ff0000004180c */
[----:B------:R-:W-:Y:S01]  /*5150*/  HMMA.16816.F32.BF16 R16, R84, R74, R16 ;  /* 0x0000004a5410723c */ /* 0x000fe20000041810 */
[----:B------:R-:W4:Y:S06]  /*5160*/  LDSM.16.M88.4 R72, [R192+0xa800] ;  /* 0x00a80000c048783b */ /* 0x000f2c0000000200 */
        /* <DEDUP_REMOVED lines=8> */
[C---:B--2---:R-:W-:Y:S08]  /*51f0*/  HMMA.16816.F32.BF16 R4, R76.reuse, R80, R4 ;  /* 0x000000504c04723c */ /* 0x044ff00000041804 */
[C---:B------:R-:W-:Y:S08]  /*5200*/  HMMA.16816.F32.BF16 R8, R76.reuse, R82, R8 ;  /* 0x000000524c08723c */ /* 0x040ff00000041808 */
[C---:B----4-:R-:W-:Y:S08]  /*5210*/  HMMA.16816.F32.BF16 R12, R76.reuse, R72, R12 ;  /* 0x000000484c0c723c */ /* 0x050ff0000004180c */
        /* <DEDUP_REMOVED lines=15> */
[----:B------:R-:W-:Y:S01]  /*5310*/  ISETP.GT.AND P4, PT, R237, R222, PT ;  /* 0x000000deed00720c */ /* 0x000fe20003f84270 */
[----:B------:R-:W-:Y:S01]  /*5320*/  FADD.FTZ R170, -R171, R8 ;  /* 0x00000008abaa7221 */ /* 0x000fe20000010100 */
[----:B------:R-:W-:Y:S01]  /*5330*/  FSETP.GE.FTZ.AND P3, PT, R165, RZ, PT ;  /* 0x000000ffa500720b */ /* 0x000fe20003f76000 */
[----:B------:R-:W-:Y:S01]  /*5340*/  FMUL.FTZ R173, R150, R173 ;  /* 0x000000ad96ad7220 */ /* 0x000fe20000410000 */
[-C--:B------:R-:W-:Y:S01]  /*5350*/  FSEL R175, R172, R171.reuse, P1 ;  /* 0x000000abacaf7208 */ /* 0x080fe20000800000 */
[----:B------:R-:W-:Y:S01]  /*5360*/  FADD.FTZ R150, -R171, R12 ;  /* 0x0000000cab967221 */ /* 0x000fe20000010100 */
[----:B------:R-:W-:Y:S01]  /*5370*/  FSEL R170, R170, R171, P2 ;  /* 0x000000abaaaa7208 */ /* 0x000fe20001000000 */
[----:B------:R-:W-:Y:S01]  /*5380*/  FMUL.FTZ R168, R153, R168 ;  /* 0x000000a899a87220 */ /* 0x000fe20000410000 */
[----:B------:R-:W-:Y:S01]  /*5390*/  FSETP.GE.FTZ.AND P2, PT, R162, RZ, PT ;  /* 0x000000ffa200720b */ /* 0x000fe20003f56000 */
[----:B------:R-:W-:Y:S01]  /*53a0*/  FMUL.FTZ R175, R164, R175 ;  /* 0x000000afa4af7220 */ /* 0x000fe20000410000 */
[----:B------:R-:W-:Y:S01]  /*53b0*/  FSETP.GE.FTZ.AND P1, PT, R160, RZ, PT ;  /* 0x000000ffa000720b */ /* 0x000fe20003f36000 */
[----:B------:R-:W-:Y:S01]  /*53c0*/  FADD.FTZ R164, -R171, R13 ;  /* 0x0000000daba47221 */ /* 0x000fe20000010100 */
[----:B------:R-:W-:Y:S01]  /*53d0*/  FSEL R150, R150, R171, P3 ;  /* 0x000000ab96967208 */ /* 0x000fe20001800000 */
[----:B------:R-:W-:Y:S01]  /*53e0*/  FMUL.FTZ R170, R167, R170 ;  /* 0x000000aaa7aa7220 */ /* 0x000fe20000410000 */
[----:B------:R-:W-:Y:S02]  /*53f0*/  F2FP.BF16.F32.PACK_AB R168, R168, R173 ;  /* 0x000000ada8a8723e */ /* 0x000fe400000010ff */
[----:B------:R-:W-:Y:S01]  /*5400*/  FSEL R153, R164, R171, P2 ;  /* 0x000000aba4997208 */ /* 0x000fe20001000000 */
[----:B------:R-:W-:Y:S01]  /*5410*/  FADD.FTZ R164, -R171, R16 ;  /* 0x00000010aba47221 */ /* 0x000fe20000010100 */
[----:B------:R-:W-:Y:S01]  /*5420*/  FSETP.GE.FTZ.AND P2, PT, R163, RZ, PT ;  /* 0x000000ffa300720b */ /* 0x000fe20003f56000 */
[----:B------:R-:W-:Y:S01]  /*5430*/  FMUL.FTZ R150, R165, R150 ;  /* 0x00000096a5967220 */ /* 0x000fe20000410000 */
[----:B------:R-:W-:Y:S01]  /*5440*/  F2FP.BF16.F32.PACK_AB R170, R175, R170 ;  /* 0x000000aaafaa723e */ /* 0x000fe200000010ff */
[----:B------:R-:W-:Y:S01]  /*5450*/  FMUL.FTZ R153, R162, R153 ;  /* 0x00000099a2997220 */ /* 0x000fe20000410000 */
[----:B------:R-:W-:Y:S01]  /*5460*/  FSEL R164, R164, R171, P2 ;  /* 0x000000aba4a47208 */ /* 0x000fe20001000000 */
[----:B------:R-:W-:Y:S01]  /*5470*/  @P1 FADD.FTZ R171, -R171, R17 ;  /* 0x00000011abab1221 */ /* 0x000fe20000010100 */
[----:B------:R-:W-:Y:S02]  /*5480*/  FADD.FTZ R162, -R169, R6 ;  /* 0x00000006a9a27221 */ /* 0x000fe40000010100 */
[----:B------:R-:W-:Y:S01]  /*5490*/  F2FP.BF16.F32.PACK_AB R150, R153, R150 ;  /* 0x000000969996723e */ /* 0x000fe200000010ff */
[----:B------:R-:W-:Y:S01]  /*54a0*/  FMUL.FTZ R163, R163, R164 ;  /* 0x000000a4a3a37220 */ /* 0x000fe20000410000 */
[----:B------:R-:W-:Y:S01]  /*54b0*/  FADD.FTZ R164, -R169, R7 ;  /* 0x00000007a9a47221 */ /* 0x000fe20000010100 */
        /* <DEDUP_REMOVED lines=58> */
.L_x_976:
[----:B------:R-:W-:Y:S01]  /*5860*/  FSETP.GE.FTZ.AND P1, PT, R158, RZ, PT ;  /* 0x000000ff9e00720b */ /* 0x000fe20003f36000 */
[C---:B------:R-:W-:Y:S01]  /*5870*/  FADD.FTZ R10, -R169.reuse, R10 ;  /* 0x0000000aa90a7221 */ /* 0x040fe20000010100 */
[C---:B------:R-:W-:Y:S01]  /*5880*/  FADD.FTZ R4, -R169.reuse, R11 ;  /* 0x0000000ba9047221 */ /* 0x040fe20000010100 */
[-C--:B------:R-:W-:Y:S01]  /*5890*/  FSEL R162, R162, R169.reuse, P6 ;  /* 0x000000a9a2a27208 */ /* 0x080fe20003000000 */
[C---:B-1----:R-:W-:Y:S01]  /*58a0*/  FADD.FTZ R6, -R169.reuse, R15 ;  /* 0x0000000fa9067221 */ /* 0x042fe20000010100 */
[----:B------:R-:W-:Y:S01]  /*58b0*/  FSEL R5, R164, R169, P1 ;  /* 0x000000a9a4057208 */ /* 0x000fe20000800000 */
[----:B------:R-:W-:Y:S01]  /*58c0*/  FADD.FTZ R14, -R169, R14 ;  /* 0x0000000ea90e7221 */ /* 0x000fe20000010100 */
[----:B------:R-:W-:Y:S01]  /*58d0*/  FSETP.GE.FTZ.AND P1, PT, R159, RZ, PT ;  /* 0x000000ff9f00720b */ /* 0x000fe20003f36000 */
[----:B------:R-:W-:Y:S01]  /*58e0*/  FMUL.FTZ R162, R161, R162 ;  /* 0x000000a2a1a27220 */ /* 0x000fe20000410000 */
[----:B------:R-:W-:Y:S01]  /*58f0*/  FSETP.GE.FTZ.AND P2, PT, R156, RZ, PT ;  /* 0x000000ff9c00720b */ /* 0x000fe20003f56000 */
[----:B------:R-:W-:Y:S01]  /*5900*/  FMUL.FTZ R5, R158, R5 ;  /* 0x000000059e057220 */ /* 0x000fe20000410000 */
[-C--:B------:R-:W-:Y:S01]  /*5910*/  FSEL R10, R10, R169.reuse, P1 ;  /* 0x000000a90a0a7208 */ /* 0x080fe20000800000 */
[----:B------:R-:W-:Y:S01]  /*5920*/  FADD.FTZ R18, -R169, R18 ;  /* 0x00000012a9127221 */ /* 0x000fe20000010100 */
[----:B------:R-:W-:Y:S01]  /*5930*/  FSETP.GE.FTZ.AND P1, PT, R152, RZ, PT ;  /* 0x000000ff9800720b */ /* 0x000fe20003f36000 */
[----:B------:R-:W-:Y:S01]  /*5940*/  STS [R205+-0x2000], R168 ;  /* 0xffe000a8cd007388 */ /* 0x000fe20000000800 */
[----:B------:R-:W-:Y:S01]  /*5950*/  FSEL R7, R4, R169, P2 ;  /* 0x000000a904077208 */ /* 0x000fe20001000000 */
[----:B------:R-:W-:Y:S01]  /*5960*/  FMUL.FTZ R10, R159, R10 ;  /* 0x0000000a9f0a7220 */ /* 0x000fe20000410000 */
[----:B------:R-:W-:Y:S01]  /*5970*/  FSETP.GE.FTZ.AND P3, PT, R154, RZ, PT ;  /* 0x000000ff9a00720b */ /* 0x000fe20003f76000 */
[----:B------:R-:W-:Y:S01]  /*5980*/  FMUL.FTZ R160, R160, R171 ;  /* 0x000000aba0a07220 */ /* 0x000fe20000410000 */
[----:B------:R-:W-:Y:S01]  /*5990*/  FSETP.GE.FTZ.AND P5, PT, R157, RZ, PT ;  /* 0x000000ff9d00720b */ /* 0x000fe20003fb6000 */
[----:B------:R-:W-:Y:S01]  /*59a0*/  FMUL.FTZ R7, R156, R7 ;  /* 0x000000079c077220 */ /* 0x000fe20000410000 */
[-C--:B------:R-:W-:Y:S01]  /*59b0*/  FSEL R9, R6, R169.reuse, P3 ;  /* 0x000000a906097208 */ /* 0x080fe20001800000 */
[----:B------:R-:W-:Y:S01]  /*59c0*/  IMAD.IADD R148, R191, 0x1, R184 ;  /* 0x00000001bf947824 */ /* 0x000fe200078e02b8 */
[----:B------:R-:W-:Y:S01]  /*59d0*/  FSEL R14, R14, R169, P5 ;  /* 0x000000a90e0e7208 */ /* 0x000fe20002800000 */
[----:B------:R-:W-:Y:S01]  /*59e0*/  IMAD R225, R210, UR5, RZ ;  /* 0x00000005d2e17c24 */ /* 0x000fe2000f8e02ff */
        /* <DEDUP_REMOVED lines=138> */
.L_x_977:
[----:B------:R-:W-:Y:S01]  /*6290*/  LDSM.16.M88.4 R148, [R189+0x1e000] ;  /* 0x01e00000bd94783b */ /* 0x000fe20000000200 */
[----:B------:R-:W-:Y:S01]  /*62a0*/  IMAD.IADD R88, R189, 0x1, R194 ;  /* 0x00000001bd587824 */ /* 0x000fe200078e02c2 */
[----:B------:R-:W-:Y:S01]  /*62b0*/  ISETP.GT.AND P2, PT, R237, R222, PT ;  /* 0x000000deed00720c */ /* 0x000fe20003f44270 */
[----:B------:R-:W-:Y:S01]  /*62c0*/  VIADD R232, R232, 0xffffffc0 ;  /* 0xffffffc0e8e87836 */ /* 0x000fe20000000000 */
[----:B------:R-:W1:Y:S01]  /*62d0*/  LDSM.16.MT88.4 R16, [R186+0x12000] ;  /* 0x01200000ba10783b */ /* 0x000e620000004200 */
[----:B------:R-:W-:Y:S03]  /*62e0*/  @P4 IADD3 R224, P3, PT, R224, -0x100, RZ ;  /* 0xffffff00e0e04810 */ /* 0x000fe60007f7e0ff */
[----:B------:R-:W2:Y:S01]  /*62f0*/  LDSM.16.M88.4 R92, [R189+0x1f000] ;  /* 0x01f00000bd5c783b */ /* 0x000ea20000000200 */
[----:B------:R-:W-:Y:S03]  /*6300*/  @P4 IADD3.X R223, PT, PT, R223, -0x1, RZ, P3, !PT ;  /* 0xffffffffdfdf4810 */ /* 0x000fe60001ffe4ff */
[----:B------:R-:W3:Y:S04]  /*6310*/  LDSM.16.MT88.4 R80, [R186+0x14000] ;  /* 0x01400000ba50783b */ /* 0x000ee80000004200 */
[----:B------:R-:W4:Y:S04]  /*6320*/  LDSM.16.MT88.4 R96, [R186+0x16000] ;  /* 0x01600000ba60783b */ /* 0x000f280000004200 */
[----:B------:R-:W-:Y:S04]  /*6330*/  LDSM.16.M88.4 R152, [R88+0x1e000] ;  /* 0x01e000005898783b */ /* 0x000fe80000000200 */
[----:B------:R4:W-:Y:S04]  /*6340*/  LDSM.16.M88.4 R160, [R88+0x1f000] ;  /* 0x01f0000058a0783b */ /* 0x0009e80000000200 */
[----:B------:R-:W4:Y:S04]  /*6350*/  LDSM.16.MT88.4 R156, [R186+0x12800] ;  /* 0x01280000ba9c783b */ /* 0x000f280000004200 */
[----:B------:R-:W4:Y:S04]  /*6360*/  LDSM.16.MT88.4 R164, [R186+0x14800] ;  /* 0x01480000baa4783b */ /* 0x000f280000004200 */
[----:B------:R-:W4:Y:S04]  /*6370*/  LDSM.16.MT88.4 R168, [R186+0x16800] ;  /* 0x01680000baa8783b */ /* 0x000f280000004200 */
[----:B------:R-:W-:Y:S01]  /*6380*/  LDSM.16.MT88.4 R172, [R186+0x13000] ;  /* 0x01300000baac783b */ /* 0x000fe20000004200 */
[-C--:B-1----:R-:W-:Y:S03]  /*6390*/  HMMA.16816.F32.BF16 R4, R148, R16.reuse, RZ ;  /* 0x000000109404723c */ /* 0x082fe600000418ff */
[----:B------:R-:W-:Y:S04]  /*63a0*/  LDSM.16.M88.4 R176, [R2+0x1f000] ;  /* 0x01f0000002b0783b */ /* 0x000fe80000000200 */
[----:B------:R-:W-:Y:S01]  /*63b0*/  LDSM.16.MT88.4 R180, [R186+0x15000] ;  /* 0x01500000bab4783b */ /* 0x000fe20000004200 */
        /* <DEDUP_REMOVED lines=11> */
[----:B------:R-:W1:Y:S07]  /*6470*/  LDSM.16.M88.4 R148, [R2+0x1e000] ;  /* 0x01e000000294783b */ /* 0x000e6e0000000200 */
        /* <DEDUP_REMOVED lines=8> */
[C---:B------:R-:W-:Y:S08]  /*6500*/  HMMA.16816.F32.BF16 R80, R152.reuse, R166, R80 ;  /* 0x000000a69850723c */ /* 0x040ff00000041850 */
[-C--:B------:R-:W-:Y:S08]  /*6510*/  HMMA.16816.F32.BF16 R84, R152, R168.reuse, R84 ;  /* 0x000000a89854723c */ /* 0x080ff00000041854 */
[C---:B------:R-:W-:Y:S08]  /*6520*/  HMMA.16816.F32.BF16 R88, R160.reuse, R168, R88 ;  /* 0x000000a8a058723c */ /* 0x040ff00000041858 */
[-C--:B------:R-:W-:Y:S01]  /*6530*/  HMMA.16816.F32.BF16 R92, R160, R170.reuse, R92 ;  /* 0x000000aaa05c723c */ /* 0x080fe2000004185c */
[----:B------:R-:W-:Y:S07]  /*6540*/  LDSM.16.MT88.4 R160, [R186+0x13800] ;  /* 0x01380000baa0783b */ /* 0x000fee0000004200 */
[----:B------:R-:W-:Y:S01]  /*6550*/  HMMA.16816.F32.BF16 R96, R152, R170, R96 ;  /* 0x000000aa9860723c */ /* 0x000fe20000041860 */
[----:B------:R-:W-:Y:S03]  /*6560*/  LDSM.16.MT88.4 R168, [R186+0x15800] ;  /* 0x01580000baa8783b */ /* 0x000fe60000004200 */
[----:B------:R-:W-:Y:S04]  /*6570*/  IMAD.SHL.U32 R153, R225, 0x8, RZ ;  /* 0x00000008e1997824 */ /* 0x000fe800078e00ff */
[-C--:B-1----:R-:W-:Y:S08]  /*6580*/  HMMA.16816.F32.BF16 R4, R148, R172.reuse, R4 ;  /* 0x000000ac9404723c */ /* 0x082ff00000041804 */
[C---:B------:R-:W-:Y:S04]  /*6590*/  HMMA.16816.F32.BF16 R8, R176.reuse, R172, R8 ;  /* 0x000000acb008723c */ /* 0x040fe80000041808 */
[----:B------:R-:W-:Y:S04]  /*65a0*/  IMAD.IADD R172, R194, 0x1, R2 ;  /* 0x00000001c2ac7824 */ /* 0x000fe800078e0202 */
[-C--:B------:R-:W-:Y:S01]  /*65b0*/  HMMA.16816.F32.BF16 R12, R176, R174.reuse, R12 ;  /* 0x000000aeb00c723c */ /* 0x080fe2000004180c */
[----:B------:R-:W-:Y:S07]  /*65c0*/  LDSM.16.M88.4 R164, [R172+0x1f000] ;  /* 0x01f00000aca4783b */ /* 0x000fee0000000200 */
[C---:B------:R-:W-:Y:S04]  /*65d0*/  HMMA.16816.F32.BF16 R16, R148.reuse, R174, R16 ;  /* 0x000000ae9410723c */ /* 0x040fe80000041810 */
[C---:B------:R-:W-:Y:S04]  /*65e0*/  LEA R174, P1, R153.reuse, R244, 0x2 ;  /* 0x000000f499ae7211 */ /* 0x040fe800078210ff */
[-C--:B------:R-:W-:Y:S03]  /*65f0*/  HMMA.16816.F32.BF16 R68, R148, R180.reuse, R68 ;  /* 0x000000b49444723c */ /* 0x080fe60000041844 */
[----:B------:R-:W-:Y:S02]  /*6600*/  LEA.HI.X.SX32 R175, R153, R245, 0x2, P1 ;  /* 0x000000f599af7211 */ /* 0x000fe400008f16ff */
[----:B------:R-:W1:Y:S03]  /*6610*/  LDSM.16.M88.4 R152, [R172+0x1e000] ;  /* 0x01e00000ac98783b */ /* 0x000e660000000200 */
        /* <DEDUP_REMOVED lines=18> */
[C---:B------:R-:W-:Y:S02]  /*6740*/  LEA.HI.X.SX32 R159, R225.reuse, R177, 0x5, P1 ;  /* 0x000000b1e19f7211 */ /* 0x040fe400008f2eff */
[C---:B------:R-:W-:Y:S01]  /*6750*/  LEA R172, P1, R225.reuse, R158, 0x5 ;  /* 0x0000009ee1ac7211 */ /* 0x040fe200078228ff */
[C---:B------:R-:W-:Y:S04]  /*6760*/  HMMA.16816.F32.BF16 R8, R164.reuse, R160, R8 ;  /* 0x000000a0a408723c */ /* 0x040fe80000041808 */
[C---:B------:R-:W-:Y:S04]  /*6770*/  LEA.HI.X.SX32 R173, R225.reuse, R159, 0x5, P1 ;  /* 0x0000009fe1ad7211 */ /* 0x040fe800008f2eff */
[-C--:B------:R-:W-:Y:S03]  /*6780*/  HMMA.16816.F32.BF16 R12, R164, R162.reuse, R12 ;  /* 0x000000a2a40c723c */ /* 0x080fe6000004180c */
[C---:B------:R-:W-:Y:S05]  /*6790*/  IMAD.WIDE R160, R225.reuse, -0xc0, R172 ;  /* 0xffffff40e1a07825 */ /* 0x040fea00078e02ac */
        /* <DEDUP_REMOVED lines=19> */
[----:B------:R-:W-:Y:S04]  /*68d0*/  HMMA.16816.F32.BF16 R96, R152, R150, R96 ;  /* 0x000000969860723c */ /* 0x000fe80000041860 */
[----:B------:R-:W-:Y:S01]  /*68e0*/  @P4 IMAD.WIDE.U32 R152, R198, 0x4, R250 ;  /* 0x00000004c6984825 */ /* 0x000fe200078e00fa */
[C---:B------:R-:W-:Y:S04]  /*68f0*/  LEA.HI.X.SX32 R165, R225.reuse, R149, 0x5, P1 ;  /* 0x00000095e1a57211 */ /* 0x040fe800008f2eff */
[----:B------:R-:W5:Y:S01]  /*6900*/  @P4 LDG.E R234, desc[UR18][R152.64+-0x100] ;  /* 0xffff001298ea4981 */ /* 0x000f62000c1e1900 */
[C---:B------:R-:W-:Y:S03]  /*6910*/  IMAD.WIDE R150, R225.reuse, -0xc0, R164 ;  /* 0xffffff40e1967825 */ /* 0x040fe600078e02a4 */
[----:B------:R1:W5:Y:S01]  /*6920*/  @P4 LDG.E R233, desc[UR18][R152.64+-0xe0] ;  /* 0xffff201298e94981 */ /* 0x000362000c1e1900 */
[C---:B------:R-:W-:Y:S03]  /*6930*/  LEA R166, P1, R225.reuse, R150, 0x5 ;  /* 0x00000096e1a67211 */ /* 0x040fe600078228ff */
[----:B------:R2:W-:Y:S01]  /*6940*/  REDG.E.ADD.F32.FTZ.RN.STRONG.GPU desc[UR18][R244.64], R4 ;  /* 0x00000004f40079a6 */ /* 0x0005e2000c12f312 */
[C---:B------:R-:W-:Y:S03]  /*6950*/  LEA.HI.X.SX32 R167, R225.reuse, R151, 0x5, P1 ;  /* 0x00000097e1a77211 */ /* 0x040fe600008f2eff */
[----:B------:R3:W-:Y:S01]  /*6960*/  REDG.E.ADD.F32.FTZ.RN.STRONG.GPU desc[UR18][R174.64], R5 ;  /* 0x00000005ae0079a6 */ /* 0x0007e2000c12f312 */
[C---:B------:R-:W-:Y:S03]  /*6970*/  LEA R154, P1, R225.reuse, R166, 0x5 ;  /* 0x000000a6e19a7211 */ /* 0x040fe600078228ff */
[----:B------:R4:W-:Y:S01]  /*6980*/  REDG.E.ADD.F32.FTZ.RN.STRONG.GPU desc[UR18][R180.64], R6 ;  /* 0x00000006b40079a6 */ /* 0x0009e2000c12f312 */
[C---:B------:R-:W-:Y:S03]  /*6990*/  LEA.HI.X.SX32 R155, R225.reuse, R167, 0x5, P1 ;  /* 0x000000a7e19b7211 */ /* 0x040fe600008f2eff */
[----:B------:R4:W-:Y:S04]  /*69a0*/  REDG.E.ADD.F32.FTZ.RN.STRONG.GPU desc[UR18][R182.64], R7 ;  /* 0x00000007b60079a6 */ /* 0x0009e8000c12f312 */
        /* <DEDUP_REMOVED lines=8> */
[----:B------:R3:W-:Y:S01]  /*6a30*/  REDG.E.ADD.F32.FTZ.RN.STRONG.GPU desc[UR18][R244.64+0x80], R16 ;  /* 0x00008010f40079a6 */ /* 0x0007e2000c12f312 */
[C---:B------:R-:W-:Y:S03]  /*6a40*/  LEA R174, P1, R225.reuse, R4, 0x5 ;  /* 0x00000004e1ae7211 */ /* 0x040fe600078228ff */
[----:B------:R3:W-:Y:S01]  /*6a50*/  REDG.E.ADD.F32.FTZ.RN.STRONG.GPU desc[UR18][R160.64+0x80], R17 ;  /* 0x00008011a00079a6 */ /* 0x0007e2000c12f312 */
[C---:B------:R-:W-:Y:S02]  /*6a60*/  LEA.HI.X.SX32 R175, R225.reuse, R5, 0x5, P1 ;  /* 0x00000005e1af7211 */ /* 0x040fe400008f2eff */
[C---:B----4-:R-:W-:Y:S01]  /*6a70*/  LEA R180, P1, R225.reuse, R174, 0x5 ;  /* 0x000000aee1b47211 */ /* 0x050fe200078228ff */
[----:B------:R4:W-:Y:S03]  /*6a80*/  REDG.E.ADD.F32.FTZ.RN.STRONG.GPU desc[UR18][R162.64+0x80], R18 ;  /* 0x00008012a20079a6 */ /* 0x0009e6000c12f312 */
[C---:B------:R-:W-:Y:S01]  /*6a90*/  LEA.HI.X.SX32 R181, R225.reuse, R175, 0x5, P1 ;  /* 0x000000afe1b57211 */ /* 0x040fe200008f2eff */
[----:B------:R4:W-:Y:S04]  /*6aa0*/  REDG.E.ADD.F32.FTZ.RN.STRONG.GPU desc[UR18][R178.64+0x80], R19 ;  /* 0x00008013b20079a6 */ /* 0x0009e8000c12f312 */
[----:B------:R4:W-:Y:S01]  /*6ab0*/  REDG.E.ADD.F32.FTZ.RN.STRONG.GPU desc[UR18][R168.64+0x80], R12 ;  /* 0x0000800ca80079a6 */ /* 0x0009e2000c12f312 */
[C---:B------:R-:W-:Y:S03]  /*6ac0*/  IMAD.WIDE R6, R225.reuse, -0xc0, R180 ;  /* 0xffffff40e1067825 */ /* 0x040fe600078e02b4 */
[----:B------:R4:W-:Y:S01]  /*6ad0*/  REDG.E.ADD.F32.FTZ.RN.STRONG.GPU desc[UR18][R170.64+0x80], R13 ;  /* 0x0000800daa0079a6 */ /* 0x0009e2000c12f312 */
[C---:B------:R-:W-:Y:S03]  /*6ae0*/  LEA R182, P1, R225.reuse, R6, 0x5 ;  /* 0x00000006e1b67211 */ /* 0x040fe600078228ff */
[----:B------:R4:W-:Y:S01]  /*6af0*/  REDG.E.ADD.F32.FTZ.RN.STRONG.GPU desc[UR18][R148.64+0x80], R14 ;  /* 0x0000800e940079a6 */ /* 0x0009e2000c12f312 */
[C---:B------:R-:W-:Y:S03]  /*6b00*/  LEA.HI.X.SX32 R183, R225.reuse, R7, 0x5, P1 ;  /* 0x00000007e1b77211 */ /* 0x040fe600008f2eff */
[----:B------:R4:W-:Y:S01]  /*6b10*/  REDG.E.ADD.F32.FTZ.RN.STRONG.GPU desc[UR18][R164.64+0x80], R15 ;  /* 0x0000800fa40079a6 */ /* 0x0009e2000c12f312 */
        /* <DEDUP_REMOVED lines=10> */
[C---:B-1----:R-:W-:Y:S01]  /*6bc0*/  LEA R158, P1, R225.reuse, R176, 0x5 ;  /* 0x000000b0e19e7211 */ /* 0x042fe200078228ff */
[----:B------:R1:W-:Y:S03]  /*6bd0*/  REDG.E.ADD.F32.FTZ.RN.STRONG.GPU desc[UR18][R152.64+0x100], R72 ;  /* 0x00010048980079a6 */ /* 0x0003e6000c12f312 */
[C---:B------:R-:W-:Y:S01]  /*6be0*/  LEA.HI.X.SX32 R159, R225.reuse, R177, 0x5, P1 ;  /* 0x000000b1e19f7211 */ /* 0x040fe200008f2eff */
[----:B------:R-:W-:Y:S01]  /*6bf0*/  REDG.E.ADD.F32.FTZ.RN.STRONG.GPU desc[UR18][R4.64+0x100], R73 ;  /* 0x00010049040079a6 */ /* 0x000fe2000c12f312 */
[C---:B--2---:R-:W-:Y:S03]  /*6c00*/  LEA R172, P1, R225.reuse, R158, 0x5 ;  /* 0x0000009ee1ac7211 */ /* 0x044fe600078228ff */
[----:B------:R-:W-:Y:S01]  /*6c10*/  REDG.E.ADD.F32.FTZ.RN.STRONG.GPU desc[UR18][R174.64+0x100], R74 ;  /* 0x0001004aae0079a6 */ /* 0x000fe2000c12f312 */
[C---:B------:R-:W-:Y:S03]  /*6c20*/  LEA.HI.X.SX32 R173, R225.reuse, R159, 0x5, P1 ;  /* 0x0000009fe1ad7211 */ /* 0x040fe600008f2eff */
[----:B------:R-:W-:Y:S01]  /*6c30*/  REDG.E.ADD.F32.FTZ.RN.STRONG.GPU desc[UR18][R180.64+0x100], R75 ;  /* 0x0001004bb40079a6 */ /* 0x000fe2000c12f312 */
[C---:B------:R-:W-:Y:S03]  /*6c40*/  IMAD.WIDE R10, R225.reuse, -0xc0, R172 ;  /* 0xffffff40e10a7825 */ /* 0x040fe600078e02ac */
[----:B------:R-:W-:Y:S01]  /*6c50*/  REDG.E.ADD.F32.FTZ.RN.STRONG.GPU desc[UR18][R244.64+0x180], R80 ;  /* 0x00018050f40079a6 */ /* 0x000fe2000c12f312 */
[C---:B---3--:R-:W-:Y:S03]  /*6c60*/  LEA R16, P1, R225.reuse, R10, 0x5 ;  /* 0x0000000ae1107211 */ /* 0x048fe600078228ff */
[----:B------:R-:W-:Y:S01]  /*6c70*/  REDG.E.ADD.F32.FTZ.RN.STRONG.GPU desc[UR18][R6.64+0x180], R81 ;  /* 0x00018051060079a6 */ /* 0x000fe2000c12f312 */
[C---:B------:R-:W-:Y:S03]  /*6c80*/  LEA.HI.X.SX32 R17, R225.reuse, R11, 0x5, P1 ;  /* 0x0000000be1117211 */ /* 0x040fe600008f2eff */
[----:B------:R-:W-:Y:S01]  /*6c90*/  REDG.E.ADD.F32.FTZ.RN.STRONG.GPU desc[UR18][R182.64+0x180], R82 ;  /* 0x00018052b60079a6 */ /* 0x000fe2000c12f312 */
[C---:B------:R-:W-:Y:S03]  /*6ca0*/  LEA R160, P1, R225.reuse, R16, 0x5 ;  /* 0x00000010e1a07211 */ /* 0x040fe600078228ff */
[----:B------:R2:W-:Y:S01]  /*6cb0*/  REDG.E.ADD.F32.FTZ.RN.STRONG.GPU desc[UR18][R156.64+0x180], R83 ;  /* 0x000180539c0079a6 */ /* 0x0005e2000c12f312 */
        /* <DEDUP_REMOVED lines=29> */
[C---:B-1----:R-:W-:Y:S03]  /*6e90*/  LEA R152, P1, R225.reuse, R164, 0x5 ;  /* 0x000000a4e1987211 */ /* 0x042fe600078228ff */
[----:B------:R-:W1:Y:S01]  /*6ea0*/  LDSM.16.MT88.4 R8, [R185] ;  /* 0x00000000b908783b */ /* 0x000e620000004200 */
[C---:B------:R-:W-:Y:S02]  /*6eb0*/  LEA.HI.X.SX32 R153, R225.reuse, R165, 0x5, P1 ;  /* 0x000000a5e1997211 */ /* 0x040fe400008f2eff */
[C---:B------:R-:W-:Y:S01]  /*6ec0*/  LEA R154, P1, R225.reuse, R152, 0x5 ;  /* 0x00000098e19a7211 */ /* 0x040fe200078228ff */
[----:B------:R-:W-:Y:S03]  /*6ed0*/  REDG.E.ADD.F32.FTZ.RN.STRONG.GPU desc[UR18][R244.64+0x280], R96 ;  /* 0x00028060f40079a6 */ /* 0x000fe6000c12f312 */
[C---:B------:R-:W-:Y:S01]  /*6ee0*/  LEA.HI.X.SX32 R155, R225.reuse, R153, 0x5, P1 ;  /* 0x00000099e19b7211 */ /* 0x040fe200008f2eff */
[----:B------:R-:W-:Y:S01]  /*6ef0*/  REDG.E.ADD.F32.FTZ.RN.STRONG.GPU desc[UR18][R12.64+0x280], R97 ;  /* 0x000280610c0079a6 */ /* 0x000fe2000c12f312 */
[C---:B--2---:R-:W-:Y:S03]  /*6f00*/  LEA R156, P1, R225.reuse, R154, 0x5 ;  /* 0x0000009ae19c7211 */ /* 0x044fe600078228ff */
[----:B------:R-:W2:Y:S01]  /*6f10*/  LDSM.16.MT88.4 R12, [R0+-0x2000] ;  /* 0xffe00000000c783b */ /* 0x000ea20000004200 */
[----:B------:R-:W-:Y:S03]  /*6f20*/  LEA.HI.X.SX32 R157, R225, R155, 0x5, P1 ;  /* 0x0000009be19d7211 */ /* 0x000fe600008f2eff */
[----:B------:R-:W3:Y:S04]  /*6f30*/  LDSM.16.MT88.4 R16, [R185+0x2000] ;  /* 0x00200000b910783b */ /* 0x000ee80000004200 */
[----:B------:R-:W4:Y:S04]  /*6f40*/  LDSM.16.MT88.4 R68, [R185+0x4000] ;  /* 0x00400000b944783b */ /* 0x000f280000004200 */
[----:B------:R-:W-:Y:S04]  /*6f50*/  LDSM.16.MT88.4 R72, [R191+-0x1800] ;  /* 0xffe80000bf48783b */ /* 0x000fe80000004200 */
[----:B------:R-:W4:Y:S04]  /*6f60*/  LDSM.16.MT88.4 R76, [R185+0x800] ;  /* 0x00080000b94c783b */ /* 0x000f280000004200 */
[----:B------:R-:W4:Y:S04]  /*6f70*/  LDSM.16.MT88.4 R80, [R0+-0x1800] ;  /* 0xffe800000050783b */ /* 0x000f280000004200 */
[----:B------:R-:W4:Y:S01]  /*6f80*/  LDSM.16.MT88.4 R84, [R185+0x2800] ;  /* 0x00280000b954783b */ /* 0x000f220000004200 */
[-C--:B-1----:R-:W-:Y:S03]  /*6f90*/  HMMA.16816.F32.BF16 R100, R4, R8.reuse, R100 ;  /* 0x000000080464723c */ /* 0x082fe60000041864 */
[----:B------:R-:W-:Y:S04]  /*6fa0*/  LDSM.16.MT88.4 R88, [R185+0x1800] ;  /* 0x00180000b958783b */ /* 0x000fe80000004200 */
[----:B------:R-:W-:Y:S04]  /*6fb0*/  REDG.E.ADD.F32.FTZ.RN.STRONG.GPU desc[UR18][R170.64+0x280], R98 ;  /* 0x00028062aa0079a6 */ /* 0x000fe8000c12f312 */
[----:B------:R-:W-:Y:S01]  /*6fc0*/  REDG.E.ADD.F32.FTZ.RN.STRONG.GPU desc[UR18][R148.64+0x280], R99 ;  /* 0x00028063940079a6 */ /* 0x000fe2000c12f312 */
[C---:B--2---:R-:W-:Y:S03]  /*6fd0*/  HMMA.16816.F32.BF16 R104, R12.reuse, R8, R104 ;  /* 0x000000080c68723c */ /* 0x044fe60000041868 */
[----:B------:R-:W-:Y:S04]  /*6fe0*/  LDSM.16.MT88.4 R96, [R185+0x3800] ;  /* 0x00380000b960783b */ /* 0x000fe80000004200 */
[----:B------:R-:W-:Y:S01]  /*6ff0*/  LDSM.16.MT88.4 R148, [R185+0x5800] ;  /* 0x00580000b994783b */ /* 0x000fe20000004200 */
[-C--:B------:R-:W-:Y:S03]  /*7000*/  HMMA.16816.F32.BF16 R108, R12, R10.reuse, R108 ;  /* 0x0000000a0c6c723c */ /* 0x080fe6000004186c */
[----:B------:R-:W-:Y:S04]  /*7010*/  REDG.E.ADD.F32.FTZ.RN.STRONG.GPU desc[UR18][R164.64+0x280], R92 ;  /* 0x0002805ca40079a6 */ /* 0x000fe8000c12f312 */
[----:B------:R-:W-:Y:S01]  /*7020*/  REDG.E.ADD.F32.FTZ.RN.STRONG.GPU desc[UR18][R152.64+0x280], R93 ;  /* 0x0002805d980079a6 */ /* 0x000fe2000c12f312 */
[C---:B------:R-:W-:Y:S03]  /*7030*/  HMMA.16816.F32.BF16 R112, R4.reuse, R10, R112 ;  /* 0x0000000a0470723c */ /* 0x040fe60000041870 */
[----:B------:R-:W1:Y:S04]  /*7040*/  LDSM.16.MT88.4 R8, [R185+0x4800] ;  /* 0x00480000b908783b */ /* 0x000e680000004200 */
[----:B------:R-:W-:Y:S01]  /*7050*/  REDG.E.ADD.F32.FTZ.RN.STRONG.GPU desc[UR18][R154.64+0x280], R94 ;  /* 0x0002805e9a0079a6 */ /* 0x000fe2000c12f312 */
[-C--:B---3--:R-:W-:Y:S03]  /*7060*/  HMMA.16816.F32.BF16 R116, R4, R16.reuse, R116 ;  /* 0x000000100474723c */ /* 0x088fe60000041874 */
[----:B------:R-:W-:Y:S04]  /*7070*/  REDG.E.ADD.F32.FTZ.RN.STRONG.GPU desc[UR18][R156.64+0x280], R95 ;  /* 0x0002805f9c0079a6 */ /* 0x000fe8000c12f312 */
[----:B------:R-:W-:Y:S01]  /*7080*/  LDSM.16.MT88.4 R92, [R0+-0x800] ;  /* 0xfff80000005c783b */ /* 0x000fe20000004200 */
        /* <DEDUP_REMOVED lines=9> */
[----:B------:R-:W2:Y:S04]  /*7120*/  LDSM.16.MT88.4 R4, [R191+-0x1000] ;  /* 0xfff00000bf04783b */ /* 0x000ea80000004200 */
[----:B------:R-:W3:Y:S03]  /*7130*/  LDSM.16.MT88.4 R68, [R185+0x3000] ;  /* 0x00300000b944783b */ /* 0x000ee60000004200 */
[-C--:B------:R-:W-:Y:S08]  /*7140*/  HMMA.16816.F32.BF16 R100, R72, R76.reuse, R100 ;  /* 0x0000004c4864723c */ /* 0x080ff00000041864 */
        /* <DEDUP_REMOVED lines=8> */
[----:B------:R-:W4:Y:S07]  /*71d0*/  LDSM.16.MT88.4 R84, [R191+-0x800] ;  /* 0xfff80000bf54783b */ /* 0x000f2e0000004200 */
        /* <DEDUP_REMOVED lines=41> */
[----:B------:R-:W-:Y:S02]  /*7470*/  IADD3 R5, PT, PT, R204, 0x40, RZ ;  /* 0x00000040cc057810 */ /* 0x000fe40007ffe0ff */
[----:B------:R-:W-:Y:S01]  /*7480*/  ISETP.NE.AND P1, PT, R241, -0x1, PT ;  /* 0xfffffffff100780c */ /* 0x000fe20003f25270 */
[----:B------:R-:W3:-:S12]  /*7490*/  LDCU UR5, c[0x0][0x4fc] ;  /* 0x00009f80ff0577ac */ /* 0x000ed80008000800 */
[----:B------:R-:W4:Y:S01]  /*74a0*/  @P1 LDC.64 R2, c[0x0][0x5c0] ;  /* 0x00017000ff021b82 */ /* 0x000f220000000a00 */
        /* <DEDUP_REMOVED lines=68> */
[----:B---3--:R-:W-:Y:S01]  /*78f0*/  FMUL.FTZ R20, R20, UR5 ;  /* 0x0000000514147c20 */ /* 0x008fe20008410000 */
        /* <DEDUP_REMOVED lines=110> */
[----:B------:R-:W-:Y:S01]  /*7fe0*/  @P1 IADD3 R42, PT, PT, R238, R241, RZ ;  /* 0x000000f1ee2a1210 */ /* 0x000fe20007ffe0ff */
[----:B------:R-:W-:Y:S01]  /*7ff0*/  STS [R204+0x8000], R37 ;  /* 0x00800025cc007388 */ /* 0x000fe20000000800 */
[----:B------:R-:W-:-:S03]  /*8000*/  ISETP.NE.AND P0, PT, R241, -0x1, PT ;  /* 0xfffffffff100780c */ /* 0x000fc60003f05270 */
[----:B------:R-:W-:Y:S01]  /*8010*/  STS [R204+0x8400], R39 ;  /* 0x00840027cc007388 */ /* 0x000fe20000000800 */
[----:B----4-:R-:W-:-:S03]  /*8020*/  @P1 IMAD R40, R42, R3, RZ ;  /* 0x000000032a281224 */ /* 0x010fc600078e02ff */
        /* <DEDUP_REMOVED lines=10> */
[----:B-1----:R-:W-:-:S03]  /*80d0*/  @P1 IMAD.WIDE.U32 R42, R42, R2, RZ ;  /* 0x000000022a2a1225 */ /* 0x002fc600078e00ff */
[----:B------:R2:W-:Y:S02]  /*80e0*/  STS [R204+0xb000], R57 ;  /* 0x00b00039cc007388 */ /* 0x0005e40000000800 */
[----:B------:R-:W-:Y:S02]  /*80f0*/  @P1 IADD3 R40, PT, PT, R43, R40, RZ ;  /* 0x000000282b281210 */ /* 0x000fe40007ffe0ff */
[----:B------:R2:W-:Y:S04]  /*8100*/  STS [R204+0xb400], R59 ;  /* 0x00b4003bcc007388 */ /* 0x0005e80000000800 */
[----:B------:R2:W-:Y:S04]  /*8110*/  STS [R5+0xb000], R60 ;  /* 0x00b0003c05007388 */ /* 0x0005e80000000800 */
        /* <DEDUP_REMOVED lines=11> */
.L_x_979:
        /* <DEDUP_REMOVED lines=11> */
.L_x_980:
[----:B------:R-:W1:Y:S01]  /*8280*/  LDCU.64 UR6, c[0x0][0x5c8] ;  /* 0x0000b900ff0677ac */ /* 0x000e620008000a00 */
[----:B------:R-:W-:-:S05]  /*8290*/  IADD3 R52, PT, PT, R238, R241, RZ ;  /* 0x000000f1ee347210 */ /* 0x000fca0007ffe0ff */
[C---:B-1----:R-:W-:Y:S02]  /*82a0*/  IMAD R0, R52.reuse, UR7, RZ ;  /* 0x0000000734007c24 */ /* 0x042fe4000f8e02ff */
[----:B--2---:R-:W-:-:S05]  /*82b0*/  IMAD.WIDE.U32 R52, R52, UR6, RZ ;  /* 0x0000000634347c25 */ /* 0x004fca000f8e00ff */
[----:B------:R-:W-:-:S07]  /*82c0*/  IADD3 R0, PT, PT, R53, R0, RZ ;  /* 0x0000000035007210 */ /* 0x000fce0007ffe0ff */
.L_x_981:
[----:B------:R-:W-:Y:S01]  /*82d0*/  BAR.SYNC.DEFER_BLOCKING 0x0 ;  /* 0x0000000000007b1d */ /* 0x000fe20000010000 */
[----:B------:R-:W-:Y:S01]  /*82e0*/  USHF.L.U32 UR10, UR17, 0x6, URZ ;  /* 0x00000006110a7899 */ /* 0x000fe200080006ff */
[----:B------:R-:W-:Y:S01]  /*82f0*/  LOP3.LUT R55, R200, 0x80, RZ, 0xfc, !PT ;  /* 0x00000080c8377812 */ /* 0x000fe200078efcff */
[----:B------:R-:W-:Y:S01]  /*8300*/  USHF.L.U32 UR12, UR17, 0x6, URZ ;  /* 0x00000006110c7899 */ /* 0x000fe200080006ff */
[----:B------:R-:W-:Y:S01]  /*8310*/  MOV R53, UR6 ;  /* 0x0000000600357c02 */ /* 0x000fe20008000f00 */
[----:B------:R-:W-:Y:S01]  /*8320*/  USHF.R.S32.HI UR11, URZ, 0x1f, UR10 ;  /* 0x0000001fff0b7899 */ /* 0x000fe2000801140a */
[----:B------:R-:W-:Y:S01]  /*8330*/  BSSY.RECONVERGENT B0, `(.L_x_982) ;  /* 0x000002b000007945 */ /* 0x000fe20003800200 */
[----:B------:R-:W-:Y:S01]  /*8340*/  IMAD.WIDE.U32 R46, R2, UR10, RZ ;  /* 0x0000000a022e7c25 */ /* 0x000fe2000f8e00ff */
[----:B------:R-:W1:Y:S01]  /*8350*/  LDCU.64 UR4, c[0x0][0x5d8] ;  /* 0x0000bb00ff0477ac */ /* 0x000e620008000a00 */
[----:B------:R-:W-:Y:S02]  /*8360*/  LOP3.LUT R54, R200, 0x40, RZ, 0xfc, !PT ;  /* 0x00000040c8367812 */ /* 0x000fe400078efcff */
[----:B------:R-:W-:Y:S01]  /*8370*/  IMAD R44, R2, UR11, RZ ;  /* 0x0000000b022c7c24 */ /* 0x000fe2000f8e02ff */
[----:B------:R-:W-:Y:S01]  /*8380*/  LOP3.LUT R43, R46, 0x38, R199, 0xf8, !PT ;  /* 0x000000382e2b7812 */ /* 0x000fe200078ef8c7 */
[----:B------:R-:W-:-:S02]  /*8390*/  VIADD R239, R239, -UR12 ;  /* 0x8000000cefef7c36 */ /* 0x000fc40008000000 */
[----:B------:R-:W-:Y:S01]  /*83a0*/  IMAD R41, R3, UR10, R44 ;  /* 0x0000000a03297c24 */ /* 0x000fe2000f8e022c */
[----:B------:R-:W-:Y:S02]  /*83b0*/  IADD3 R60, P0, PT, R42, R43, RZ ;  /* 0x0000002b2a3c7210 */ /* 0x000fe40007f1e0ff */
[C---:B------:R-:W-:Y:S02]  /*83c0*/  ISETP.GE.AND P3, PT, R201.reuse, R239, PT ;  /* 0x000000efc900720c */ /* 0x040fe40003f66270 */
[----:B------:R-:W-:Y:S01]  /*83d0*/  IADD3.X R61, PT, PT, R40, R47, R41, P0, !PT ;  /* 0x0000002f283d7210 */ /* 0x000fe200007fe429 */
[C---:B------:R-:W-:Y:S01]  /*83e0*/  VIADD R40, R201.reuse, 0x20 ;  /* 0x00000020c9287836 */ /* 0x040fe20000000000 */
[----:B------:R-:W-:Y:S01]  /*83f0*/  IADD3 R56, P0, PT, R201, 0x20, RZ ;  /* 0x00000020c9387810 */ /* 0x000fe20007f1e0ff */
[----:B------:R2:W3:Y:S01]  /*8400*/  LDS.128 R36, [R206+0x13000] ;  /* 0x01300000ce247984 */ /* 0x0004e20000000c00 */
[----:B-1----:R-:W-:Y:S02]  /*8410*/  IMAD.WIDE.U32 R60, R196, UR4, R60 ;  /* 0x00000004c43c7c25 */ /* 0x002fe4000f8e003c */
[----:B------:R-:W-:Y:S01]  /*8420*/  ISETP.GE.AND P5, PT, R40, R239, PT ;  /* 0x000000ef2800720c */ /* 0x000fe20003fa6270 */
[----:B------:R2:W1:Y:S01]  /*8430*/  LDS.128 R32, [R206+0x15000] ;  /* 0x01500000ce207984 */ /* 0x0004620000000c00 */
[----:B------:R-:W-:-:S03]  /*8440*/  IMAD R59, R196, UR5, R61 ;  /* 0x00000005c43b7c24 */ /* 0x000fc6000f8e023d */
        /* <DEDUP_REMOVED lines=25> */
.L_x_983:
[----:B------:R-:W-:Y:S05]  /*85e0*/  BSYNC.RECONVERGENT B0 ;  /* 0x0000000000007941 */ /* 0x000fea0003800200 */
.L_x_982:
        /* <DEDUP_REMOVED lines=17> */
.L_x_985:
[----:B------:R-:W-:Y:S05]  /*8700*/  BSYNC.RECONVERGENT B0 ;  /* 0x0000000000007941 */ /* 0x000fea0003800200 */
.L_x_984:
        /* <DEDUP_REMOVED lines=25> */
.L_x_987:
[----:B------:R-:W-:Y:S05]  /*88a0*/  BSYNC.RECONVERGENT B0 ;  /* 0x0000000000007941 */ /* 0x000fea0003800200 */
.L_x_986:
        /* <DEDUP_REMOVED lines=16> */
.L_x_948:
[----:B------:R-:W-:Y:S05]  /*89b0*/  BSYNC.RECONVERGENT B1 ;  /* 0x0000000000017941 */ /* 0x000fea0003800200 */
.L_x_926:
        /* <DEDUP_REMOVED lines=11> */
.L_x_989:
        /* <DEDUP_REMOVED lines=9> */
.L_x_1100:


//--------------------- .text._ZN5flash44flash_bwd_dq_dk_dv_loop_seqk_parallel_kernelI23Flash_bwd_kernel_traitsILi192ELi64ELi64ELi8ELi4ELi2ELi2ELb0ELb0EN7cutlass10bfloat16_tE19Flash_kernel_traitsILi192ELi64ELi64ELi8ES3_EELb0ELb1ELb0ELb1ELb0ELb0ELb1EEEvNS_16Flash_bwd_paramsE --------------------------
	.section	.text._ZN5flash44flash_bwd_dq_dk_dv_loop_seqk_parallel_kernelI23Flash_bwd_kernel_traitsILi192ELi64ELi64ELi8ELi4ELi2ELi2ELb0ELb0EN7cutlass10bfloat16_tE19Flash_kernel_traitsILi192ELi64ELi64ELi8ES3_EELb0ELb1ELb0ELb1ELb0ELb0ELb1EEEvNS_16Flash_bwd_paramsE,"ax",@progbits
	.align	128
        .global         _ZN5flash44flash_bwd_dq_dk_dv_loop_seqk_parallel_kernelI23Flash_bwd_kernel_traitsILi192ELi64ELi64ELi8ELi4ELi2ELi2ELb0ELb0EN7cutlass10bfloat16_tE19Flash_kernel_traitsILi192ELi64ELi64ELi8ES3_EELb0ELb1ELb0ELb1ELb0ELb0ELb1EEEvNS_16Flash_bwd_paramsE
        .type           _ZN5flash44flash_bwd_dq_dk_dv_loop_seqk_parallel_kernelI23Flash_bwd_kernel_traitsILi192ELi64ELi64ELi8ELi4ELi2ELi2ELb0ELb0EN7cutlass10bfloat16_tE19Flash_kernel_traitsILi192ELi64ELi64ELi8ES3_EELb0ELb1ELb0ELb1ELb0ELb0ELb1EEEvNS_16Flash_bwd_paramsE,@function
        .size           _ZN5flash44flash_bwd_dq_dk_dv_loop_seqk_parallel_kernelI23Flash_bwd_kernel_traitsILi192ELi64ELi64ELi8ELi4ELi2ELi2ELb0ELb0EN7cutlass10bfloat16_tE19Flash_kernel_traitsILi192ELi64ELi64ELi8ES3_EELb0ELb1ELb0ELb1ELb0ELb0ELb1EEEvNS_16Flash_bwd_paramsE,(.L_x_1101 - _ZN5flash44flash_bwd_dq_dk_dv_loop_seqk_parallel_kernelI23Flash_bwd_kernel_traitsILi192ELi64ELi64ELi8ELi4ELi2ELi2ELb0ELb0EN7cutlass10bfloat16_tE19Flash_kernel_traitsILi192ELi64ELi64ELi8ES3_EELb0ELb1ELb0ELb1ELb0ELb0ELb1EEEvNS_16Flash_bwd_paramsE)
        .other          _ZN5flash44flash_bwd_dq_dk_dv_loop_seqk_parallel_kernelI23Flash_bwd_kernel_traitsILi192ELi64ELi64ELi8ELi4ELi2ELi2ELb0ELb0EN7cutlass10bfloat16_tE19Flash_kernel_traitsILi192ELi64ELi64ELi8ES3_EELb0ELb1ELb0ELb1ELb0ELb0ELb1EEEvNS_16Flash_bwd_paramsE,@"STO_CUDA_ENTRY STV_DEFAULT"
_ZN5flash44flash_bwd_dq_dk_dv_loop_seqk_parallel_kernelI23Flash_bwd_kernel_traitsILi192ELi64ELi64ELi8ELi4ELi2ELi2ELb0ELb0EN7cutlass10bfloat16_tE19Flash_kernel_traitsILi192ELi64ELi64ELi8ES3_EELb0ELb1ELb0ELb1ELb0ELb0ELb1EEEvNS_16Flash_bwd_paramsE:
.text._ZN5flash44flash_bwd_dq_dk_dv_loop_seqk_parallel_kernelI23Flash_bwd_kernel_traitsILi192ELi64ELi64ELi8ELi4ELi2ELi2ELb0ELb0EN7cutlass10bfloat16_tE19Flash_kernel_traitsILi192ELi64ELi64ELi8ES3_EELb0ELb1ELb0ELb1ELb0ELb0ELb1EEEvNS_16Flash_bwd_paramsE:
        /* <DEDUP_REMOVED lines=12> */
[----:B------:R-:W-:Y:S01]  /*00c0*/  IMAD.U32 R204, RZ, RZ, UR4 ;  /* 0x00000004ffcc7e24 */ /* 0x000fe2000f8e00ff */
[----:B------:R-:W4:Y:S01]  /*00d0*/  S2R R196, SR_CTAID.Z ;  /* 0x0000000000c47919 */ /* 0x000f220000002700 */
[----:B------:R-:W-:Y:S01]  /*00e0*/  UMOV UR5, 0x400 ;  /* 0x0000040000057882 */ /* 0x000fe20000000000 */
[----:B------:R-:W1:Y:S03]  /*00f0*/  LDCU.64 UR18, c[0x0][0x358] ;  /* 0x00006b00ff1277ac */ /* 0x000e660008000a00 */
        /* <DEDUP_REMOVED lines=19> */
[----:B------:R-:W-:Y:S02]  /*0230*/  LOP3.LUT R3, R5, 0x200, RZ, 0xc0, !PT ;  /* 0x0000020005037812 */ /* 0x000fe400078ec0ff */
[--C-:B------:R-:W-:Y:S02]  /*0240*/  LOP3.LUT R199, R199, 0x1c0, R4.reuse, 0xf8, !PT ;  /* 0x000001c0c7c77812 */ /* 0x100fe400078ef804 */
[----:B------:R-:W-:Y:S02]  /*0250*/  LOP3.LUT R2, R3, 0x3800, R4, 0xf8, !PT ;  /* 0x0000380003027812 */ /* 0x000fe400078ef804 */
[----:B------:R-:W-:Y:S02]  /*0260*/  SHF.R.U32.HI R203, RZ, 0x3, R10 ;  /* 0x00000003ffcb7819 */ /* 0x000fe4000001160a */
[----:B------:R-:W-:-:S02]  /*0270*/  LOP3.LUT R4, R4, 0x1c0, RZ, 0xc0, !PT ;  /* 0x000001c004047812 */ /* 0x000fc400078ec0ff */
[C---:B------:R-:W-:Y:S02]  /*0280*/  LOP3.LUT R7, R5.reuse, 0x400, RZ, 0xc0, !PT ;  /* 0x0000040005077812 */ /* 0x040fe400078ec0ff */
[----:B------:R-:W-:Y:S02]  /*0290*/  LOP3.LUT R12, R186, 0x1c0, RZ, 0xc0, !PT ;  /* 0x000001c0ba0c7812 */ /* 0x000fe400078ec0ff */
[----:B------:R-:W-:Y:S02]  /*02a0*/  LOP3.LUT R197, R4, 0x18, R203, 0xf8, !PT ;  /* 0x0000001804c57812 */ /* 0x000fe400078ef8cb */
[----:B------:R-:W-:Y:S02]  /*02b0*/  LOP3.LUT R11, R5, 0xc00, RZ, 0xc0, !PT ;  /* 0x00000c00050b7812 */ /* 0x000fe400078ec0ff */
[----:B------:R-:W-:Y:S02]  /*02c0*/  LOP3.LUT R3, R8, 0x10, RZ, 0xc0, !PT ;  /* 0x0000001008037812 */ /* 0x000fe400078ec0ff */
[----:B------:R-:W-:-:S02]  /*02d0*/  LOP3.LUT R4, R7, 0x6, R0, 0xf8, !PT ;  /* 0x0000000607047812 */ /* 0x000fc400078ef800 */
[----:B------:R-:W-:Y:S02]  /*02e0*/  LOP3.LUT R7, R12, 0x38, R201, 0xf8, !PT ;  /* 0x000000380c077812 */ /* 0x000fe400078ef8c9 */
[--C-:B------:R-:W-:Y:S02]  /*02f0*/  LOP3.LUT R197, R197, 0x38, R0.reuse, 0x78, !PT ;  /* 0x00000038c5c57812 */ /* 0x100fe400078e7800 */
[----:B------:R-:W-:Y:S02]  /*0300*/  LOP3.LUT R6, R11, 0x6, R0, 0xf8, !PT ;  /* 0x000000060b067812 */ /* 0x000fe400078ef800 */
[--C-:B------:R-:W-:Y:S02]  /*0310*/  LOP3.LUT R184, R3, 0x8, R10.reuse, 0xf8, !PT ;  /* 0x0000000803b87812 */ /* 0x100fe400078ef80a */
[----:B------:R-:W-:Y:S02]  /*0320*/  LOP3.LUT R0, R0, 0x20, RZ, 0xc0, !PT ;  /* 0x0000002000007812 */ /* 0x000fe400078ec0ff */
[----:B------:R-:W-:-:S02]  /*0330*/  LOP3.LUT R185, R7, 0x8, R10, 0x78, !PT ;  /* 0x0000000807b97812 */ /* 0x000fc400078e780a */
[----:B------:R-:W-:Y:S02]  /*0340*/  LOP3.LUT R197, R4, R197, RZ, 0xfc, !PT ;  /* 0x000000c504c57212 */ /* 0x000fe400078efcff */
[----:B------:R-:W-:Y:S02]  /*0350*/  LOP3.LUT R4, R186, 0x200, RZ, 0xc0, !PT ;  /* 0x00000200ba047812 */ /* 0x000fe400078ec0ff */
[----:B------:R-:W-:Y:S02]  /*0360*/  LOP3.LUT R3, R7, 0x8, R8, 0x78, !PT ;  /* 0x0000000807037812 */ /* 0x000fe400078e7808 */
[----:B------:R-:W-:Y:S02]  /*0370*/  LOP3.LUT R184, R184, R7, RZ, 0x3c, !PT ;  /* 0x00000007b8b87212 */ /* 0x000fe400078e3cff */
[----:B------:R-:W-:Y:S02]  /*0380*/  LOP3.LUT R7, R0, 0x18, R203, 0xf8, !PT ;  /* 0x0000001800077812 */ /* 0x000fe400078ef8cb */
[----:B------:R-:W-:-:S02]  /*0390*/  LOP3.LUT R185, R2, R185, RZ, 0xfc, !PT ;  /* 0x000000b902b97212 */ /* 0x000fc400078efcff */
[--C-:B------:R-:W-:Y:S02]  /*03a0*/  LOP3.LUT R2, R4, 0xc00, R5.reuse, 0xf8, !PT ;  /* 0x00000c0004027812 */ /* 0x100fe400078ef805 */
[----:B------:R-:W-:Y:S02]  /*03b0*/  LOP3.LUT P0, RZ, R10, 0x8, RZ, 0xc0, !PT ;  /* 0x000000080aff7812 */ /* 0x000fe4000780c0ff */
[----:B------:R-:W-:Y:S02]  /*03c0*/  LOP3.LUT R0, R4, 0x400, R5, 0xf8, !PT ;  /* 0x0000040004007812 */ /* 0x000fe400078ef805 */
[----:B------:R-:W-:Y:S02]  /*03d0*/  LOP3.LUT R9, R201, 0x1f8, RZ, 0xc0, !PT ;  /* 0x000001f8c9097812 */ /* 0x000fe400078ec0ff */
[----:B------:R-:W-:Y:S02]  /*03e0*/  LOP3.LUT R4, R7, 0x1c0, R186, 0xf8, !PT ;  /* 0x000001c007047812 */ /* 0x000fe400078ef8ba */
[----:B------:R-:W-:-:S02]  /*03f0*/  LOP3.LUT R199, R6, R199, RZ, 0xfc, !PT ;  /* 0x000000c706c77212 */ /* 0x000fc400078efcff */
[-C--:B------:R-:W-:Y:S02]  /*0400*/  LOP3.LUT R187, R2, R3.reuse, RZ, 0xfc, !PT ;  /* 0x0000000302bb7212 */ /* 0x080fe400078efcff */
[----:B------:R-:W-:Y:S02]  /*0410*/  LOP3.LUT R184, R184, 0x200, R5, 0xf8, !PT ;  /* 0x00000200b8b87812 */ /* 0x000fe400078ef805 */
[----:B------:R-:W-:Y:S02]  /*0420*/  LOP3.LUT R3, R0, R3, RZ, 0xfc, !PT ;  /* 0x0000000300037212 */ /* 0x000fe400078efcff */
[----:B------:R-:W-:Y:S02]  /*0430*/  LOP3.LUT R200, R9, 0x38, R10, 0x78, !PT ;  /* 0x0000003809c87812 */ /* 0x000fe400078e780a */
[----:B------:R-:W-:Y:S02]  /*0440*/  LOP3.LUT R5, R4, 0x38, R201, 0x78, !PT ;  /* 0x0000003804057812 */ /* 0x000fe400078e78c9 */
[----:B------:R-:W-:-:S02]  /*0450*/  LEA R199, R199, UR5, 0x1 ;  /* 0x00000005c7c77c11 */ /* 0x000fc4000f8e08ff */
[----:B------:R-:W-:Y:S02]  /*0460*/  LEA R3, R3, UR6, 0x1 ;  /* 0x0000000603037c11 */ /* 0x000fe4000f8e08ff */
[----:B------:R-:W-:Y:S01]  /*0470*/  LOP3.LUT R186, R5, 0x200, R186, 0xf8, !PT ;  /* 0x0000020005ba7812 */ /* 0x000fe200078ef8ba */
[----:B------:R-:W-:Y:S01]  /*0480*/  VIADD R205, R199, 0x20 ;  /* 0x00000020c7cd7836 */ /* 0x000fe20000000000 */
[----:B------:R-:W-:Y:S01]  /*0490*/  LOP3.LUT R202, R201, 0x38, RZ, 0xc0, !PT ;  /* 0x00000038c9ca7812 */ /* 0x000fe200078ec0ff */
[----:B------:R-:W-:Y:S01]  /*04a0*/  VIADD R240, R3, 0x1e000 ;  /* 0x0001e00003f07836 */ /* 0x000fe20000000000 */
[----:B------:R-:W-:Y:S01]  /*04b0*/  LOP3.LUT R200, R200, 0x1e00, R201, 0xf8, !PT ;  /* 0x00001e00c8c87812 */ /* 0x000fe200078ef8c9 */
[----:B------:R-:W-:Y:S01]  /*04c0*/  @P0 VIADD R205, R199, 0xffffffe0 ;  /* 0xffffffe0c7cd0836 */ /* 0x000fe20000000000 */
[C---:B------:R-:W-:Y:S02]  /*04d0*/  LOP3.LUT R195, R202.reuse, 0x40, RZ, 0xfc, !PT ;  /* 0x00000040cac37812 */ /* 0x040fe400078efcff */
[----:B------:R-:W-:-:S02]  /*04e0*/  LOP3.LUT R193, R202, 0x80, RZ, 0xfc, !PT ;  /* 0x00000080cac17812 */ /* 0x000fc400078efcff */
[----:B------:R-:W-:Y:S02]  /*04f0*/  LEA R200, R200, UR6, 0x1 ;  /* 0x00000006c8c87c11 */ /* 0x000fe4000f8e08ff */
[----:B------:R-:W-:Y:S02]  /*0500*/  LEA R197, R197, UR4, 0x1 ;  /* 0x00000004c5c57c11 */ /* 0x000fe4000f8e08ff */
[----:B------:R-:W-:Y:S02]  /*0510*/  LEA R185, R185, UR4, 0x1 ;  /* 0x00000004b9b97c11 */ /* 0x000fe4000f8e08ff */
[----:B------:R-:W-:Y:S02]  /*0520*/  LEA R184, R184, UR5, 0x1 ;  /* 0x00000005b8b87c11 */ /* 0x000fe4000f8e08ff */
[----:B------:R-:W-:Y:S02]  /*0530*/  LEA R187, R187, UR6, 0x1 ;  /* 0x00000006bbbb7c11 */ /* 0x000fe4000f8e08ff */
[----:B----4-:R-:W-:-:S07]  /*0540*/  LEA R186, R186, UR6, 0x1 ;  /* 0x00000006baba7c11 */ /* 0x010fce000f8e08ff */
.L_x_1054:
[----:B------:R-:W1:Y:S01]  /*0550*/  LDC.64 R8, c[0x0][0x478] ;  /* 0x00011e00ff087b82 */ /* 0x000e620000000a00 */
[----:B------:R-:W2:Y:S01]  /*0560*/  S2R R11, SR_CTAID.Y ;  /* 0x00000000000b7919 */ /* 0x000ea20000002600 */
[----:B------:R-:W-:Y:S01]  /*0570*/  ISETP.NE.U32.AND P5, PT, RZ, UR8, PT ;  /* 0x00000008ff007c0c */ /* 0x000fe2000bfa5070 */
[----:B------:R-:W-:-:S03]  /*0580*/  IMAD.MOV.U32 R238, RZ, RZ, RZ ;  /* 0x000000ffffee7224 */ /* 0x000fc600078e00ff */
[----:B------:R-:W-:Y:S02]  /*0590*/  ISETP.NE.AND.EX P5, PT, RZ, UR9, PT, P5 ;  /* 0x00000009ff007c0c */ /* 0x000fe4000bfa5350 */
[----:B------:R-:W3:Y:S08]  /*05a0*/  LDC.64 R4, c[0x0][0x460] ;  /* 0x00011800ff047b82 */ /* 0x000ef00000000a00 */
[----:B------:R-:W4:Y:S01]  /*05b0*/  LDC.64 R12, c[0x0][0x460] ;  /* 0x00011800ff0c7b82 */ /* 0x000f220000000a00 */
[----:B-1----:R-:W-:-:S07]  /*05c0*/  ISETP.NE.U32.AND P4, PT, R8, RZ, PT ;  /* 0x000000ff0800720c */ /* 0x002fce0003f85070 */
[----:B------:R-:W1:Y:S01]  /*05d0*/  LDC.U8 R2, c[0x0][0x532] ;  /* 0x00014c80ff027b82 */ /* 0x000e620000000000 */
[----:B------:R-:W-:Y:S02]  /*05e0*/  ISETP.NE.AND.EX P4, PT, R9, RZ, PT, P4 ;  /* 0x000000ff0900720c */ /* 0x000fe40003f85340 */
[C---:B---3--:R-:W-:Y:S01]  /*05f0*/  ISETP.NE.U32.AND P3, PT, R4.reuse, RZ, PT ;  /* 0x000000ff0400720c */ /* 0x048fe20003f65070 */
[----:B--2---:R-:W-:Y:S01]  /*0600*/  IMAD.SHL.U32 R17, R11, 0x4, RZ ;  /* 0x000000040b117824 */ /* 0x004fe200078e00ff */
[----:B------:R-:W-:-:S03]  /*0610*/  ISETP.NE.U32.AND P2, PT, R4, RZ, PT ;  /* 0x000000ff0400720c */ /* 0x000fc60003f45070 */
[----:B------:R-:W2:Y:S01]  /*0620*/  LDC.64 R6, c[0x0][0x468] ;  /* 0x00011a00ff067b82 */ /* 0x000ea20000000a00 */
[----:B------:R-:W-:Y:S02]  /*0630*/  SHF.R.U32.HI R0, RZ, 0x1e, R11 ;  /* 0x0000001eff007819 */ /* 0x000fe4000001160b */
[----:B------:R-:W-:Y:S02]  /*0640*/  @P5 IADD3 R20, P1, PT, R17, UR8, RZ ;  /* 0x0000000811145c10 */ /* 0x000fe4000ff3e0ff */
[----:B------:R-:W-:Y:S02]  /*0650*/  ISETP.NE.AND.EX P3, PT, R5, RZ, PT, P3 ;  /* 0x000000ff0500720c */ /* 0x000fe40003f65330 */
[----:B------:R-:W-:Y:S02]  /*0660*/  @P4 IADD3 R18, P0, PT, R17, R8, RZ ;  /* 0x0000000811124210 */ /* 0x000fe40007f1e0ff */
[----:B------:R-:W-:Y:S02]  /*0670*/  ISETP.NE.AND.EX P2, PT, R5, RZ, PT, P2 ;  /* 0x000000ff0500720c */ /* 0x000fe40003f45320 */
[C---:B------:R-:W-:Y:S01]  /*0680*/  @P5 IADD3.X R21, PT, PT, R0.reuse, UR9, RZ, P1, !PT ;  /* 0x0000000900155c10 */ /* 0x040fe20008ffe4ff */
[----:B------:R-:W-:Y:S01]  /*0690*/  @P4 IMAD.X R19, R0, 0x1, R9, P0 ;  /* 0x0000000100134824 */ /* 0x000fe200000e0609 */
[----:B------:R-:W3:Y:S01]  /*06a0*/  @!P4 LDC.64 R4, c[0x0][0x488] ;  /* 0x00012200ff04cb82 */ /* 0x000ee20000000a00 */
[----:B------:R-:W-:-:S02]  /*06b0*/  IMAD.MOV.U32 R8, RZ, RZ, -0x1 ;  /* 0xffffffffff087424 */ /* 0x000fc400078e00ff */
[----:B----4-:R-:W-:Y:S01]  /*06c0*/  IMAD.WIDE.U32 R22, R11, 0x4, R12 ;  /* 0x000000040b167825 */ /* 0x010fe200078e000c */
[----:B------:R-:W4:Y:S04]  /*06d0*/  @P5 LDG.E R238, desc[UR18][R20.64] ;  /* 0x0000001214ee5981 */ /* 0x000f28000c1e1900 */
[----:B------:R-:W4:Y:S04]  /*06e0*/  @P4 LDG.E R239, desc[UR18][R18.64] ;  /* 0x0000001212ef4981 */ /* 0x000f28000c1e1900 */
[----:B-----5:R3:W5:Y:S04]  /*06f0*/  @P3 LDG.E R8, desc[UR18][R22.64] ;  /* 0x0000001216083981 */ /* 0x020768000c1e1900 */
[----:B------:R3:W5:Y:S01]  /*0700*/  @P2 LDG.E R9, desc[UR18][R22.64+0x4] ;  /* 0x0000041216092981 */ /* 0x000762000c1e1900 */
[----:B-1----:R-:W-:Y:S01]  /*0710*/  ISETP.NE.AND P5, PT, R2, RZ, PT ;  /* 0x000000ff0200720c */ /* 0x002fe20003fa5270 */
[----:B------:R-:W-:Y:S01]  /*0720*/  IMAD.MOV.U32 R241, RZ, RZ, -0x1 ;  /* 0xfffffffffff17424 */ /* 0x000fe200078e00ff */
[----:B--2---:R-:W-:-:S02]  /*0730*/  ISETP.EQ.U32.AND P1, PT, R6, RZ, PT ;  /* 0x000000ff0600720c */ /* 0x004fc40003f22070 */
[----:B------:R-:W-:Y:S02]  /*0740*/  IADD3 R16, P0, PT, R17, R6, RZ ;  /* 0x0000000611107210 */ /* 0x000fe40007f1e0ff */
[----:B------:R-:W-:-:S03]  /*0750*/  ISETP.EQ.OR.EX P1, PT, R7, RZ, !P5, P1 ;  /* 0x000000ff0700720c */ /* 0x000fc60006f22710 */
[----:B------:R-:W-:Y:S02]  /*0760*/  IMAD.X R17, R0, 0x1, R7, P0 ;  /* 0x0000000100117824 */ /* 0x000fe400000e0607 */
[----:B------:R-:W1:Y:S08]  /*0770*/  @!P4 LDC R0, c[0x0][0x43c] ;  /* 0x00010f00ff00cb82 */ /* 0x000e700000000800 */
[----:B------:R2:W5:Y:S01]  /*0780*/  @!P1 LDG.E R241, desc[UR18][R16.64] ;  /* 0x0000001210f19981 */ /* 0x000562000c1e1900 */
[----:B------:R-:W2:Y:S01]  /*0790*/  @!P2 LDC R13, c[0x0][0x434] ;  /* 0x00010d00ff0dab82 */ /* 0x000ea20000000800 */
[----:B------:R-:W-:-:S02]  /*07a0*/  ISETP.NE.U32.AND P1, PT, R6, RZ, PT ;  /* 0x000000ff0600720c */ /* 0x000fc40003f25070 */
[----:B---3--:R-:W-:Y:S02]  /*07b0*/  @!P4 ISETP.NE.U32.AND P0, PT, R4, RZ, PT ;  /* 0x000000ff0400c20c */ /* 0x008fe40003f05070 */
[----:B------:R-:W-:Y:S02]  /*07c0*/  ISETP.NE.AND.EX P1, PT, R7, RZ, PT, P1 ;  /* 0x000000ff0700720c */ /* 0x000fe40003f25310 */
[----:B------:R-:W-:-:S04]  /*07d0*/  @!P4 ISETP.NE.AND.EX P0, PT, R5, RZ, PT, P0 ;  /* 0x000000ff0500c20c */ /* 0x000fc80003f05300 */
[----:B-1----:R-:W-:Y:S01]  /*07e0*/  @!P4 SEL R0, R0, RZ, P0 ;  /* 0x000000ff0000c207 */ /* 0x002fe20000000000 */
[----:B----4-:R-:W-:-:S06]  /*07f0*/  @P4 IMAD.IADD R239, R239, 0x1, -R238 ;  /* 0x00000001efef4824 */ /* 0x010fcc00078e0aee */
[----:B--2---:R-:W-:Y:S05]  /*0800*/  @!P1 BRA `(.L_x_990) ;  /* 0x00000000000c9947 */ /* 0x004fea0003800000 */
[----:B------:R-:W2:Y:S02]  /*0810*/  @P5 LDG.E R2, desc[UR18][R16.64+0x4] ;  /* 0x0000041210025981 */ /* 0x000ea4000c1e1900 */
[----:B--2--5:R-:W-:-:S06]  /*0820*/  @P5 IADD3 R15, PT, PT, R2, -R241, RZ ;  /* 0x800000f1020f5210 */ /* 0x024fcc0007ffe0ff */
[----:B------:R1:W5:Y:S02]  /*0830*/  @!P5 LDG.E R15, desc[UR18][R16.64] ;  /* 0x00000012100fd981 */ /* 0x000364000c1e1900 */
.L_x_990:
        /* <DEDUP_REMOVED lines=32> */
.L_x_992:
[----:B------:R-:W2:Y:S01]  /*0a40*/  LDCU.64 UR14, c[0x0][0x3b8] ;  /* 0x00007700ff0e77ac */ /* 0x000ea20008000a00 */
[----:B-1----:R-:W-:-:S05]  /*0a50*/  IADD3 R16, PT, PT, R238, R241, RZ ;  /* 0x000000f1ee107210 */ /* 0x002fca0007ffe0ff */
[C---:B--2---:R-:W-:Y:S02]  /*0a60*/  IMAD R14, R16.reuse, UR15, RZ ;  /* 0x0000000f100e7c24 */ /* 0x044fe4000f8e02ff */
[----:B------:R-:W-:-:S05]  /*0a70*/  IMAD.WIDE.U32 R16, R16, UR14, RZ ;  /* 0x0000000e10107c25 */ /* 0x000fca000f8e00ff */
[----:B------:R-:W-:Y:S02]  /*0a80*/  IADD3 R14, PT, PT, R17, R14, RZ ;  /* 0x0000000e110e7210 */ /* 0x000fe40007ffe0ff */
.L_x_993:
[----:B------:R-:W1:Y:S01]  /*0a90*/  LDC R5, c[0x0][0x3e8] ;  /* 0x0000fa00ff057b82 */ /* 0x000e620000000800 */
[----:B------:R-:W-:Y:S02]  /*0aa0*/  SHF.R.S32.HI R12, RZ, 0x1f, R212 ;  /* 0x0000001fff0c7819 */ /* 0x000fe400000114d4 */
        /* <DEDUP_REMOVED lines=35> */
.L_x_994:
[----:B------:R-:W1:Y:S01]  /*0ce0*/  LDCU.64 UR12, c[0x0][0x3c0] ;  /* 0x00007800ff0c77ac */ /* 0x000e620008000a00 */
[----:B------:R-:W-:-:S05]  /*0cf0*/  IADD3 R18, PT, PT, R238, R241, RZ ;  /* 0x000000f1ee127210 */ /* 0x000fca0007ffe0ff */
[C---:B-1----:R-:W-:Y:S02]  /*0d00*/  IMAD R15, R18.reuse, UR13, RZ ;  /* 0x0000000d120f7c24 */ /* 0x042fe4000f8e02ff */
[----:B------:R-:W-:-:S05]  /*0d10*/  IMAD.WIDE.U32 R18, R18, UR12, RZ ;  /* 0x0000000c12127c25 */ /* 0x000fca000f8e00ff */
[----:B------:R-:W-:Y:S02]  /*0d20*/  IADD3 R15, PT, PT, R19, R15, RZ ;  /* 0x0000000f130f7210 */ /* 0x000fe40007ffe0ff */
.L_x_995:
        /* <DEDUP_REMOVED lines=27> */
.L_x_996:
[-C--:B------:R-:W-:Y:S02]  /*0ee0*/  IMAD R22, R29, R8.reuse, RZ ;  /* 0x000000081d167224 */ /* 0x080fe400078e02ff */
[----:B------:R-:W-:-:S05]  /*0ef0*/  IMAD.WIDE.U32 R36, R28, R8, RZ ;  /* 0x000000081c247225 */ /* 0x000fca00078e00ff */
[----:B------:R-:W-:-:S07]  /*0f00*/  IADD3 R22, PT, PT, R37, R22, RZ ;  /* 0x0000001625167210 */ /* 0x000fce0007ffe0ff */
.L_x_997:
        /* <DEDUP_REMOVED lines=9> */
[----:B------:R-:W-:Y:S02]  /*0fa0*/  IMAD R28, R196, UR6, RZ ;  /* 0x00000006c41c7c24 */ /* 0x000fe4000f8e02ff */
        /* <DEDUP_REMOVED lines=10> */
.L_x_998:
[----:B------:R-:W1:Y:S01]  /*1050*/  LDC R19, c[0x0][0x434] ;  /* 0x00010d00ff137b82 */ /* 0x000e620000000800 */
[----:B------:R-:W-:-:S04]  /*1060*/  IMAD R4, R11, R228, R196 ;  /* 0x000000e40b047224 */ /* 0x000fc800078e02c4 */
[----:B-1----:R-:W-:-:S03]  /*1070*/  IMAD R19, R4, R19, RZ ;  /* 0x0000001304137224 */ /* 0x002fc600078e02ff */
.L_x_999:
        /* <DEDUP_REMOVED lines=11> */
.L_x_1000:
[----:B------:R-:W1:Y:S01]  /*1130*/  LDC R27, c[0x0][0x444] ;  /* 0x00011100ff1b7b82 */ /* 0x000e620000000800 */
[----:B------:R-:W-:-:S04]  /*1140*/  IMAD R4, R11, R228, R196 ;  /* 0x000000e40b047224 */ /* 0x000fc800078e02c4 */
[----:B-1----:R-:W-:-:S07]  /*1150*/  IMAD R27, R4, R27, RZ ;  /* 0x0000001b041b7224 */ /* 0x002fce00078e02ff */
.L_x_1001:
[----:B------:R-:W1:Y:S01]  /*1160*/  S2R R17, SR_TID.X ;  /* 0x0000000000117919 */ /* 0x000e620000002100 */
[----:B------:R-:W2:Y:S01]  /*1170*/  LDC.64 R8, c[0x0][0x5f8] ;  /* 0x00017e00ff087b82 */ /* 0x000ea20000000a00 */
[----:B------:R-:W-:Y:S01]  /*1180*/  IMAD R228, R228, UR6, RZ ;  /* 0x00000006e4e47c24 */ /* 0x000fe2000f8e02ff */
[--C-:B------:R-:W-:Y:S01]  /*1190*/  IADD3 R23, P1, P0, R38, R36, R28.reuse ;  /* 0x0000002426177210 */ /* 0x100fe2000783e01c */
[----:B------:R-:W3:Y:S01]  /*11a0*/  LDCU.64 UR6, c[0x0][0x3c8] ;  /* 0x00007900ff0677ac */ /* 0x000ee20008000a00 */
[----:B------:R-:W-:Y:S01]  /*11b0*/  SHF.R.S32.HI R28, RZ, 0x1f, R28 ;  /* 0x0000001fff1c7819 */ /* 0x000fe2000001141c */
[----:B------:R-:W-:Y:S01]  /*11c0*/  IMAD R19, R20, 0x40, R19 ;  /* 0x0000004014137824 */ /* 0x000fe200078e0213 */
[----:B------:R-:W-:Y:S01]  /*11d0*/  ISETP.NE.AND P4, PT, RZ, UR5, PT ;  /* 0x00000005ff007c0c */ /* 0x000fe2000bf85270 */
[----:B------:R-:W4:Y:S01]  /*11e0*/  LDCU.64 UR10, c[0x0][0x380] ;  /* 0x00007000ff0a77ac */ /* 0x000f220008000a00 */
[----:B------:R-:W5:Y:S01]  /*11f0*/  LDC.64 R6, c[0x0][0x3b0] ;  /* 0x0000ec00ff067b82 */ /* 0x000f620000000a00 */
[----:B------:R-:W-:Y:S01]  /*1200*/  IADD3.X R29, PT, PT, R29, R22, R28, P1, P0 ;  /* 0x000000161d1d7210 */ /* 0x000fe20000fe041c */
[----:B------:R-:W-:Y:S01]  /*1210*/  IMAD.MOV.U32 R22, RZ, RZ, R202 ;  /* 0x000000ffff167224 */ /* 0x000fe200078e00ca */
[----:B------:R-:W-:Y:S01]  /*1220*/  IADD3 R34, P3, PT, R202, R34, RZ ;  /* 0x00000022ca227210 */ /* 0x000fe20007f7e0ff */
[----:B------:R-:W4:Y:S01]  /*1230*/  LDCU.64 UR4, c[0x0][0x570] ;  /* 0x0000ae00ff0477ac */ /* 0x000f220008000a00 */
[----:B------:R-:W-:Y:S01]  /*1240*/  LEA R27, R20, R27, 0x6 ;  /* 0x0000001b141b7211 */ /* 0x000fe200078e30ff */
[----:B------:R-:W-:Y:S02]  /*1250*/  BSSY.RECONVERGENT B1, `(.L_x_991) ;  /* 0x0000703000017945 */ /* 0x000fe40003800200 */
[----:B------:R-:W3:Y:S01]  /*1260*/  LDC.64 R4, c[0x0][0x590] ;  /* 0x00016400ff047b82 */ /* 0x000ee20000000a00 */
[----:B------:R-:W-:-:S02]  /*1270*/  IMAD.X R35, RZ, RZ, R26, P3 ;  /* 0x000000ffff237224 */ /* 0x000fc400018e061a */
[----:B--2---:R-:W-:-:S05]  /*1280*/  IMAD.WIDE.U32 R32, R8, UR16, RZ ;  /* 0x0000001008207c25 */ /* 0x004fca000f8e00ff */
[----:B------:R-:W2:Y:S01]  /*1290*/  LDC R28, c[0x0][0x508] ;  /* 0x00014200ff1c7b82 */ /* 0x000ea20000000800 */
[----:B------:R-:W-:Y:S02]  /*12a0*/  SEL R32, R32, RZ, P4 ;  /* 0x000000ff20207207 */ /* 0x000fe40002000000 */
[----:B-1----:R-:W-:Y:S01]  /*12b0*/  SHF.R.U32.HI R30, RZ, 0x5, R17 ;  /* 0x00000005ff1e7819 */ /* 0x002fe20000011611 */
[----:B-----5:R-:W-:Y:S01]  /*12c0*/  IMAD R26, R21, R6, RZ ;  /* 0x00000006151a7224 */ /* 0x020fe200078e02ff */
[----:B------:R-:W-:-:S03]  /*12d0*/  LOP3.LUT R31, R17, 0x1f, RZ, 0xc0, !PT ;  /* 0x0000001f111f7812 */ /* 0x000fc600078ec0ff */
[----:B------:R-:W1:Y:S02]  /*12e0*/  LDC.64 R248, c[0x0][0x420] ;  /* 0x00010800fff87b82 */ /* 0x000e640000000a00 */
[----:B------:R-:W-:Y:S02]  /*12f0*/  IMAD R30, R228, R30, R31 ;  /* 0x0000001ee41e7224 */ /* 0x000fe400078e021f */
[----:B------:R-:W-:Y:S01]  /*1300*/  IMAD R31, R9, UR16, R33 ;  /* 0x00000010091f7c24 */ /* 0x000fe2000f8e0221 */
[----:B---3--:R-:W-:-:S03]  /*1310*/  SHF.L.U64.HI R223, R4, 0x5, R5 ;  /* 0x0000000504df7819 */ /* 0x008fc60000010205 */
[----:B------:R-:W3:Y:S01]  /*1320*/  LDC.64 R8, c[0x0][0x598] ;  /* 0x00016600ff087b82 */ /* 0x000ee20000000a00 */
[----:B------:R-:W-:Y:S01]  /*1330*/  IADD3 R32, P1, P0, R30, R23, R32 ;  /* 0x000000171e207210 */ /* 0x000fe2000783e020 */
[----:B------:R-:W-:Y:S01]  /*1340*/  IMAD.MOV.U32 R23, RZ, RZ, RZ ;  /* 0x000000ffff177224 */ /* 0x000fe200078e00ff */
[----:B------:R-:W-:Y:S01]  /*1350*/  SHF.R.S32.HI R30, RZ, 0x1f, R30 ;  /* 0x0000001fff1e7819 */ /* 0x000fe2000001141e */
[----:B------:R-:W-:Y:S01]  /*1360*/  IMAD R36, R21, R4, RZ ;  /* 0x0000000415247224 */ /* 0x000fe200078e02ff */
[----:B------:R-:W-:Y:S01]  /*1370*/  SEL R31, R31, RZ, P4 ;  /* 0x000000ff1f1f7207 */ /* 0x000fe20002000000 */
[----:B------:R-:W-:-:S03]  /*1380*/  IMAD.WIDE.U32 R38, R25, R6, R22 ;  /* 0x0000000619267225 */ /* 0x000fc600078e0016 */
[----:B------:R-:W-:Y:S01]  /*1390*/  IADD3.X R30, PT, PT, R30, R29, R31, P1, P0 ;  /* 0x0000001d1e1e7210 */ /* 0x000fe20000fe041f */
[C---:B------:R-:W-:Y:S01]  /*13a0*/  IMAD R21, R25.reuse, R7, R26 ;  /* 0x0000000719157224 */ /* 0x040fe200078e021a */
[----:B------:R-:W-:Y:S01]  /*13b0*/  IADD3 R24, P3, PT, R24, R38, RZ ;  /* 0x0000002618187210 */ /* 0x000fe20007f7e0ff */
[C---:B------:R-:W-:Y:S02]  /*13c0*/  IMAD R36, R25.reuse, R5, R36 ;  /* 0x0000000519247224 */ /* 0x040fe400078e0224 */
[----:B------:R-:W-:Y:S01]  /*13d0*/  IMAD.WIDE.U32 R34, R25, R4, R34 ;  /* 0x0000000419227225 */ /* 0x000fe200078e0022 */
[----:B------:R-:W-:-:S03]  /*13e0*/  IADD3.X R25, PT, PT, R0, R39, R21, P3, !PT ;  /* 0x0000002700197210 */ /* 0x000fc60001ffe415 */
[----:B------:R-:W-:Y:S02]  /*13f0*/  IMAD.SHL.U32 R33, R228, 0x40, RZ ;  /* 0x00000040e4217824 */ /* 0x000fe400078e00ff */
[----:B------:R-:W-:Y:S02]  /*1400*/  IMAD.IADD R35, R35, 0x1, R36 ;  /* 0x0000000123237824 */ /* 0x000fe400078e0224 */
[----:B------:R-:W-:Y:S01]  /*1410*/  IMAD.IADD R0, R212, 0x1, R13 ;  /* 0x00000001d4007824 */ /* 0x000fe200078e020d */
[----:B------:R-:W-:Y:S01]  /*1420*/  IADD3 R32, P0, PT, R33, R32, RZ ;  /* 0x0000002021207210 */ /* 0x000fe20007f1e0ff */
[----:B---3--:R-:W-:-:S03]  /*1430*/  IMAD.WIDE.U32 R34, R196, R8, R34 ;  /* 0x00000008c4227225 */ /* 0x008fc600078e0022 */
[----:B--2---:R-:W-:Y:S01]  /*1440*/  IADD3 R28, PT, PT, R0, -R28, -R239 ;  /* 0x8000001c001c7210 */ /* 0x004fe20007ffe8ef */
[C---:B------:R-:W-:Y:S01]  /*1450*/  IMAD.WIDE.U32 R24, R196.reuse, UR6, R24 ;  /* 0x00000006c4187c25 */ /* 0x040fe2000f8e0018 */
[----:B------:R-:W-:Y:S02]  /*1460*/  LEA.HI.X.SX32 R33, R33, R30, 0x1, P0 ;  /* 0x0000001e21217211 */ /* 0x000fe400000f0eff */
[----:B------:R-:W2:Y:S01]  /*1470*/  LDC.64 R30, c[0x0][0x5e8] ;  /* 0x00017a00ff1e7b82 */ /* 0x000ea20000000a00 */
[C---:B------:R-:W-:Y:S01]  /*1480*/  IMAD R35, R196.reuse, R9, R35 ;  /* 0x00000009c4237224 */ /* 0x040fe200078e0223 */
[----:B------:R-:W-:Y:S01]  /*1490*/  SHF.R.S32.HI R9, RZ, 0x1f, R28 ;  /* 0x0000001fff097819 */ /* 0x000fe2000001141c */
[----:B------:R-:W-:Y:S01]  /*14a0*/  IMAD R25, R196, UR7, R25 ;  /* 0x00000007c4197c24 */ /* 0x000fe2000f8e0219 */
[----:B------:R-:W3:Y:S01]  /*14b0*/  LDCU.64 UR6, c[0x0][0x550] ;  /* 0x0000aa00ff0677ac */ /* 0x000ee20008000a00 */
[----:B----4-:R-:W-:Y:S01]  /*14c0*/  LEA R242, P0, R32, UR4, 0x2 ;  /* 0x0000000420f27c11 */ /* 0x010fe2000f8010ff */
[----:B------:R-:W-:Y:S01]  /*14d0*/  IMAD.WIDE.U32 R34, R203, R4, R34 ;  /* 0x00000004cb227225 */ /* 0x000fe200078e0022 */
[----:B------:R-:W-:-:S02]  /*14e0*/  LEA.HI R9, R9, R28, RZ, 0x6 ;  /* 0x0000001c09097211 */ /* 0x000fc400078f30ff */
[----:B------:R-:W-:Y:S01]  /*14f0*/  LEA.HI.X R243, R32, UR5, R33, 0x2, P0 ;  /* 0x0000000520f37c11 */ /* 0x000fe200080f1421 */
[----:B------:R-:W-:Y:S01]  /*1500*/  IMAD.WIDE.U32 R24, R203, R6, R24 ;  /* 0x00000006cb187225 */ /* 0x000fe200078e0018 */
[----:B------:R-:W-:-:S03]  /*1510*/  SHF.R.S32.HI R9, RZ, 0x6, R9 ;  /* 0x00000006ff097819 */ /* 0x000fc60000011409 */
[C---:B------:R-:W-:Y:S01]  /*1520*/  IMAD R8, R203.reuse, R7, R25 ;  /* 0x00000007cb087224 */ /* 0x040fe200078e0219 */
[C---:B------:R-:W-:Y:S01]  /*1530*/  LEA R246, P1, R24.reuse, UR10, 0x1 ;  /* 0x0000000a18f67c11 */ /* 0x040fe2000f8208ff */
[----:B------:R-:W-:Y:S01]  /*1540*/  IMAD R21, R203, R5, R35 ;  /* 0x00000005cb157224 */ /* 0x000fe200078e0223 */
[----:B------:R-:W-:Y:S01]  /*1550*/  VIMNMX R222, PT, PT, RZ, R9, !PT ;  /* 0x00000009ffde7248 */ /* 0x000fe20007fe0100 */
[----:B-1----:R-:W-:Y:S01]  /*1560*/  IMAD.WIDE R248, R19, 0x4, R248 ;  /* 0x0000000413f87825 */ /* 0x002fe200078e02f8 */
[----:B------:R-:W-:Y:S02]  /*1570*/  LEA.HI.X R247, R24, UR11, R8, 0x1, P1 ;  /* 0x0000000b18f77c11 */ /* 0x000fe400088f0c08 */
[----:B------:R-:W-:Y:S01]  /*1580*/  ISETP.GT.AND P1, PT, R237, R222, PT ;  /* 0x000000deed00720c */ /* 0x000fe20003f24270 */
[----:B------:R-:W-:Y:S01]  /*1590*/  IMAD.SHL.U32 R19, R6, 0x20, RZ ;  /* 0x0000002006137824 */ /* 0x000fe200078e00ff */
[----:B---3--:R-:W-:Y:S01]  /*15a0*/  LEA R244, P0, R34, UR6, 0x1 ;  /* 0x0000000622f47c11 */ /* 0x008fe2000f8008ff */
[----:B--2---:R-:W-:Y:S01]  /*15b0*/  IMAD.WIDE R224, R27, 0x4, R30 ;  /* 0x000000041be07825 */ /* 0x004fe200078e021e */
[----:B------:R-:W-:-:S02]  /*15c0*/  SHF.L.U64.HI R9, R6, 0x5, R7 ;  /* 0x0000000506097819 */ /* 0x000fc40000010207 */
[----:B------:R-:W-:Y:S01]  /*15d0*/  LEA.HI.X R245, R34, UR7, R21, 0x1, P0 ;  /* 0x0000000722f57c11 */ /* 0x000fe200080f0c15 */
[----:B------:R-:W-:Y:S01]  /*15e0*/  IMAD.MOV.U32 R226, RZ, RZ, R224 ;  /* 0x000000ffffe27224 */ /* 0x000fe200078e00e0 */
[C---:B------:R-:W-:Y:S02]  /*15f0*/  IADD3 R8, P0, PT, R203.reuse, 0x20, RZ ;  /* 0x00000020cb087810 */ /* 0x040fe40007f1e0ff */
[----:B------:R-:W-:Y:S01]  /*1600*/  SHF.L.U32 R224, R4, 0x5, RZ ;  /* 0x0000000504e07819 */ /* 0x000fe200000006ff */
        /* <DEDUP_REMOVED lines=15> */
.L_x_1003:
[----:B------:R-:W1:Y:S01]  /*1700*/  LDCU.64 UR10, c[0x0][0x5c0] ;  /* 0x0000b800ff0a77ac */ /* 0x000e620008000a00 */
[----:B------:R-:W-:-:S05]  /*1710*/  IADD3 R0, PT, PT, R238, R241, RZ ;  /* 0x000000f1ee007210 */ /* 0x000fca0007ffe0ff */
[C---:B-1----:R-:W-:Y:S02]  /*1720*/  IMAD R2, R0.reuse, UR11, RZ ;  /* 0x0000000b00027c24 */ /* 0x042fe4000f8e02ff */
[----:B------:R-:W-:-:S05]  /*1730*/  IMAD.WIDE.U32 R6, R0, UR10, RZ ;  /* 0x0000000a00067c25 */ /* 0x000fca000f8e00ff */
[----:B------:R-:W-:Y:S02]  /*1740*/  IADD3 R0, PT, PT, R7, R2, RZ ;  /* 0x0000000207007210 */ /* 0x000fe40007ffe0ff */
[----:B------:R-:W-:Y:S02]  /*1750*/  MOV R2, R6 ;  /* 0x0000000600027202 */ /* 0x000fe40000000f00 */
.L_x_1004:
        /* <DEDUP_REMOVED lines=11> */
.L_x_1005:
[----:B------:R-:W1:Y:S01]  /*1810*/  LDCU.64 UR6, c[0x0][0x5c8] ;  /* 0x0000b900ff0677ac */ /* 0x000e620008000a00 */
[----:B------:R-:W-:-:S05]  /*1820*/  IADD3 R238, PT, PT, R238, R241, RZ ;  /* 0x000000f1eeee7210 */ /* 0x000fca0007ffe0ff */
[C---:B-1----:R-:W-:Y:S02]  /*1830*/  IMAD R11, R238.reuse, UR7, RZ ;  /* 0x00000007ee0b7c24 */ /* 0x042fe4000f8e02ff */
[----:B------:R-:W-:-:S05]  /*1840*/  IMAD.WIDE.U32 R6, R238, UR6, RZ ;  /* 0x00000006ee067c25 */ /* 0x000fca000f8e00ff */
[----:B------:R-:W-:-:S07]  /*1850*/  IADD3 R11, PT, PT, R7, R11, RZ ;  /* 0x0000000b070b7210 */ /* 0x000fce0007ffe0ff */
.L_x_1006:
        /* <DEDUP_REMOVED lines=27> */
.L_x_1008:
[----:B------:R-:W-:Y:S05]  /*1a10*/  BSYNC.RECONVERGENT B0 ;  /* 0x0000000000007941 */ /* 0x000fea0003800200 */
.L_x_1007:
        /* <DEDUP_REMOVED lines=17> */
.L_x_1010:
[----:B------:R-:W-:Y:S05]  /*1b30*/  BSYNC.RECONVERGENT B0 ;  /* 0x0000000000007941 */ /* 0x000fea0003800200 */
.L_x_1009:
        /* <DEDUP_REMOVED lines=11> */
[----:B------:R-:W-:Y:S01]  /*1bf0*/  IMAD.MOV.U32 R6, RZ, RZ, R12 ;  /* 0x000000ffff067224 */ /* 0x000fe200078e000c */
[----:B------:R-:W4:Y:S03]  /*1c00*/  LDCU.64 UR4, c[0x0][0x568] ;  /* 0x0000ad00ff0477ac */ /* 0x000f260008000a00 */
        /* <DEDUP_REMOVED lines=10> */
.L_x_1012:
[----:B------:R-:W-:Y:S05]  /*1cb0*/  BSYNC.RECONVERGENT B0 ;  /* 0x0000000000007941 */ /* 0x000fea0003800200 */
.L_x_1011:
        /* <DEDUP_REMOVED lines=18> */
.L_x_1002:
        /* <DEDUP_REMOVED lines=28> */
.L_x_1016:
[----:B------:R2:W-:Y:S01]  /*1fa0*/  STS.128 [R200+0x10000], RZ ;  /* 0x010000ffc8007388 */ /* 0x0005e20000000c00 */
[----:B------:R-:W-:Y:S05]  /*1fb0*/  BRA `(.L_x_1017) ;  /* 0x00000000000c7947 */ /* 0x000fea0003800000 */
.L_x_1015:
[----:B------:R1:W-:Y:S04]  /*1fc0*/  STS.128 [R200+0xc000], RZ ;  /* 0x00c000ffc8007388 */ /* 0x0003e80000000c00 */
[----:B------:R1:W-:Y:S04]  /*1fd0*/  STS.128 [R200+0xe000], RZ ;  /* 0x00e000ffc8007388 */ /* 0x0003e80000000c00 */
[----:B------:R1:W-:Y:S02]  /*1fe0*/  STS.128 [R200+0x10000], RZ ;  /* 0x010000ffc8007388 */ /* 0x0003e40000000c00 */
.L_x_1017:
[----:B------:R-:W-:Y:S05]  /*1ff0*/  BSYNC.RECONVERGENT B0 ;  /* 0x0000000000007941 */ /* 0x000fea0003800200 */
.L_x_1014:
        /* <DEDUP_REMOVED lines=28> */
.L_x_1020:
[----:B------:R1:W-:Y:S02]  /*21c0*/  STS.128 [R200+0x11000], RZ ;  /* 0x011000ffc8007388 */ /* 0x0003e40000000c00 */
.L_x_1019:
[----:B------:R-:W-:Y:S05]  /*21d0*/  BSYNC.RECONVERGENT B0 ;  /* 0x0000000000007941 */ /* 0x000fea0003800200 */
.L_x_1018:
        /* <DEDUP_REMOVED lines=23> */
.L_x_1023:
[----:B------:R1:W-:Y:S01]  /*2350*/  STS.128 [R235+0x4000], RZ ;  /* 0x004000ffeb007388 */ /* 0x0003e20000000c00 */
[----:B------:R-:W-:Y:S05]  /*2360*/  BRA `(.L_x_1024) ;  /* 0x00000000000c7947 */ /* 0x000fea0003800000 */
.L_x_1022:
[----:B------:R1:W-:Y:S04]  /*2370*/  STS.128 [R235], RZ ;  /* 0x000000ffeb007388 */ /* 0x0003e80000000c00 */
[----:B------:R1:W-:Y:S04]  /*2380*/  STS.128 [R235+0x2000], RZ ;  /* 0x002000ffeb007388 */ /* 0x0003e80000000c00 */
[----:B------:R1:W-:Y:S02]  /*2390*/  STS.128 [R235+0x4000], RZ ;  /* 0x004000ffeb007388 */ /* 0x0003e40000000c00 */
.L_x_1024:
[----:B------:R-:W-:Y:S05]  /*23a0*/  BSYNC.RECONVERGENT B0 ;  /* 0x0000000000007941 */ /* 0x000fea0003800200 */
.L_x_1021:
        /* <DEDUP_REMOVED lines=27> */
.L_x_1027:
[----:B------:R1:W-:Y:S02]  /*2560*/  STS.128 [R235+0x5000], RZ ;  /* 0x005000ffeb007388 */ /* 0x0003e40000000c00 */
.L_x_1026:
[----:B------:R-:W-:Y:S05]  /*2570*/  BSYNC.RECONVERGENT B0 ;  /* 0x0000000000007941 */ /* 0x000fea0003800200 */
.L_x_1025:
[CC--:B------:R-:W-:Y:S01]  /*2580*/  ISETP.GE.AND P1, PT, R198.reuse, R21.reuse, PT ;  /* 0x00000015c600720c */ /* 0x0c0fe20003f26270 */
[C---:B-1----:R-:W-:Y:S01]  /*2590*/  IMAD.WIDE.U32 R24, R198.reuse, 0x4, R248 ;  /* 0x00000004c6187825 */ /* 0x042fe200078e00f8 */
[----:B------:R-:W-:Y:S01]  /*25a0*/  MOV R234, 0x7f800000 ;  /* 0x7f80000000ea7802 */ /* 0x000fe20000000f00 */
[----:B------:R-:W1:Y:S01]  /*25b0*/  LDCU.64 UR4, c[0x0][0x3d0] ;  /* 0x00007a00ff0477ac */ /* 0x000e620008000a00 */
[----:B------:R-:W-:Y:S02]  /*25c0*/  IADD3 R6, PT, PT, R198, 0x8, RZ ;  /* 0x00000008c6067810 */ /* 0x000fe40007ffe0ff */
        /* <DEDUP_REMOVED lines=10> */
[----:B------:R-:W-:Y:S03]  /*2670*/  BSSY.RECONVERGENT B0, `(.L_x_1028) ;  /* 0x0000027000007945 */ /* 0x000fe60003800200 */
[----:B------:R-:W-:Y:S01]  /*2680*/  IADD3.X R21, PT, PT, R14, R21, R9, P0, !PT ;  /* 0x000000150e157210 */ /* 0x000fe200007fe409 */
[----:B-1----:R-:W-:-:S04]  /*2690*/  IMAD R9, R2, UR4, RZ ;  /* 0x0000000402097c24 */ /* 0x002fc8000f8e02ff */
[C---:B------:R-:W-:Y:S02]  /*26a0*/  IMAD R9, R10.reuse, UR5, R9 ;  /* 0x000000050a097c24 */ /* 0x040fe4000f8e0209 */
        /* <DEDUP_REMOVED lines=30> */
.L_x_1030:
[----:B------:R2:W-:Y:S01]  /*2890*/  STS.128 [R200+0x16000], RZ ;  /* 0x016000ffc8007388 */ /* 0x0005e20000000c00 */
[----:B------:R-:W-:Y:S05]  /*28a0*/  BRA `(.L_x_1031) ;  /* 0x00000000000c7947 */ /* 0x000fea0003800000 */
.L_x_1029:
[----:B------:R1:W-:Y:S04]  /*28b0*/  STS.128 [R200+0x12000], RZ ;  /* 0x012000ffc8007388 */ /* 0x0003e80000000c00 */
[----:B------:R1:W-:Y:S04]  /*28c0*/  STS.128 [R200+0x14000], RZ ;  /* 0x014000ffc8007388 */ /* 0x0003e80000000c00 */
[----:B------:R1:W-:Y:S02]  /*28d0*/  STS.128 [R200+0x16000], RZ ;  /* 0x016000ffc8007388 */ /* 0x0003e40000000c00 */
.L_x_1031:
[----:B------:R-:W-:Y:S05]  /*28e0*/  BSYNC.RECONVERGENT B0 ;  /* 0x0000000000007941 */ /* 0x000fea0003800200 */
.L_x_1028:
        /* <DEDUP_REMOVED lines=34> */
.L_x_1034:
[----:B------:R2:W-:Y:S02]  /*2b10*/  STS.128 [R200+0x17000], RZ ;  /* 0x017000ffc8007388 */ /* 0x0005e40000000c00 */
.L_x_1033:
[----:B------:R-:W-:Y:S05]  /*2b20*/  BSYNC.RECONVERGENT B0 ;  /* 0x0000000000007941 */ /* 0x000fea0003800200 */
.L_x_1032:
[----:B------:R-:W3:Y:S01]  /*2b30*/  LDCU.64 UR4, c[0x0][0x3d8] ;  /* 0x00007b00ff0477ac */ /* 0x000ee20008000a00 */
[----:B------:R-:W-:Y:S01]  /*2b40*/  IMAD.WIDE.U32 R20, R212, UR12, R22 ;  /* 0x0000000cd4147c25 */ /* 0x000fe2000f8e0016 */
[----:B------:R-:W-:Y:S03]  /*2b50*/  BSSY.RECONVERGENT B0, `(.L_x_1035) ;  /* 0x000002a000007945 */ /* 0x000fe60003800200 */
[----:B------:R-:W-:Y:S01]  /*2b60*/  IMAD R9, R12, UR12, RZ ;  /* 0x0000000c0c097c24 */ /* 0x000fe2000f8e02ff */
[----:B------:R-:W-:-:S03]  /*2b70*/  IADD3 R18, P0, PT, R18, R20, RZ ;  /* 0x0000001412127210 */ /* 0x000fc60007f1e0ff */
[----:B------:R-:W-:-:S05]  /*2b80*/  IMAD R4, R212, UR13, R9 ;  /* 0x0000000dd4047c24 */ /* 0x000fca000f8e0209 */
[----:B------:R-:W-:Y:S01]  /*2b90*/  IADD3.X R19, PT, PT, R15, R21, R4, P0, !PT ;  /* 0x000000150f137210 */ /* 0x000fe200007fe404 */
[----:B---3--:R-:W-:Y:S02]  /*2ba0*/  IMAD R9, R2, UR4, RZ ;  /* 0x0000000402097c24 */ /* 0x008fe4000f8e02ff */
[----:B------:R-:W-:-:S04]  /*2bb0*/  IMAD.WIDE.U32 R18, R10, UR4, R18 ;  /* 0x000000040a127c25 */ /* 0x000fc8000f8e0012 */
[----:B------:R-:W-:-:S05]  /*2bc0*/  IMAD R9, R10, UR5, R9 ;  /* 0x000000050a097c24 */ /* 0x000fca000f8e0209 */
[----:B------:R-:W-:Y:S01]  /*2bd0*/  IADD3 R9, PT, PT, R19, R9, RZ ;  /* 0x0000000913097210 */ /* 0x000fe20007ffe0ff */
[----:B------:R-:W-:Y:S06]  /*2be0*/  @P4 BRA `(.L_x_1036) ;  /* 0x0000000000744947 */ /* 0x000fec0003800000 */
[----:B------:R-:W3:Y:S01]  /*2bf0*/  LDCU UR6, c[0x0][0x440] ;  /* 0x00008800ff0677ac */ /* 0x000ee20008000800 */
[----:B------:R-:W-:Y:S02]  /*2c00*/  IMAD.MOV.U32 R14, RZ, RZ, R18 ;  /* 0x000000ffff0e7224 */ /* 0x000fe400078e0012 */
[----:B------:R-:W-:Y:S01]  /*2c10*/  IMAD.MOV.U32 R15, RZ, RZ, R9 ;  /* 0x000000ffff0f7224 */ /* 0x000fe200078e0009 */
[----:B------:R-:W1:Y:S01]  /*2c20*/  LDCU.64 UR4, c[0x0][0x390] ;  /* 0x00007200ff0477ac */ /* 0x000e620008000a00 */
[----:B------:R-:W-:-:S04]  /*2c30*/  IMAD.WIDE.U32 R20, R203, UR12, R14 ;  /* 0x0000000ccb147c25 */ /* 0x000fc8000f8e000e */
[----:B------:R-:W-:Y:S01]  /*2c40*/  IMAD R2, R203, UR13, R21 ;  /* 0x0000000dcb027c24 */ /* 0x000fe2000f8e0215 */
        /* <DEDUP_REMOVED lines=21> */
.L_x_1037:
[----:B------:R3:W-:Y:S01]  /*2da0*/  STS.128 [R200+0x1c000], RZ ;  /* 0x01c000ffc8007388 */ /* 0x0007e20000000c00 */
[----:B------:R-:W-:Y:S05]  /*2db0*/  BRA `(.L_x_1038) ;  /* 0x00000000000c7947 */ /* 0x000fea0003800000 */
.L_x_1036:
[----:B------:R3:W-:Y:S04]  /*2dc0*/  STS.128 [R200+0x18000], RZ ;  /* 0x018000ffc8007388 */ /* 0x0007e80000000c00 */
[----:B------:R3:W-:Y:S04]  /*2dd0*/  STS.128 [R200+0x1a000], RZ ;  /* 0x01a000ffc8007388 */ /* 0x0007e80000000c00 */
[----:B------:R3:W-:Y:S02]  /*2de0*/  STS.128 [R200+0x1c000], RZ ;  /* 0x01c000ffc8007388 */ /* 0x0007e40000000c00 */
.L_x_1038:
[----:B------:R-:W-:Y:S05]  /*2df0*/  BSYNC.RECONVERGENT B0 ;  /* 0x0000000000007941 */ /* 0x000fea0003800200 */
.L_x_1035:
[----:B------:R1:W-:Y:S01]  /*2e00*/  @P3 STS.128 [R200+0x19000], RZ ;  /* 0x019000ffc8003388 */ /* 0x0003e20000000c00 */
[----:B------:R-:W-:Y:S03]  /*2e10*/  BSSY.RECONVERGENT B0, `(.L_x_1039) ;  /* 0x0000022000007945 */ /* 0x000fe60003800200 */
[----:B------:R1:W-:Y:S04]  /*2e20*/  @P3 STS.128 [R200+0x1b000], RZ ;  /* 0x01b000ffc8003388 */ /* 0x0003e80000000c00 */
[----:B------:R1:W-:Y:S01]  /*2e30*/  @P3 STS.128 [R200+0x1d000], RZ ;  /* 0x01d000ffc8003388 */ /* 0x0003e20000000c00 */
[----:B------:R-:W-:Y:S05]  /*2e40*/  @P3 BRA `(.L_x_1040) ;  /* 0x0000000000783947 */ /* 0x000fea0003800000 */
[----:B------:R-:W2:Y:S01]  /*2e50*/  LDCU UR6, c[0x0][0x440] ;  /* 0x00008800ff0677ac */ /* 0x000ea20008000800 */
[----:B-1-3--:R-:W-:Y:S01]  /*2e60*/  MOV R15, R9 ;  /* 0x00000009000f7202 */ /* 0x00afe20000000f00 */
        /* <DEDUP_REMOVED lines=27> */
.L_x_1041:
[----:B------:R2:W-:Y:S02]  /*3020*/  STS.128 [R200+0x1d000], RZ ;  /* 0x01d000ffc8007388 */ /* 0x0005e40000000c00 */
.L_x_1040:
[----:B------:R-:W-:Y:S05]  /*3030*/  BSYNC.RECONVERGENT B0 ;  /* 0x0000000000007941 */ /* 0x000fea0003800200 */
.L_x_1039:
[----:B------:R-:W3:Y:S01]  /*3040*/  LDCU.64 UR4, c[0x0][0x538] ;  /* 0x0000a700ff0477ac */ /* 0x000ee20008000a00 */
[----:B------:R-:W4:Y:S01]  /*3050*/  S2R R209, SR_TID.X ;  /* 0x0000000000d17919 */ /* 0x000f220000002100 */
[----:B------:R-:W-:Y:S01]  /*3060*/  IMAD.SHL.U32 R2, R17, 0x2, RZ ;  /* 0x0000000211027824 */ /* 0x000fe200078e00ff */
[----:B------:R-:W4:Y:S01]  /*3070*/  LDC R206, c[0x0][0x44c] ;  /* 0x00011300ffce7b82 */ /* 0x000f220000000800 */
[----:B------:R-:W-:Y:S01]  /*3080*/  IMAD.MOV.U32 R213, RZ, RZ, RZ ;  /* 0x000000ffffd57224 */ /* 0x000fe200078e00ff */
[----:B------:R-:W0:Y:S01]  /*3090*/  LDGDEPBAR ;  /* 0x00000000000079af */ /* 0x000e220000000000 */
[----:B------:R-:W-:Y:S01]  /*30a0*/  IADD3 R232, PT, PT, R236, R198, R239 ;  /* 0x000000c6ece87210 */ /* 0x000fe20007ffe0ef */
[----:B------:R-:W1:Y:S01]  /*30b0*/  LDCU UR6, c[0x0][0x3e0] ;  /* 0x00007c00ff0677ac */ /* 0x000e620008000800 */
        /* <DEDUP_REMOVED lines=12> */
[----:B------:R-:W-:Y:S02]  /*3180*/  @P0 LEA.HI.X R11, R8, UR5, R5, 0x2, P1 ;  /* 0x00000005080b0c11 */ /* 0x000fe400088f1405 */
[----:B------:R-:W-:Y:S01]  /*3190*/  LOP3.LUT R2, R2, 0x6, RZ, 0xc0, !PT ;  /* 0x0000000602027812 */ /* 0x000fe200078ec0ff */
[----:B------:R-:W-:Y:S01]  /*31a0*/  IMAD.MOV.U32 R194, RZ, RZ, 0x40 ;  /* 0x00000040ffc27424 */ /* 0x000fe200078e00ff */
[----:B------:R-:W-:Y:S01]  /*31b0*/  SHF.R.U32.HI R9, RZ, 0x2, R17 ;  /* 0x00000002ff097819 */ /* 0x000fe20000011611 */
[----:B------:R-:W3:Y:S01]  /*31c0*/  @P0 LDG.E R5, desc[UR18][R10.64] ;  /* 0x000000120a050981 */ /* 0x000ee2000c1e1900 */
[----:B------:R-:W-:Y:S01]  /*31d0*/  R2P PR, R17, 0x6 ;  /* 0x0000000611007804 */ /* 0x000fe20000000000 */
[----:B------:R-:W-:Y:S01]  /*31e0*/  IMAD.MOV.U32 R192, RZ, RZ, 0x20 ;  /* 0x00000020ffc07424 */ /* 0x000fe200078e00ff */
[----:B------:R-:W-:Y:S01]  /*31f0*/  LOP3.LUT R9, R2, 0xe0, R9, 0xf8, !PT ;  /* 0x000000e002097812 */ /* 0x000fe200078ef809 */
[----:B------:R-:W-:Y:S01]  /*3200*/  IMAD.MOV.U32 R230, RZ, RZ, 0x10 ;  /* 0x00000010ffe67424 */ /* 0x000fe200078e00ff */
[----:B------:R-:W-:Y:S01]  /*3210*/  IADD3 R221, PT, PT, R0, 0x40, -R239 ;  /* 0x0000004000dd7810 */ /* 0x000fe20007ffe8ef */
[----:B------:R-:W-:Y:S01]  /*3220*/  IMAD.IADD R232, R232, 0x1, -R13 ;  /* 0x00000001e8e87824 */ /* 0x000fe200078e0a0d */
[----:B------:R-:W-:Y:S01]  /*3230*/  SEL R194, R194, 0xffffffc0, !P2 ;  /* 0xffffffc0c2c27807 */ /* 0x000fe20005000000 */
[----:B------:R-:W-:Y:S01]  /*3240*/  IMAD.IADD R2, R212, 0x1, R9 ;  /* 0x00000001d4027824 */ /* 0x000fe200078e0209 */
[----:B------:R-:W-:Y:S01]  /*3250*/  SEL R192, R192, 0xffffffe0, !P1 ;  /* 0xffffffe0c0c07807 */ /* 0x000fe20004800000 */
[----:B------:R-:W-:Y:S01]  /*3260*/  IMAD.SHL.U32 R228, R228, 0x8, RZ ;  /* 0x00000008e4e47824 */ /* 0x000fe200078e00ff */
[----:B------:R-:W-:Y:S01]  /*3270*/  CS2R R142, SRZ ;  /* 0x00000000008e7805 */ /* 0x000fe2000001ff00 */
[----:B-1----:R-:W3:Y:S01]  /*3280*/  @P0 MUFU.RCP R4, R4 ;  /* 0x0000000400040308 */ /* 0x002ee20000001000 */
        /* <DEDUP_REMOVED lines=9> */
[----:B------:R-:W-:Y:S01]  /*3320*/  I2FP.F32.S32 R6, R6 ;  /* 0x0000000600067245 */ /* 0x000fe20000201400 */
[----:B------:R-:W-:Y:S01]  /*3330*/  IMAD.IADD R189, R185, 0x1, R194 ;  /* 0x00000001b9bd7824 */ /* 0x000fe200078e02c2 */
[----:B------:R-:W-:Y:S01]  /*3340*/  I2FP.F32.S32 R216, R216 ;  /* 0x000000d800d87245 */ /* 0x000fe20000201400 */
[----:B------:R-:W-:Y:S01]  /*3350*/  VIADD R212, R212, 0x40 ;  /* 0x00000040d4d47836 */ /* 0x000fe20000000000 */
[----:B------:R-:W-:Y:S01]  /*3360*/  I2FP.F32.S32 R214, R214 ;  /* 0x000000d600d67245 */ /* 0x000fe20000201400 */
[----:B------:R-:W-:Y:S01]  /*3370*/  IMAD.IADD R0, R186, 0x1, R7 ;  /* 0x00000001ba007824 */ /* 0x000fe200078e0207 */
[----:B------:R-:W-:Y:S01]  /*3380*/  CS2R R146, SRZ ;  /* 0x0000000000927805 */ /* 0x000fe2000001ff00 */
[----:B------:R-:W-:Y:S01]  /*3390*/  IMAD.MOV.U32 R231, RZ, RZ, R235 ;  /* 0x000000ffffe77224 */ /* 0x000fe200078e00eb */
[----:B------:R-:W-:Y:S01]  /*33a0*/  CS2R R144, SRZ ;  /* 0x0000000000907805 */ /* 0x000fe2000001ff00 */
[----:B------:R-:W-:Y:S01]  /*33b0*/  VIADD R211, R3, 0x1e040 ;  /* 0x0001e04003d37836 */ /* 0x000fe20000000000 */
[----:B------:R-:W-:Y:S01]  /*33c0*/  CS2R R138, SRZ ;  /* 0x00000000008a7805 */ /* 0x000fe2000001ff00 */
[----:B------:R-:W-:Y:S01]  /*33d0*/  VIADD R210, R184, 0x40 ;  /* 0x00000040b8d27836 */ /* 0x000fe20000000000 */
[----:B------:R-:W-:Y:S01]  /*33e0*/  CS2R R136, SRZ ;  /* 0x0000000000887805 */ /* 0x000fe2000001ff00 */
[----:B------:R-:W-:Y:S01]  /*33f0*/  IMAD.MOV.U32 R208, RZ, RZ, 0x20 ;  /* 0x00000020ffd07424 */ /* 0x000fe200078e00ff */
[----:B------:R-:W-:Y:S01]  /*3400*/  CS2R R134, SRZ ;  /* 0x0000000000867805 */ /* 0x000fe2000001ff00 */
[----:B------:R-:W-:Y:S01]  /*3410*/  IMAD.MOV.U32 R207, RZ, RZ, 0x40 ;  /* 0x00000040ffcf7424 */ /* 0x000fe200078e00ff */
        /* <DEDUP_REMOVED lines=41> */
[----:B----4-:R-:W-:Y:S01]  /*36b0*/  LOP3.LUT P5, RZ, R209, 0x2, RZ, 0xc0, !PT ;  /* 0x00000002d1ff7812 */ /* 0x010fe200078ac0ff */
[----:B------:R-:W-:Y:S01]  /*36c0*/  IMAD.IADD R190, R185, 0x1, R192 ;  /* 0x00000001b9be7824 */ /* 0x000fe200078e02c0 */
[----:B------:R-:W1:Y:S01]  /*36d0*/  LDCU UR5, c[0x0][0x440] ;  /* 0x00008800ff0577ac */ /* 0x000e620008000800 */
[----:B------:R-:W-:Y:S01]  /*36e0*/  IMAD.IADD R188, R192, 0x1, R189 ;  /* 0x00000001c0bc7824 */ /* 0x000fe200078e02bd */
[----:B--2---:R-:W-:Y:S01]  /*36f0*/  USHF.L.U32 UR4, UR4, 0x6, URZ ;  /* 0x0000000604047899 */ /* 0x004fe200080006ff */
[----:B---3--:R-:W-:Y:S01]  /*3700*/  @P0 FMUL.FTZ R213, R5, R4 ;  /* 0x0000000405d50220 */ /* 0x008fe20000410000 */
[C---:B------:R-:W-:Y:S01]  /*3710*/  VIADD R4, R2.reuse, 0x11 ;  /* 0x0000001102047836 */ /* 0x040fe20000000000 */
[----:B------:R-:W-:Y:S01]  /*3720*/  LOP3.LUT P0, RZ, R209, 0x4, RZ, 0xc0, !PT ;  /* 0x00000004d1ff7812 */ /* 0x000fe2000780c0ff */
[----:B------:R-:W-:-:S02]  /*3730*/  VIADD R2, R2, 0x19 ;  /* 0x0000001902027836 */ /* 0x000fc40000000000 */
[-C--:B------:R-:W-:Y:S01]  /*3740*/  FMUL.FTZ R219, R8, R213.reuse ;  /* 0x000000d508db7220 */ /* 0x080fe20000410000 */
[-C--:B------:R-:W-:Y:S01]  /*3750*/  FMUL.FTZ R218, R218, R213.reuse ;  /* 0x000000d5dada7220 */ /* 0x080fe20000410000 */
[----:B------:R-:W-:Y:S01]  /*3760*/  I2FP.F32.S32 R4, R4 ;  /* 0x0000000400047245 */ /* 0x000fe20000201400 */
[-C--:B------:R-:W-:Y:S01]  /*3770*/  FMUL.FTZ R217, R6, R213.reuse ;  /* 0x000000d506d97220 */ /* 0x080fe20000410000 */
[----:B------:R-:W-:Y:S01]  /*3780*/  I2FP.F32.S32 R2, R2 ;  /* 0x0000000200027245 */ /* 0x000fe20000201400 */
[-C--:B------:R-:W-:Y:S01]  /*3790*/  FMUL.FTZ R216, R216, R213.reuse ;  /* 0x000000d5d8d87220 */ /* 0x080fe20000410000 */
[----:B------:R-:W-:Y:S01]  /*37a0*/  SEL R230, R230, 0xfffffff0, !P0 ;  /* 0xfffffff0e6e67807 */ /* 0x000fe20004000000 */
[-C--:B------:R-:W-:Y:S01]  /*37b0*/  FMUL.FTZ R215, R4, R213.reuse ;  /* 0x000000d504d77220 */ /* 0x080fe20000410000 */
[-C--:B------:R-:W-:Y:S01]  /*37c0*/  FMUL.FTZ R214, R214, R213.reuse ;  /* 0x000000d5d6d67220 */ /* 0x080fe20000410000 */
[-C--:B------:R-:W-:Y:S01]  /*37d0*/  FMUL.FTZ R220, R220, R213.reuse ;  /* 0x000000d5dcdc7220 */ /* 0x080fe20000410000 */
[----:B------:R-:W-:Y:S01]  /*37e0*/  FMUL.FTZ R213, R2, R213 ;  /* 0x000000d502d57220 */ /* 0x000fe20000410000 */
[----:B------:R-:W-:-:S02]  /*37f0*/  IMAD.IADD R2, R187, 0x1, R7 ;  /* 0x00000001bb027824 */ /* 0x000fc400078e0207 */
[----:B-1----:R-:W-:-:S07]  /*3800*/  IMAD.IADD R229, R199, 0x1, R230 ;  /* 0x00000001c7e57824 */ /* 0x002fce00078e02e6 */
.L_x_1044:
[----:B------:R-:W0:Y:S01]  /*3810*/  LDGDEPBAR ;  /* 0x00000000000079af */ /* 0x000e220000000000 */
[C---:B------:R-:W-:Y:S01]  /*3820*/  IADD3 R148, PT, PT, R2.reuse, R192, RZ ;  /* 0x000000c002947210 */ /* 0x040fe20007ffe0ff */
[C---:B-----5:R-:W-:Y:S01]  /*3830*/  FMUL.FTZ R168, R233.reuse, 1.4426950216293334961 ;  /* 0x3fb8aa3be9a87820 */ /* 0x060fe20000410000 */
[----:B------:R-:W-:Y:S01]  /*3840*/  IADD3 R149, PT, PT, R2, R194, RZ ;  /* 0x000000c202957210 */ /* 0x000fe20007ffe0ff */
[----:B------:R-:W-:Y:S01]  /*3850*/  FMUL.FTZ R169, R234, 1.4426950216293334961 ;  /* 0x3fb8aa3beaa97820 */ /* 0x000fe20000410000 */
[----:B------:R-:W-:Y:S02]  /*3860*/  MOV R227, R225 ;  /* 0x000000e100e37202 */ /* 0x000fe40000000f00 */
[----:B------:R-:W-:Y:S02]  /*3870*/  IADD3 R192, PT, PT, R192, R149, RZ ;  /* 0x00000095c0c07210 */ /* 0x000fe40007ffe0ff */
[----:B------:R-:W-:Y:S02]  /*3880*/  FSETP.NEU.FTZ.AND P1, PT, R233, -INF , PT ;  /* 0xff800000e900780b */ /* 0x000fe40003f3d000 */
[----:B------:R-:W-:Y:S02]  /*3890*/  FSETP.NEU.FTZ.AND P2, PT, R234, -INF , PT ;  /* 0xff800000ea00780b */ /* 0x000fe40003f5d000 */
[----:B------:R-:W-:Y:S02]  /*38a0*/  FSEL R168, R168, RZ, P1 ;  /* 0x000000ffa8a87208 */ /* 0x000fe40000800000 */
[----:B------:R-:W-:Y:S02]  /*38b0*/  FSEL R169, R169, RZ, P2 ;  /* 0x000000ffa9a97208 */ /* 0x000fe40001000000 */
[----:B------:R-:W-:Y:S02]  /*38c0*/  IADD3 R236, PT, PT, R236, -0x40, RZ ;  /* 0xffffffc0ecec7810 */ /* 0x000fe40007ffe0ff */
[----:B------:R-:W-:Y:S02]  /*38d0*/  IADD3 R237, PT, PT, R237, -0x1, RZ ;  /* 0xffffffffeded7810 */ /* 0x000fe40007ffe0ff */
[----:B------:R-:W-:Y:S01]  /*38e0*/  ISETP.GE.AND P6, PT, R236, R221, PT ;  /* 0x000000ddec00720c */ /* 0x000fe20003fc6270 */
[----:B------:R-:W-:Y:S04]  /*38f0*/  DEPBAR.LE SB0, 0x0 ;  /* 0x000080000000791a */ /* 0x000fe80000000000 */
[----:B------:R-:W-:Y:S01]  /*3900*/  BAR.SYNC.DEFER_BLOCKING 0x0 ;  /* 0x0000000000007b1d */ /* 0x000fe20000010000 */
[----:B------:R-:W-:Y:S11]  /*3910*/  ISETP.LT.AND P6, PT, R212, R239, P6 ;  /* 0x000000efd400720c */ /* 0x000ff600037c1270 */
[----:B------:R-:W-:Y:S02]  /*3920*/  @!UPT UIADD3 URZ, UPT, UPT, URZ, URZ, URZ ;  /* 0x000000fffffff290 */ /* 0x000fe4000fffe0ff */
[C---:B------:R-:W-:Y:S02]  /*3930*/  @!P6 VIADDMNMX R165, R232.reuse, 0xffffffc1, R239, PT ;  /* 0xffffffc1e8a5e846 */ /* 0x040fe400038001ef */
[----:B------:R-:W-:Y:S02]  /*3940*/  @!P6 SHF.L.U32 R159, R209, 0x1, RZ ;  /* 0x00000001d19fe819 */ /* 0x000fe400000006ff */
[----:B------:R-:W-:Y:S02]  /*3950*/  @!P6 SHF.R.U32.HI R150, RZ, 0x2, R209 ;  /* 0x00000002ff96e819 */ /* 0x000fe400000116d1 */
[----:B------:R-:W-:Y:S01]  /*3960*/  @!P6 LOP3.LUT R159, R159, 0x6, RZ, 0xc0, !PT ;  /* 0x000000069f9fe812 */ /* 0x000fe200078ec0ff */
[----:B------:R-:W-:Y:S03]  /*3970*/  LDSM.16.M88.4 R68, [R2] ;  /* 0x000000000244783b */ /* 0x000fe60000000200 */
[----:B------:R-:W-:Y:S02]  /*3980*/  @!P6 LOP3.LUT R161, R159, 0xe0, R150, 0xf8, !PT ;  /* 0x000000e09fa1e812 */ /* 0x000fe400078ef896 */
[----:B------:R-:W-:Y:S02]  /*3990*/  @!P6 VIADDMNMX R150, R232, 0xffffffc9, R239, PT ;  /* 0xffffffc9e896e846 */ /* 0x000fe400038001ef */
[----:B------:R-:W-:Y:S01]  /*39a0*/  @!P6 LEA R166, R204, R161, 0x6 ;  /* 0x000000a1cca6e211 */ /* 0x000fe200078e30ff */
[----:B------:R-:W1:Y:S03]  /*39b0*/  LDSM.16.M88.4 R72, [R185] ;  /* 0x00000000b948783b */ /* 0x000e660000000200 */
[C---:B------:R-:W-:Y:S02]  /*39c0*/  @!P6 IADD3 R161, PT, PT, R166.reuse, 0x1, RZ ;  /* 0x00000001a6a1e810 */ /* 0x040fe40007ffe0ff */
[C---:B------:R-:W-:Y:S01]  /*39d0*/  @!P6 IADD3 R163, PT, PT, R166.reuse, 0x8, RZ ;  /* 0x00000008a6a3e810 */ /* 0x040fe20007ffe0ff */
[----:B------:R-:W2:Y:S01]  /*39e0*/  LDSM.16.M88.4 R76, [R185+0x800] ;  /* 0x00080000b94c783b */ /* 0x000ea20000000200 */
[CC--:B------:R-:W-:Y:S02]  /*39f0*/  @!P6 ISETP.GE.AND P4, PT, R161.reuse, R165.reuse, PT ;  /* 0x000000a5a100e20c */ /* 0x0c0fe40003f86270 */
[----:B------:R-:W-:Y:S02]  /*3a00*/  @!P6 ISETP.GE.AND P3, PT, R161, R150, PT ;  /* 0x00000096a100e20c */ /* 0x000fe40003f66270 */
[C---:B------:R-:W-:Y:S01]  /*3a10*/  @!P6 IADD3 R167, PT, PT, R166.reuse, 0x9, RZ ;  /* 0x00000009a6a7e810 */ /* 0x040fe20007ffe0ff */
[----:B------:R-:W-:Y:S01]  /*3a20*/  LDSM.16.M88.4 R80, [R148] ;  /* 0x000000009450783b */ /* 0x000fe20000000200 */
[-C--:B------:R-:W-:Y:S02]  /*3a30*/  @!P6 ISETP.GE.AND P2, PT, R163, R165.reuse, PT ;  /* 0x000000a5a300e20c */ /* 0x080fe40003f46270 */
[C---:B------:R-:W-:Y:S02]  /*3a40*/  @!P6 ISETP.GE.AND P1, PT, R166.reuse, R165, PT ;  /* 0x000000a5a600e20c */ /* 0x040fe40003f26270 */
[C---:B------:R-:W-:Y:S01]  /*3a50*/  @!P6 IADD3 R171, PT, PT, R166.reuse, 0x10, RZ ;  /* 0x00000010a6abe810 */ /* 0x040fe20007ffe0ff */
[----:B------:R-:W3:Y:S01]  /*3a60*/  LDSM.16.M88.4 R84, [R190] ;  /* 0x00000000be54783b */ /* 0x000ee20000000200 */
[----:B------:R-:W-:Y:S05]  /*3a70*/  @!P6 IADD3 R176, PT, PT, R166, 0x11, RZ ;  /* 0x00000011a6b0e810 */ /* 0x000fea0007ffe0ff */
        /* <DEDUP_REMOVED lines=65> */
[----:B------:R4:W1:Y:S01]  /*3e90*/  LDSM.16.M88.4 R92, [R192+0x4000] ;  /* 0x00400000c05c783b */ /* 0x0008620000000200 */
[C---:B---3--:R-:W-:Y:S08]  /*3ea0*/  HMMA.16816.F32.BF16 R4, R76.reuse, R80, R4 ;  /* 0x000000504c04723c */ /* 0x048ff00000041804 */
[C---:B------:R-:W-:Y:S08]  /*3eb0*/  HMMA.16816.F32.BF16 R8, R76.reuse, R82, R8 ;  /* 0x000000524c08723c */ /* 0x040ff00000041808 */
[C---:B--2---:R-:W-:Y:S03]  /*3ec0*/  HMMA.16816.F32.BF16 R12, R76.reuse, R72, R12 ;  /* 0x000000484c0c723c */ /* 0x044fe6000004180c */
[----:B----4-:R-:W-:Y:S05]  /*3ed0*/  SEL R192, R208, 0xffffffe0, !P5 ;  /* 0xffffffe0d0c07807 */ /* 0x010fea0006800000 */
[----:B------:R-:W-:Y:S03]  /*3ee0*/  HMMA.16816.F32.BF16 R16, R76, R74, R16 ;  /* 0x0000004a4c10723c */ /* 0x000fe60000041810 */
[----:B------:R-:W-:Y:S05]  /*3ef0*/  IADD3 R190, PT, PT, R185, R192, RZ ;  /* 0x000000c0b9be7210 */ /* 0x000fea0007ffe0ff */
[C---:B------:R-:W-:Y:S08]  /*3f00*/  HMMA.16816.F32.BF16 R4, R84.reuse, R88, R4 ;  /* 0x000000585404723c */ /* 0x040ff00000041804 */
[C---:B------:R-:W-:Y:S08]  /*3f10*/  HMMA.16816.F32.BF16 R8, R84.reuse, R90, R8 ;  /* 0x0000005a5408723c */ /* 0x040ff00000041808 */
[C---:B-1----:R-:W-:Y:S08]  /*3f20*/  HMMA.16816.F32.BF16 R12, R84.reuse, R68, R12 ;  /* 0x00000044540c723c */ /* 0x042ff0000004180c */
        /* <DEDUP_REMOVED lines=17> */
[----:B--2---:R-:W-:Y:S01]  /*4040*/  FADD.FTZ R170, R219, R152 ;  /* 0x00000098dbaa7221 */ /* 0x004fe20000010000 */
[----:B------:R-:W-:Y:S04]  /*4050*/  FFMA.FTZ R152, -R152, R152, 1 ;  /* 0x3f80000098987423 */ /* 0x000fe80000010198 */
[----:B------:R-:W-:Y:S04]  /*4060*/  @!P6 FSEL R170, R170, -INF , !P4 ;  /* 0xff800000aaaae808 */ /* 0x000fe80006000000 */
[----:B------:R-:W2:Y:S01]  /*4070*/  MUFU.TANH R154, R154 ;  /* 0x0000009a009a7308 */ /* 0x000ea20000002400 */
[-C--:B------:R-:W-:Y:S01]  /*4080*/  @!P6 ISETP.GE.AND P4, PT, R166, R150.reuse, PT ;  /* 0x00000096a600e20c */ /* 0x080fe20003f86270 */
[----:B------:R-:W-:Y:S01]  /*4090*/  FMUL.FTZ R162, R12, UR10 ;  /* 0x0000000a0ca27c20 */ /* 0x000fe20008410000 */
[----:B------:R-:W-:Y:S01]  /*40a0*/  FMUL.FTZ R160, R13, UR10 ;  /* 0x0000000a0da07c20 */ /* 0x000fe20008410000 */
[----:B------:R-:W-:Y:S01]  /*40b0*/  FMUL.FTZ R161, R14, UR10 ;  /* 0x0000000a0ea17c20 */ /* 0x000fe20008410000 */
[----:B-1----:R-:W-:Y:S01]  /*40c0*/  FADD.FTZ R177, R220, R153 ;  /* 0x00000099dcb17221 */ /* 0x002fe20000010000 */
[----:B------:R-:W-:Y:S01]  /*40d0*/  FFMA.FTZ R183, R170, UR7, -R169 ;  /* 0x00000007aab77c23 */ /* 0x000fe200080108a9 */
[----:B------:R-:W-:Y:S03]  /*40e0*/  FFMA.FTZ R153, -R153, R153, 1 ;  /* 0x3f80000099997423 */ /* 0x000fe60000010199 */
[----:B------:R1:W4:Y:S01]  /*40f0*/  MUFU.TANH R159, R162 ;  /* 0x000000a2009f7308 */ /* 0x0003220000002400 */
[----:B---3--:R-:W-:Y:S01]  /*4100*/  FADD.FTZ R172, R220, R151 ;  /* 0x00000097dcac7221 */ /* 0x008fe20000010000 */
[----:B------:R-:W-:Y:S01]  /*4110*/  @!P6 FSEL R177, R177, -INF , !P4 ;  /* 0xff800000b1b1e808 */ /* 0x000fe20006000000 */
[----:B------:R-:W-:Y:S01]  /*4120*/  FMUL.FTZ R164, R17, UR10 ;  /* 0x0000000a11a47c20 */ /* 0x000fe20008410000 */
[----:B------:R-:W-:Y:S01]  /*4130*/  @!P6 ISETP.GE.AND P4, PT, R167, R165, PT ;  /* 0x000000a5a700e20c */ /* 0x000fe20003f86270 */
[----:B------:R-:W-:Y:S01]  /*4140*/  FMUL.FTZ R252, R19, UR10 ;  /* 0x0000000a13fc7c20 */ /* 0x000fe20008410000 */
[----:B------:R-:W-:Y:S04]  /*4150*/  @!P6 FSEL R172, R172, -INF , !P1 ;  /* 0xff800000acace808 */ /* 0x000fe80004800000 */
[----:B------:R-:W3:Y:S01]  /*4160*/  MUFU.TANH R155, R155 ;  /* 0x0000009b009b7308 */ /* 0x000ee20000002400 */
[-C--:B------:R-:W-:Y:S01]  /*4170*/  @!P6 ISETP.GE.AND P1, PT, R163, R150.reuse, PT ;  /* 0x00000096a300e20c */ /* 0x080fe20003f26270 */
[----:B--2---:R-:W-:Y:S01]  /*4180*/  FADD.FTZ R175, R219, R154 ;  /* 0x0000009adbaf7221 */ /* 0x004fe20000010000 */
[----:B------:R-:W-:Y:S01]  /*4190*/  FMUL.FTZ R163, R16, UR10 ;  /* 0x0000000a10a37c20 */ /* 0x000fe20008410000 */
[----:B------:R-:W-:Y:S01]  /*41a0*/  FFMA.FTZ R250, R172, UR7, -R169 ;  /* 0x00000007acfa7c23 */ /* 0x000fe200080108a9 */
[----:B------:R-:W-:Y:S01]  /*41b0*/  @!P6 IADD3 R172, PT, PT, R166, 0x18, RZ ;  /* 0x00000018a6ace810 */ /* 0x000fe20007ffe0ff */
[----:B------:R-:W-:Y:S01]  /*41c0*/  FFMA.FTZ R151, -R151, R151, 1 ;  /* 0x3f80000097977423 */ /* 0x000fe20000010197 */
[----:B------:R-:W-:Y:S03]  /*41d0*/  @!P6 FSEL R175, R175, -INF , !P3 ;  /* 0xff800000afafe808 */ /* 0x000fe60005800000 */
[----:B------:R-:W2:Y:S01]  /*41e0*/  MUFU.TANH R156, R156 ;  /* 0x0000009c009c7308 */ /* 0x000ea20000002400 */
[----:B------:R-:W-:Y:S01]  /*41f0*/  @!P6 ISETP.GE.AND P3, PT, R167, R150, PT ;  /* 0x00000096a700e20c */ /* 0x000fe20003f66270 */
[----:B-1----:R-:W-:Y:S01]  /*4200*/  FMUL.FTZ R162, R15, UR10 ;  /* 0x0000000a0fa27c20 */ /* 0x002fe20008410000 */
[----:B------:R-:W-:Y:S01]  /*4210*/  FMUL.FTZ R167, R18, UR10 ;  /* 0x0000000a12a77c20 */ /* 0x000fe20008410000 */
[----:B----4-:R-:W-:Y:S01]  /*4220*/  FADD.FTZ R180, R216, R159 ;  /* 0x0000009fd8b47221 */ /* 0x010fe20000010000 */
[----:B------:R-:W-:Y:S01]  /*4230*/  @!P6 IADD3 R166, PT, PT, R166, 0x19, RZ ;  /* 0x00000019a6a6e810 */ /* 0x000fe20007ffe0ff */
[----:B------:R-:W-:Y:S01]  /*4240*/  FFMA.FTZ R175, R175, UR7, -R168 ;  /* 0x00000007afaf7c23 */ /* 0x000fe200080108a8 */
[----:B------:R-:W-:Y:S03]  /*4250*/  FMUL.FTZ R151, R151, UR10 ;  /* 0x0000000a97977c20 */ /* 0x000fe60008410000 */
[----:B------:R-:W1:Y:S01]  /*4260*/  MUFU.TANH R157, R157 ;  /* 0x0000009d009d7308 */ /* 0x000e620000002400 */
[----:B------:R-:W-:Y:S01]  /*4270*/  FFMA.FTZ R159, -R159, R159, 1 ;  /* 0x3f8000009f9f7423 */ /* 0x000fe2000001019f */
[----:B---3--:R-:W-:Y:S01]  /*4280*/  FADD.FTZ R178, R218, R155 ;  /* 0x0000009bdab27221 */ /* 0x008fe20000010000 */
[----:B------:R-:W-:Y:S01]  /*4290*/  FFMA.FTZ R155, -R155, R155, 1 ;  /* 0x3f8000009b9b7423 */ /* 0x000fe2000001019b */
[----:B------:R-:W-:Y:S03]  /*42a0*/  FFMA.FTZ R154, -R154, R154, 1 ;  /* 0x3f8000009a9a7423 */ /* 0x000fe6000001019a */
[----:B------:R-:W-:Y:S03]  /*42b0*/  @!P6 FSEL R178, R178, -INF , !P2 ;  /* 0xff800000b2b2e808 */ /* 0x000fe60005000000 */
[----:B------:R-:W3:Y:S01]  /*42c0*/  MUFU.TANH R160, R160 ;  /* 0x000000a000a07308 */ /* 0x000ee20000002400 */
[-C--:B------:R-:W-:Y:S01]  /*42d0*/  @!P6 ISETP.GE.AND P2, PT, R171, R165.reuse, PT ;  /* 0x000000a5ab00e20c */ /* 0x080fe20003f46270 */
[----:B--2---:R-:W-:Y:S01]  /*42e0*/  FADD.FTZ R174, R217, R156 ;  /* 0x0000009cd9ae7221 */ /* 0x004fe20000010000 */
[----:B------:R-:W-:Y:S01]  /*42f0*/  FFMA.FTZ R156, -R156, R156, 1 ;  /* 0x3f8000009c9c7423 */ /* 0x000fe2000001019c */
[----:B------:R-:W-:Y:S01]  /*4300*/  FFMA.FTZ R182, R178, UR7, -R169 ;  /* 0x00000007b2b67c23 */ /* 0x000fe200080108a9 */
[----:B------:R-:W-:Y:S02]  /*4310*/  @!P6 FSEL R180, R180, -INF , !P2 ;  /* 0xff800000b4b4e808 */ /* 0x000fe40005000000 */
[----:B------:R-:W-:Y:S03]  /*4320*/  @!P6 FSEL R174, R174, -INF , !P4 ;  /* 0xff800000aeaee808 */ /* 0x000fe60006000000 */
[----:B------:R-:W2:Y:S01]  /*4330*/  MUFU.TANH R158, R158 ;  /* 0x0000009e009e7308 */ /* 0x000ea20000002400 */
[----:B------:R-:W-:Y:S01]  /*4340*/  @!P6 ISETP.GE.AND P4, PT, R171, R150, PT ;  /* 0x00000096ab00e20c */ /* 0x000fe20003f86270 */
[----:B-1----:R-:W-:Y:S01]  /*4350*/  FADD.FTZ R171, R218, R157 ;  /* 0x0000009ddaab7221 */ /* 0x002fe20000010000 */
[----:B------:R-:W-:Y:S01]  /*4360*/  @!P6 ISETP.GE.AND P2, PT, R172, R165, PT ;  /* 0x000000a5ac00e20c */ /* 0x000fe20003f46270 */
[--C-:B------:R-:W-:Y:S01]  /*4370*/  FFMA.FTZ R181, R174, UR7, -R169.reuse ;  /* 0x00000007aeb57c23 */ /* 0x100fe200080108a9 */
[--C-:B------:R-:W-:Y:S01]  /*4380*/  FFMA.FTZ R180, R180, UR7, -R169.reuse ;  /* 0x00000007b4b47c23 */ /* 0x100fe200080108a9 */
[----:B------:R-:W-:Y:S01]  /*4390*/  FFMA.FTZ R157, -R157, R157, 1 ;  /* 0x3f8000009d9d7423 */ /* 0x000fe2000001019d */
[----:B------:R-:W-:Y:S03]  /*43a0*/  @!P6 FSEL R171, R171, -INF , !P1 ;  /* 0xff800000ababe808 */ /* 0x000fe60004800000 */
[----:B------:R-:W1:Y:S01]  /*43b0*/  MUFU.TANH R161, R161 ;  /* 0x000000a100a17308 */ /* 0x000e620000002400 */
[-C--:B------:R-:W-:Y:S01]  /*43c0*/  @!P6 ISETP.GE.AND P1, PT, R176, R165.reuse, PT ;  /* 0x000000a5b000e20c */ /* 0x080fe20003f26270 */
[----:B---3--:R-:W-:Y:S01]  /*43d0*/  FADD.FTZ R170, R215, R160 ;  /* 0x000000a0d7aa7221 */ /* 0x008fe20000010000 */
[----:B------:R-:W-:Y:S01]  /*43e0*/  FFMA.FTZ R160, -R160, R160, 1 ;  /* 0x3f800000a0a07423 */ /* 0x000fe200000101a0 */
[----:B------:R-:W-:Y:S03]  /*43f0*/  FFMA.FTZ R174, R171, UR7, -R168 ;  /* 0x00000007abae7c23 */ /* 0x000fe600080108a8 */
[----:B------:R-:W-:Y:S03]  /*4400*/  @!P6 FSEL R170, R170, -INF , !P1 ;  /* 0xff800000aaaae808 */ /* 0x000fe60004800000 */
[----:B------:R-:W3:Y:S01]  /*4410*/  MUFU.TANH R162, R162 ;  /* 0x000000a200a27308 */ /* 0x000ee20000002400 */
[----:B------:R-:W-:Y:S01]  /*4420*/  @!P6 ISETP.GE.AND P1, PT, R166, R165, PT ;  /* 0x000000a5a600e20c */ /* 0x000fe20003f26270 */
[----:B--2---:R-:W-:Y:S01]  /*4430*/  FADD.FTZ R173, R217, R158 ;  /* 0x0000009ed9ad7221 */ /* 0x004fe20000010000 */
[----:B------:R-:W-:Y:S01]  /*4440*/  FFMA.FTZ R158, -R158, R158, 1 ;  /* 0x3f8000009e9e7423 */ /* 0x000fe2000001019e */
[----:B------:R-:W-:Y:S03]  /*4450*/  FFMA.FTZ R179, R170, UR7, -R169 ;  /* 0x00000007aab37c23 */ /* 0x000fe600080108a9 */
[----:B------:R-:W-:Y:S03]  /*4460*/  @!P6 FSEL R173, R173, -INF , !P3 ;  /* 0xff800000adade808 */ /* 0x000fe60005800000 */
[----:B------:R-:W2:Y:S01]  /*4470*/  MUFU.TANH R163, R163 ;  /* 0x000000a300a37308 */ /* 0x000ea20000002400 */
[-C--:B------:R-:W-:Y:S01]  /*4480*/  @!P6 ISETP.GE.AND P3, PT, R176, R150.reuse, PT ;  /* 0x00000096b000e20c */ /* 0x080fe20003f66270 */
[----:B-1----:R-:W-:Y:S01]  /*4490*/  FADD.FTZ R165, R216, R161 ;  /* 0x000000a1d8a57221 */ /* 0x002fe20000010000 */
[--C-:B------:R-:W-:Y:S01]  /*44a0*/  FFMA.FTZ R176, R177, UR7, -R168.reuse ;  /* 0x00000007b1b07c23 */ /* 0x100fe200080108a8 */
[----:B------:R-:W-:Y:S01]  /*44b0*/  FFMA.FTZ R173, R173, UR7, -R168 ;  /* 0x00000007adad7c23 */ /* 0x000fe200080108a8 */
[----:B------:R-:W-:Y:S02]  /*44c0*/  FFMA.FTZ R161, -R161, R161, 1 ;  /* 0x3f800000a1a17423 */ /* 0x000fe400000101a1 */
[----:B------:R-:W-:Y:S03]  /*44d0*/  @!P6 FSEL R165, R165, -INF , !P4 ;  /* 0xff800000a5a5e808 */ /* 0x000fe60006000000 */
[----:B------:R-:W1:Y:S01]  /*44e0*/  MUFU.TANH R164, R164 ;  /* 0x000000a400a47308 */ /* 0x000e620000002400 */
[----:B------:R-:W-:Y:S01]  /*44f0*/  @!P6 ISETP.GE.AND P4, PT, R172, R150, PT ;  /* 0x00000096ac00e20c */ /* 0x000fe20003f86270 */
[----:B---3--:R-:W-:Y:S01]  /*4500*/  FADD.FTZ R171, R215, R162 ;  /* 0x000000a2d7ab7221 */ /* 0x008fe20000010000 */
[----:B------:R-:W-:Y:S01]  /*4510*/  FFMA.FTZ R162, -R162, R162, 1 ;  /* 0x3f800000a2a27423 */ /* 0x000fe200000101a2 */
[--C-:B------:R-:W-:Y:S03]  /*4520*/  FFMA.FTZ R172, R165, UR7, -R168.reuse ;  /* 0x00000007a5ac7c23 */ /* 0x100fe600080108a8 */
        /* <DEDUP_REMOVED lines=8> */
[----:B-1----:R-:W-:Y:S01]  /*45b0*/  FADD.FTZ R150, R213, R164 ;  /* 0x000000a4d5967221 */ /* 0x002fe20000010000 */
[----:B------:R-:W-:Y:S01]  /*45c0*/  FFMA.FTZ R164, -R164, R164, 1 ;  /* 0x3f800000a4a47423 */ /* 0x000fe200000101a4 */
[----:B------:R-:W-:Y:S03]  /*45d0*/  FFMA.FTZ R178, R166, UR7, -R169 ;  /* 0x00000007a6b27c23 */ /* 0x000fe600080108a9 */
[----:B------:R-:W-:Y:S04]  /*45e0*/  @!P6 FSEL R150, R150, -INF , !P1 ;  /* 0xff8000009696e808 */ /* 0x000fe80004800000 */
[----:B------:R-:W-:Y:S01]  /*45f0*/  MUFU.EX2 R250, R250 ;  /* 0x000000fa00fa7308 */ /* 0x000fe20000000800 */
[----:B------:R-:W-:Y:S01]  /*4600*/  LEA R98, P1, R198, R226, 0x2 ;  /* 0x000000e2c6627211 */ /* 0x000fe200078210ff */
[----:B---3--:R-:W-:Y:S01]  /*4610*/  FADD.FTZ R177, R214, R167 ;  /* 0x000000a7d6b17221 */ /* 0x008fe20000010000 */
[----:B------:R-:W-:Y:S01]  /*4620*/  FFMA.FTZ R167, -R167, R167, 1 ;  /* 0x3f800000a7a77423 */ /* 0x000fe200000101a7 */
[----:B------:R-:W-:Y:S06]  /*4630*/  FFMA.FTZ R169, R150, UR7, -R169 ;  /* 0x0000000796a97c23 */ /* 0x000fec00080108a9 */
[----:B------:R-:W1:Y:S01]  /*4640*/  MUFU.EX2 R183, R183 ;  /* 0x000000b700b77308 */ /* 0x000e620000000800 */
[----:B------:R-:W-:Y:S02]  /*4650*/  LEA.HI.X R99, R198, R227, RZ, 0x2, P1 ;  /* 0x000000e3c6637211 */ /* 0x000fe400008f14ff */
[----:B------:R-:W-:Y:S07]  /*4660*/  @!P6 FSEL R177, R177, -INF , !P4 ;  /* 0xff800000b1b1e808 */ /* 0x000fee0006000000 */
[----:B------:R-:W-:Y:S01]  /*4670*/  MUFU.EX2 R176, R176 ;  /* 0x000000b000b07308 */ /* 0x000fe20000000800 */
[----:B--2---:R-:W-:Y:S01]  /*4680*/  FADD.FTZ R165, R213, R252 ;  /* 0x000000fcd5a57221 */ /* 0x004fe20000010000 */
[----:B------:R-:W-:Y:S01]  /*4690*/  FFMA.FTZ R252, -R252, R252, 1 ;  /* 0x3f800000fcfc7423 */ /* 0x000fe200000101fc */
[--C-:B------:R-:W-:Y:S07]  /*46a0*/  FFMA.FTZ R170, R177, UR7, -R168.reuse ;  /* 0x00000007b1aa7c23 */ /* 0x100fee00080108a8 */
[----:B------:R-:W2:Y:S01]  /*46b0*/  MUFU.EX2 R175, R175 ;  /* 0x000000af00af7308 */ /* 0x000ea20000000800 */
[----:B------:R-:W-:Y:S02]  /*46c0*/  @!P6 FSEL R165, R165, -INF , !P3 ;  /* 0xff800000a5a5e808 */ /* 0x000fe40005800000 */
[----:B------:R-:W-:Y:S07]  /*46d0*/  ISETP.GT.AND P6, PT, R237, R222, PT ;  /* 0x000000deed00720c */ /* 0x000fee0003fc4270 */
[----:B------:R-:W-:Y:S01]  /*46e0*/  MUFU.EX2 R177, R169 ;  /* 0x000000a900b17308 */ /* 0x000fe20000000800 */
[----:B-1----:R-:W-:Y:S01]  /*46f0*/  F2FP.BF16.F32.PACK_AB R194, R183, R250 ;  /* 0x000000fab7c2723e */ /* 0x002fe200000010ff */
[----:B------:R-:W-:Y:S01]  /*4700*/  FFMA.FTZ R168, R165, UR7, -R168 ;  /* 0x00000007a5a87c23 */ /* 0x000fe200080108a8 */
[----:B------:R-:W-:Y:S07]  /*4710*/  IADD3 R165, PT, PT, R205, R230, RZ ;  /* 0x000000e6cda57210 */ /* 0x000fee0007ffe0ff */
[----:B------:R-:W-:Y:S01]  /*4720*/  MUFU.EX2 R174, R174 ;  /* 0x000000ae00ae7308 */ /* 0x000fe20000000800 */
[----:B------:R1:W-:Y:S09]  /*4730*/  STS [R199], R194 ;  /* 0x000000c2c7007388 */ /* 0x0003f20000000800 */
[----:B------:R-:W-:Y:S01]  /*4740*/  MUFU.EX2 R182, R182 ;  /* 0x000000b600b67308 */ /* 0x000fe20000000800 */
[----:B--2---:R-:W-:Y:S09]  /*4750*/  F2FP.BF16.F32.PACK_AB R188, R175, R176 ;  /* 0x000000b0afbc723e */ /* 0x004ff200000010ff */
[----:B------:R-:W2:Y:S01]  /*4760*/  MUFU.EX2 R173, R173 ;  /* 0x000000ad00ad7308 */ /* 0x000ea20000000800 */
[----:B------:R3:W-:Y:S09]  /*4770*/  STS [R199+0x400], R188 ;  /* 0x000400bcc7007388 */ /* 0x0007f20000000800 */
[----:B------:R-:W4:Y:S10]  /*4780*/  MUFU.EX2 R181, R181 ;  /* 0x000000b500b57308 */ /* 0x000f340000000800 */
[----:B------:R4:W-:Y:S10]  /*4790*/  MUFU.EX2 R169, R168 ;  /* 0x000000a800a97308 */ /* 0x0009f40000000800 */
[----:B------:R-:W-:Y:S01]  /*47a0*/  MUFU.EX2 R180, R180 ;  /* 0x000000b400b47308 */ /* 0x000fe20000000800 */
[----:B--2---:R-:W-:Y:S09]  /*47b0*/  F2FP.BF16.F32.PACK_AB R150, R173, R174 ;  /* 0x000000aead96723e */ /* 0x004ff200000010ff */
[----:B------:R-:W2:Y:S01]  /*47c0*/  MUFU.EX2 R179, R179 ;  /* 0x000000b300b37308 */ /* 0x000ea20000000800 */
[----:B------:R3:W-:Y:S09]  /*47d0*/  STS [R229+0x400], R150 ;  /* 0x00040096e5007388 */ /* 0x0007f20000000800 */
[----:B------:R-:W-:Y:S01]  /*47e0*/  MUFU.EX2 R172, R172 ;  /* 0x000000ac00ac7308 */ /* 0x000fe20000000800 */
[----:B-1----:R-:W-:Y:S02]  /*47f0*/  SEL R194, R207, 0xffffffc0, !P0 ;  /* 0xffffffc0cfc27807 */ /* 0x002fe40004000000 */
[----:B----4-:R-:W-:Y:S07]  /*4800*/  F2FP.BF16.F32.PACK_AB R168, R181, R182 ;  /* 0x000000b6b5a8723e */ /* 0x010fee00000010ff */
[----:B------:R-:W1:Y:S01]  /*4810*/  MUFU.EX2 R171, R171 ;  /* 0x000000ab00ab7308 */ /* 0x000e620000000800 */
[-C--:B------:R-:W-:Y:S02]  /*4820*/  IADD3 R149, PT, PT, R187, R194.reuse, RZ ;  /* 0x000000c2bb957210 */ /* 0x080fe40007ffe0ff */
[----:B------:R-:W-:Y:S07]  /*4830*/  IADD3 R189, PT, PT, R185, R194, RZ ;  /* 0x000000c2b9bd7210 */ /* 0x000fee0007ffe0ff */
[----:B------:R-:W4:Y:S01]  /*4840*/  MUFU.EX2 R170, R170 ;  /* 0x000000aa00aa7308 */ /* 0x000f220000000800 */
[----:B------:R-:W-:Y:S01]  /*4850*/  STS [R229], R168 ;  /* 0x000000a8e5007388 */ /* 0x000fe20000000800 */
[----:B--2---:R-:W-:Y:S08]  /*4860*/  F2FP.BF16.F32.PACK_AB R251, R179, R180 ;  /* 0x000000b4b3fb723e */ /* 0x004ff000000010ff */
[----:B------:R-:W2:Y:S01]  /*4870*/  MUFU.EX2 R178, R178 ;  /* 0x000000b200b27308 */ /* 0x000ea20000000800 */
[C---:B------:R-:W-:Y:S01]  /*4880*/  IADD3 R148, PT, PT, R192.reuse, R149, RZ ;  /* 0x00000095c0947210 */ /* 0x040fe20007ffe0ff */
[----:B------:R-:W-:Y:S01]  /*4890*/  STS [R205], R251 ;  /* 0x000000fbcd007388 */ /* 0x000fe20000000800 */
[----:B---3--:R-:W-:Y:S02]  /*48a0*/  IADD3 R188, PT, PT, R192, R189, RZ ;  /* 0x000000bdc0bc7210 */ /* 0x008fe40007ffe0ff */
[----:B-1----:R-:W-:Y:S02]  /*48b0*/  F2FP.BF16.F32.PACK_AB R227, R171, R172 ;  /* 0x000000acabe3723e */ /* 0x002fe400000010ff */
[----:B----4-:R-:W-:Y:S03]  /*48c0*/  F2FP.BF16.F32.PACK_AB R166, R169, R170 ;  /* 0x000000aaa9a6723e */ /* 0x010fe600000010ff */
[----:B------:R1:W-:Y:S01]  /*48d0*/  STS [R205+0x400], R227 ;  /* 0x000400e3cd007388 */ /* 0x0003e20000000800 */
[----:B------:R-:W-:Y:S02]  /*48e0*/  IADD3 R150, PT, PT, R187, R192, RZ ;  /* 0x000000c0bb967210 */ /* 0x000fe40007ffe0ff */
[----:B--2---:R-:W-:Y:S03]  /*48f0*/  F2FP.BF16.F32.PACK_AB R191, R177, R178 ;  /* 0x000000b2b1bf723e */ /* 0x004fe600000010ff */
[----:B------:R2:W-:Y:S06]  /*4900*/  STS [R165+0x400], R166 ;  /* 0x000400a6a5007388 */ /* 0x0005ec0000000800 */
[----:B------:R-:W-:Y:S06]  /*4910*/  STS [R165], R191 ;  /* 0x000000bfa5007388 */ /* 0x000fec0000000800 */
[----:B------:R-:W-:Y:S06]  /*4920*/  LDSM.16.M88.4 R68, [R187+0xc000] ;  /* 0x00c00000bb44783b */ /* 0x000fec0000000200 */
[----:B------:R-:W3:Y:S06]  /*4930*/  LDSM.16.M88.4 R72, [R185+0x6000] ;  /* 0x00600000b948783b */ /* 0x000eec0000000200 */
[----:B------:R-:W4:Y:S01]  /*4940*/  LDSM.16.M88.4 R76, [R185+0x6800] ;  /* 0x00680000b94c783b */ /* 0x000f220000000200 */
[----:B-1----:R-:W-:Y:S05]  /*4950*/  FMUL.FTZ R227, R152, UR10 ;  /* 0x0000000a98e37c20 */ /* 0x002fea0008410000 */
[----:B------:R-:W-:Y:S06]  /*4960*/  LDSM.16.M88.4 R80, [R150+0xc000] ;  /* 0x00c000009650783b */ /* 0x000fec0000000200 */
[----:B------:R-:W1:Y:S06]  /*4970*/  LDSM.16.M88.4 R84, [R190+0x6000] ;  /* 0x00600000be54783b */ /* 0x000e6c0000000200 */
[----:B------:R-:W4:Y:S06]  /*4980*/  LDG.E R168, desc[UR18][R98.64] ;  /* 0x0000001262a87981 */ /* 0x000f2c000c1e1900 */
[----:B--2---:R2:W4:Y:S06]  /*4990*/  LDG.E R166, desc[UR18][R98.64+0x20] ;  /* 0x0000201262a67981 */ /* 0x00452c000c1e1900 */
[----:B------:R-:W1:Y:S06]  /*49a0*/  LDSM.16.M88.4 R88, [R190+0x6800] ;  /* 0x00680000be58783b */ /* 0x000e6c0000000200 */
[----:B------:R-:W-:Y:S01]  /*49b0*/  LDSM.16.M88.4 R92, [R149+0xc000] ;  /* 0x00c00000955c783b */ /* 0x000fe20000000200 */
[C---:B---3--:R-:W-:Y:S08]  /*49c0*/  HMMA.16816.F32.BF16 R4, R68.reuse, R72, RZ ;  /* 0x000000484404723c */ /* 0x048ff000000418ff */
[C---:B------:R-:W-:Y:S01]  /*49d0*/  HMMA.16816.F32.BF16 R8, R68.reuse, R74, RZ ;  /* 0x0000004a4408723c */ /* 0x040fe200000418ff */
[----:B------:R-:W-:Y:S06]  /*49e0*/  LDSM.16.M88.4 R72, [R148+0xc000] ;  /* 0x00c000009448783b */ /* 0x000fec0000000200 */
[----:B--2---:R-:W2:Y:S01]  /*49f0*/  LDSM.16.M88.4 R96, [R189+0x6000] ;  /* 0x00600000bd60783b */ /* 0x004ea20000000200 */
[C---:B----4-:R-:W-:Y:S08]  /*4a00*/  HMMA.16816.F32.BF16 R12, R68.reuse, R76, RZ ;  /* 0x0000004c440c723c */ /* 0x050ff000000418ff */
[----:B------:R-:W-:Y:S01]  /*4a10*/  HMMA.16816.F32.BF16 R16, R68, R78, RZ ;  /* 0x0000004e4410723c */ /* 0x000fe200000418ff */
[----:B------:R-:W3:Y:S06]  /*4a20*/  LDSM.16.M88.4 R68, [R189+0x6800] ;  /* 0x00680000bd44783b */ /* 0x000eec0000000200 */
[----:B------:R-:W4:Y:S01]  /*4a30*/  LDSM.16.M88.4 R76, [R188+0x6000] ;  /* 0x00600000bc4c783b */ /* 0x000f220000000200 */
[C---:B-1----:R-:W-:Y:S08]  /*4a40*/  HMMA.16816.F32.BF16 R4, R80.reuse, R84, R4 ;  /* 0x000000545004723c */ /* 0x042ff00000041804 */
[C---:B------:R-:W-:Y:S01]  /*4a50*/  HMMA.16816.F32.BF16 R8, R80.reuse, R86, R8 ;  /* 0x000000565008723c */ /* 0x040fe20000041808 */
[----:B------:R-:W-:Y:S07]  /*4a60*/  LDSM.16.M88.4 R84, [R187+0xe000] ;  /* 0x00e00000bb54783b */ /* 0x000fee0000000200 */
[C---:B------:R-:W-:Y:S08]  /*4a70*/  HMMA.16816.F32.BF16 R12, R80.reuse, R88, R12 ;  /* 0x00000058500c723c */ /* 0x040ff0000004180c */
        /* <DEDUP_REMOVED lines=45> */
[C---:B---3--:R-:W-:Y:S08]  /*4d50*/  HMMA.16816.F32.BF16 R4, R92.reuse, R96, R4 ;  /* 0x000000605c04723c */ /* 0x048ff00000041804 */
[C---:B------:R-:W-:Y:S01]  /*4d60*/  HMMA.16816.F32.BF16 R8, R92.reuse, R98, R8 ;  /* 0x000000625c08723c */ /* 0x040fe20000041808 */
[----:B------:R-:W-:Y:S07]  /*4d70*/  LDSM.16.M88.4 R96, [R188+0xa000] ;  /* 0x00a00000bc60783b */ /* 0x000fee0000000200 */
[C---:B--2---:R-:W-:Y:S08]  /*4d80*/  HMMA.16816.F32.BF16 R12, R92.reuse, R68, R12 ;  /* 0x000000445c0c723c */ /* 0x044ff0000004180c */
[----:B------:R-:W-:Y:S01]  /*4d90*/  HMMA.16816.F32.BF16 R16, R92, R70, R16 ;  /* 0x000000465c10723c */ /* 0x000fe20000041810 */
[----:B------:R-:W2:Y:S06]  /*4da0*/  LDSM.16.M88.4 R68, [R189+0xa800] ;  /* 0x00a80000bd44783b */ /* 0x000eac0000000200 */
[----:B------:R-:W3:Y:S01]  /*4db0*/  LDSM.16.M88.4 R92, [R148+0x10000] ;  /* 0x01000000945c783b */ /* 0x000ee20000000200 */
[C---:B----4-:R-:W-:Y:S08]  /*4dc0*/  HMMA.16816.F32.BF16 R4, R76.reuse, R80, R4 ;  /* 0x000000504c04723c */ /* 0x050ff00000041804 */
[C---:B------:R-:W-:Y:S08]  /*4dd0*/  HMMA.16816.F32.BF16 R8, R76.reuse, R82, R8 ;  /* 0x000000524c08723c */ /* 0x040ff00000041808 */
[C---:B-1----:R-:W-:Y:S08]  /*4de0*/  HMMA.16816.F32.BF16 R12, R76.reuse, R72, R12 ;  /* 0x000000484c0c723c */ /* 0x042ff0000004180c */
[----:B------:R-:W-:Y:S01]  /*4df0*/  HMMA.16816.F32.BF16 R16, R76, R74, R16 ;  /* 0x0000004a4c10723c */ /* 0x000fe20000041810 */
[----:B------:R-:W1:Y:S07]  /*4e00*/  LDSM.16.M88.4 R72, [R188+0xa800] ;  /* 0x00a80000bc48783b */ /* 0x000e6e0000000200 */
[C---:B------:R-:W-:Y:S08]  /*4e10*/  HMMA.16816.F32.BF16 R4, R84.reuse, R88, R4 ;  /* 0x000000585404723c */ /* 0x040ff00000041804 */
[C---:B------:R-:W-:Y:S08]  /*4e20*/  HMMA.16816.F32.BF16 R8, R84.reuse, R90, R8 ;  /* 0x0000005a5408723c */ /* 0x040ff00000041808 */
[C---:B--2---:R-:W-:Y:S08]  /*4e30*/  HMMA.16816.F32.BF16 R12, R84.reuse, R68, R12 ;  /* 0x00000044540c723c */ /* 0x044ff0000004180c */
[----:B------:R-:W-:Y:S08]  /*4e40*/  HMMA.16816.F32.BF16 R16, R84, R70, R16 ;  /* 0x000000465410723c */ /* 0x000ff00000041810 */
[C---:B---3--:R-:W-:Y:S08]  /*4e50*/  HMMA.16816.F32.BF16 R4, R92.reuse, R96, R4 ;  /* 0x000000605c04723c */ /* 0x048ff00000041804 */
[C---:B------:R-:W-:Y:S08]  /*4e60*/  HMMA.16816.F32.BF16 R8, R92.reuse, R98, R8 ;  /* 0x000000625c08723c */ /* 0x040ff00000041808 */
[C---:B-1----:R-:W-:Y:S03]  /*4e70*/  HMMA.16816.F32.BF16 R12, R92.reuse, R72, R12 ;  /* 0x000000485c0c723c */ /* 0x042fe6000004180c */
[C---:B------:R-:W-:Y:S01]  /*4e80*/  FADD.FTZ R150, -R168.reuse, R5 ;  /* 0x00000005a8967221 */ /* 0x040fe20000010100 */
[C---:B------:R-:W-:Y:S03]  /*4e90*/  FADD.FTZ R191, -R168.reuse, R4 ;  /* 0x00000004a8bf7221 */ /* 0x040fe60000010100 */
[----:B------:R-:W-:Y:S01]  /*4ea0*/  FMUL.FTZ R150, R183, R150 ;  /* 0x00000096b7967220 */ /* 0x000fe20000410000 */
[----:B------:R-:W-:Y:S03]  /*4eb0*/  HMMA.16816.F32.BF16 R16, R92, R74, R16 ;  /* 0x0000004a5c10723c */ /* 0x000fe60000041810 */
[----:B------:R-:W-:Y:S01]  /*4ec0*/  FADD.FTZ R183, -R168, R8 ;  /* 0x00000008a8b77221 */ /* 0x000fe20000010100 */
[----:B------:R-:W-:Y:S01]  /*4ed0*/  FMUL.FTZ R191, R250, R191 ;  /* 0x000000bffabf7220 */ /* 0x000fe20000410000 */
[----:B------:R-:W-:Y:S01]  /*4ee0*/  FADD.FTZ R250, -R168, R9 ;  /* 0x00000009a8fa7221 */ /* 0x000fe20000010100 */
[----:B------:R-:W-:Y:S01]  /*4ef0*/  FMUL.FTZ R150, R227, R150 ;  /* 0x00000096e3967220 */ /* 0x000fe20000410000 */
[----:B------:R-:W-:Y:S01]  /*4f00*/  FMUL.FTZ R183, R182, R183 ;  /* 0x000000b7b6b77220 */ /* 0x000fe20000410000 */
[----:B------:R-:W-:Y:S01]  /*4f10*/  FMUL.FTZ R151, R151, R191 ;  /* 0x000000bf97977220 */ /* 0x000fe20000410000 */
[----:B------:R-:W-:Y:S01]  /*4f20*/  FMUL.FTZ R182, R155, UR10 ;  /* 0x0000000a9bb67c20 */ /* 0x000fe20008410000 */
[----:B------:R-:W-:Y:S01]  /*4f30*/  FMUL.FTZ R250, R181, R250 ;  /* 0x000000fab5fa7220 */ /* 0x000fe20000410000 */
[----:B------:R-:W-:Y:S01]  /*4f40*/  FMUL.FTZ R155, R156, UR10 ;  /* 0x0000000a9c9b7c20 */ /* 0x000fe20008410000 */
[----:B------:R-:W-:Y:S01]  /*4f50*/  FADD.FTZ R152, -R168, R13 ;  /* 0x0000000da8987221 */ /* 0x000fe20000010100 */
[----:B------:R-:W-:Y:S01]  /*4f60*/  F2FP.BF16.F32.PACK_AB R150, R150, R151 ;  /* 0x000000979696723e */ /* 0x000fe200000010ff */
[----:B------:R-:W-:Y:S01]  /*4f70*/  FADD.FTZ R181, -R168, R12 ;  /* 0x0000000ca8b57221 */ /* 0x000fe20000010100 */
[----:B------:R-:W-:Y:S01]  /*4f80*/  FMUL.FTZ R182, R182, R183 ;  /* 0x000000b7b6b67220 */ /* 0x000fe20000410000 */
[----:B------:R-:W-:Y:S01]  /*4f90*/  FMUL.FTZ R155, R155, R250 ;  /* 0x000000fa9b9b7220 */ /* 0x000fe20000410000 */
[----:B------:R-:W-:Y:S01]  /*4fa0*/  FMUL.FTZ R152, R179, R152 ;  /* 0x00000098b3987220 */ /* 0x000fe20000410000 */
[----:B------:R-:W-:Y:S01]  /*4fb0*/  FMUL.FTZ R151, R160, UR10 ;  /* 0x0000000aa0977c20 */ /* 0x000fe20008410000 */
[C---:B------:R-:W-:Y:S01]  /*4fc0*/  FADD.FTZ R191, -R168.reuse, R16 ;  /* 0x00000010a8bf7221 */ /* 0x040fe20000010100 */
[----:B------:R-:W-:Y:S01]  /*4fd0*/  FADD.FTZ R168, -R168, R17 ;  /* 0x00000011a8a87221 */ /* 0x000fe20000010100 */
[----:B------:R-:W-:Y:S01]  /*4fe0*/  FMUL.FTZ R156, R159, UR10 ;  /* 0x0000000a9f9c7c20 */ /* 0x000fe20008410000 */
[----:B------:R-:W-:Y:S01]  /*4ff0*/  FMUL.FTZ R159, R164, UR10 ;  /* 0x0000000aa49f7c20 */ /* 0x000fe20008410000 */
[----:B------:R-:W-:Y:S01]  /*5000*/  FMUL.FTZ R151, R151, R152 ;  /* 0x0000009897977220 */ /* 0x000fe20000410000 */
[----:B------:R-:W-:Y:S01]  /*5010*/  FMUL.FTZ R168, R177, R168 ;  /* 0x000000a8b1a87220 */ /* 0x000fe20000410000 */
[----:B------:R-:W-:Y:S01]  /*5020*/  F2FP.BF16.F32.PACK_AB R182, R155, R182 ;  /* 0x000000b69bb6723e */ /* 0x000fe200000010ff */
[----:B------:R-:W-:Y:S01]  /*5030*/  FMUL.FTZ R181, R180, R181 ;  /* 0x000000b5b4b57220 */ /* 0x000fe20000410000 */
[----:B------:R-:W-:Y:S01]  /*5040*/  FMUL.FTZ R191, R178, R191 ;  /* 0x000000bfb2bf7220 */ /* 0x000fe20000410000 */
[----:B------:R-:W-:Y:S01]  /*5050*/  FMUL.FTZ R160, R163, UR10 ;  /* 0x0000000aa3a07c20 */ /* 0x000fe20008410000 */
[C---:B------:R-:W-:Y:S01]  /*5060*/  FADD.FTZ R155, -R166.reuse, R6 ;  /* 0x00000006a69b7221 */ /* 0x040fe20000010100 */
[----:B------:R-:W-:Y:S01]  /*5070*/  FADD.FTZ R152, -R166, R7 ;  /* 0x00000007a6987221 */ /* 0x000fe20000010100 */
[----:B------:R-:W-:Y:S01]  /*5080*/  FMUL.FTZ R159, R159, R168 ;  /* 0x000000a89f9f7220 */ /* 0x000fe20000410000 */
[----:B------:R-:W-:Y:S01]  /*5090*/  FMUL.FTZ R168, R153, UR10 ;  /* 0x0000000a99a87c20 */ /* 0x000fe20008410000 */
[----:B------:R-:W-:Y:S01]  /*50a0*/  FMUL.FTZ R156, R156, R181 ;  /* 0x000000b59c9c7220 */ /* 0x000fe20000410000 */
[----:B------:R-:W-:Y:S01]  /*50b0*/  FMUL.FTZ R160, R160, R191 ;  /* 0x000000bfa0a07220 */ /* 0x000fe20000410000 */
[----:B------:R-:W-:Y:S01]  /*50c0*/  FMUL.FTZ R155, R176, R155 ;  /* 0x0000009bb09b7220 */ /* 0x000fe20000410000 */
[----:B------:R-:W-:Y:S01]  /*50d0*/  FMUL.FTZ R152, R175, R152 ;  /* 0x00000098af987220 */ /* 0x000fe20000410000 */
[----:B------:R-:W-:Y:S01]  /*50e0*/  FMUL.FTZ R153, R154, UR10 ;  /* 0x0000000a9a997c20 */ /* 0x000fe20008410000 */
[----:B------:R-:W-:Y:S01]  /*50f0*/  FADD.FTZ R164, -R166, R11 ;  /* 0x0000000ba6a47221 */ /* 0x000fe20000010100 */
[----:B------:R-:W-:Y:S01]  /*5100*/  FMUL.FTZ R155, R168, R155 ;  /* 0x0000009ba89b7220 */ /* 0x000fe20000410000 */
[----:B------:R-:W-:Y:S01]  /*5110*/  F2FP.BF16.F32.PACK_AB R156, R151, R156 ;  /* 0x0000009c979c723e */ /* 0x000fe200000010ff */
[----:B------:R-:W-:Y:S01]  /*5120*/  FMUL.FTZ R152, R153, R152 ;  /* 0x0000009899987220 */ /* 0x000fe20000410000 */
[----:B------:R-:W-:Y:S01]  /*5130*/  F2FP.BF16.F32.PACK_AB R160, R159, R160 ;  /* 0x000000a09fa0723e */ /* 0x000fe200000010ff */
[----:B------:R-:W-:Y:S01]  /*5140*/  FMUL.FTZ R168, R157, UR10 ;  /* 0x0000000a9da87c20 */ /* 0x000fe20008410000 */
[C---:B------:R-:W-:Y:S01]  /*5150*/  FADD.FTZ R151, -R166.reuse, R10 ;  /* 0x0000000aa6977221 */ /* 0x040fe20000010100 */
[----:B------:R-:W-:Y:S01]  /*5160*/  FMUL.FTZ R164, R173, R164 ;  /* 0x000000a4ada47220 */ /* 0x000fe20000410000 */
[C---:B------:R-:W-:Y:S01]  /*5170*/  FADD.FTZ R153, -R166.reuse, R14 ;  /* 0x0000000ea6997221 */ /* 0x040fe20000010100 */
[C---:B------:R-:W-:Y:S01]  /*5180*/  FADD.FTZ R154, -R166.reuse, R15 ;  /* 0x0000000fa69a7221 */ /* 0x040fe20000010100 */
[----:B------:R-:W-:Y:S01]  /*5190*/  FADD.FTZ R159, -R166, R18 ;  /* 0x00000012a69f7221 */ /* 0x000fe20000010100 */
[----:B------:R-:W-:Y:S01]  /*51a0*/  FMUL.FTZ R157, R158, UR10 ;  /* 0x0000000a9e9d7c20 */ /* 0x000fe20008410000 */
[----:B------:R-:W-:Y:S01]  /*51b0*/  FADD.FTZ R166, -R166, R19 ;  /* 0x00000013a6a67221 */ /* 0x000fe20000010100 */
[----:B------:R-:W-:Y:S01]  /*51c0*/  F2FP.BF16.F32.PACK_AB R152, R152, R155 ;  /* 0x0000009b9898723e */ /* 0x000fe200000010ff */
[----:B------:R-:W-:Y:S01]  /*51d0*/  FMUL.FTZ R155, R162, UR10 ;  /* 0x0000000aa29b7c20 */ /* 0x000fe20008410000 */
[----:B------:R-:W-:Y:S01]  /*51e0*/  FMUL.FTZ R164, R157, R164 ;  /* 0x000000a49da47220 */ /* 0x000fe20000410000 */
[----:B------:R-:W-:Y:S01]  /*51f0*/  FMUL.FTZ R151, R174, R151 ;  /* 0x00000097ae977220 */ /* 0x000fe20000410000 */
[----:B------:R-:W-:Y:S01]  /*5200*/  FMUL.FTZ R153, R172, R153 ;  /* 0x00000099ac997220 */ /* 0x000fe20000410000 */
[----:B------:R-:W-:Y:S01]  /*5210*/  FMUL.FTZ R154, R171, R154 ;  /* 0x0000009aab9a7220 */ /* 0x000fe20000410000 */
[----:B------:R-:W-:Y:S01]  /*5220*/  FMUL.FTZ R159, R170, R159 ;  /* 0x0000009faa9f7220 */ /* 0x000fe20000410000 */
[----:B------:R-:W-:Y:S01]  /*5230*/  FMUL.FTZ R166, R169, R166 ;  /* 0x000000a6a9a67220 */ /* 0x000fe20000410000 */
[----:B------:R-:W-:Y:S01]  /*5240*/  FMUL.FTZ R158, R161, UR10 ;  /* 0x0000000aa19e7c20 */ /* 0x000fe20008410000 */
[----:B------:R-:W-:Y:S01]  /*5250*/  FMUL.FTZ R162, R167, UR10 ;  /* 0x0000000aa7a27c20 */ /* 0x000fe20008410000 */
[----:B------:R-:W-:Y:S01]  /*5260*/  FMUL.FTZ R157, R252, UR10 ;  /* 0x0000000afc9d7c20 */ /* 0x000fe20008410000 */
        /* <DEDUP_REMOVED lines=23> */
[C---:B------:R-:W-:Y:S01]  /*53e0*/  LEA R6, P4, R7.reuse, R246, 0x6 ;  /* 0x000000f607067211 */ /* 0x040fe200078830ff */
        /* <DEDUP_REMOVED lines=39> */
.L_x_1042:
        /* <DEDUP_REMOVED lines=129> */
.L_x_1043:
[----:B------:R-:W-:Y:S01]  /*5e70*/  LDSM.16.M88.4 R148, [R3+0x1e000] ;  /* 0x01e000000394783b */ /* 0x000fe20000000200 */
[----:B------:R-:W-:Y:S01]  /*5e80*/  IMAD.IADD R68, R3, 0x1, R192 ;  /* 0x0000000103447824 */ /* 0x000fe200078e02c0 */
[----:B------:R-:W-:Y:S01]  /*5e90*/  ISETP.GT.AND P2, PT, R237, R222, PT ;  /* 0x000000deed00720c */ /* 0x000fe20003f44270 */
[----:B------:R-:W-:Y:S01]  /*5ea0*/  IMAD.MOV.U32 R191, RZ, RZ, R211 ;  /* 0x000000ffffbf7224 */ /* 0x000fe200078e00d3 */
[----:B------:R-:W1:Y:S01]  /*5eb0*/  LDSM.16.MT88.4 R16, [R186+0x12000] ;  /* 0x01200000ba10783b */ /* 0x000e620000004200 */
[----:B------:R-:W-:Y:S01]  /*5ec0*/  @P0 VIADD R191, R240, 0xffffffc0 ;  /* 0xffffffc0f0bf0836 */ /* 0x000fe20000000000 */
[----:B------:R-:W-:Y:S01]  /*5ed0*/  @P6 IADD3 R226, P3, PT, R226, -0x100, RZ ;  /* 0xffffff00e2e26810 */ /* 0x000fe20007f7e0ff */
[----:B------:R-:W-:Y:S01]  /*5ee0*/  VIADD R232, R232, 0xffffffc0 ;  /* 0xffffffc0e8e87836 */ /* 0x000fe20000000000 */
[----:B------:R-:W2:Y:S02]  /*5ef0*/  LDSM.16.M88.4 R92, [R3+0x1f000] ;  /* 0x01f00000035c783b */ /* 0x000ea40000000200 */
[----:B------:R-:W-:Y:S02]  /*5f00*/  @P6 IADD3.X R225, PT, PT, R225, -0x1, RZ, P3, !PT ;  /* 0xffffffffe1e16810 */ /* 0x000fe40001ffe4ff */
[----:B------:R-:W3:Y:S04]  /*5f10*/  LDSM.16.MT88.4 R80, [R186+0x14000] ;  /* 0x01400000ba50783b */ /* 0x000ee80000004200 */
[----:B------:R-:W-:Y:S04]  /*5f20*/  LDSM.16.M88.4 R152, [R68+0x1e000] ;  /* 0x01e000004498783b */ /* 0x000fe80000000200 */
[----:B------:R3:W-:Y:S04]  /*5f30*/  LDSM.16.M88.4 R160, [R68+0x1f000] ;  /* 0x01f0000044a0783b */ /* 0x0007e80000000200 */
[----:B------:R-:W4:Y:S04]  /*5f40*/  LDSM.16.MT88.4 R96, [R186+0x16000] ;  /* 0x01600000ba60783b */ /* 0x000f280000004200 */
[----:B------:R-:W4:Y:S04]  /*5f50*/  LDSM.16.MT88.4 R156, [R186+0x12800] ;  /* 0x01280000ba9c783b */ /* 0x000f280000004200 */
[----:B------:R-:W4:Y:S04]  /*5f60*/  LDSM.16.MT88.4 R164, [R186+0x14800] ;  /* 0x01480000baa4783b */ /* 0x000f280000004200 */
[----:B------:R-:W4:Y:S04]  /*5f70*/  LDSM.16.MT88.4 R168, [R186+0x16800] ;  /* 0x01680000baa8783b */ /* 0x000f280000004200 */
[----:B------:R-:W-:Y:S01]  /*5f80*/  LDSM.16.MT88.4 R176, [R186+0x13000] ;  /* 0x01300000bab0783b */ /* 0x000fe20000004200 */
[-C--:B-1----:R-:W-:Y:S03]  /*5f90*/  HMMA.16816.F32.BF16 R4, R148, R16.reuse, RZ ;  /* 0x000000109404723c */ /* 0x082fe600000418ff */
[----:B------:R-:W1:Y:S04]  /*5fa0*/  LDSM.16.M88.4 R172, [R191] ;  /* 0x00000000bfac783b */ /* 0x000e680000000200 */
        /* <DEDUP_REMOVED lines=24> */
[C---:B------:R-:W-:Y:S04]  /*6130*/  HMMA.16816.F32.BF16 R88, R160.reuse, R168, R88 ;  /* 0x000000a8a058723c */ /* 0x040fe80000041858 */
[----:B------:R-:W-:Y:S04]  /*6140*/  IMAD.IADD R168, R192, 0x1, R191 ;  /* 0x00000001c0a87824 */ /* 0x000fe800078e02bf */
[-C--:B------:R-:W-:Y:S01]  /*6150*/  HMMA.16816.F32.BF16 R92, R160, R170.reuse, R92 ;  /* 0x000000aaa05c723c */ /* 0x080fe2000004185c */
[----:B------:R-:W-:Y:S07]  /*6160*/  LDSM.16.M88.4 R160, [R168+0x1000] ;  /* 0x00100000a8a0783b */ /* 0x000fee0000000200 */
[----:B------:R-:W-:Y:S01]  /*6170*/  HMMA.16816.F32.BF16 R96, R152, R170, R96 ;  /* 0x000000aa9860723c */ /* 0x000fe20000041860 */
[----:B------:R-:W3:Y:S03]  /*6180*/  LDSM.16.MT88.4 R152, [R186+0x17000] ;  /* 0x01700000ba98783b */ /* 0x000ee60000004200 */
[C---:B------:R-:W-:Y:S04]  /*6190*/  LEA R170, P1, R228.reuse, R242, 0x2 ;  /* 0x000000f2e4aa7211 */ /* 0x040fe800078210ff */
[-C--:B-1----:R-:W-:Y:S05]  /*61a0*/  HMMA.16816.F32.BF16 R4, R172, R176.reuse, R4 ;  /* 0x000000b0ac04723c */ /* 0x082fea0000041804 */
[----:B------:R-:W-:Y:S03]  /*61b0*/  LEA.HI.X.SX32 R171, R228, R243, 0x2, P1 ;  /* 0x000000f3e4ab7211 */ /* 0x000fe600008f16ff */
        /* <DEDUP_REMOVED lines=11> */
[-C--:B------:R-:W-:Y:S08]  /*6270*/  HMMA.16816.F32.BF16 R76, R180, R150.reuse, R76 ;  /* 0x00000096b44c723c */ /* 0x080ff0000004184c */
[C---:B------:R-:W-:Y:S01]  /*6280*/  HMMA.16816.F32.BF16 R80, R172.reuse, R150, R80 ;  /* 0x00000096ac50723c */ /* 0x040fe20000041850 */
[----:B------:R1:W2:Y:S07]  /*6290*/  LDSM.16.M88.4 R148, [R168] ;  /* 0x00000000a894783b */ /* 0x0002ae0000000200 */
[-C--:B---3--:R-:W-:Y:S08]  /*62a0*/  HMMA.16816.F32.BF16 R84, R172, R152.reuse, R84 ;  /* 0x00000098ac54723c */ /* 0x088ff00000041854 */
[C---:B------:R-:W-:Y:S08]  /*62b0*/  HMMA.16816.F32.BF16 R88, R180.reuse, R152, R88 ;  /* 0x00000098b458723c */ /* 0x040ff00000041858 */
[-C--:B------:R-:W-:Y:S03]  /*62c0*/  HMMA.16816.F32.BF16 R92, R180, R154.reuse, R92 ;  /* 0x0000009ab45c723c */ /* 0x080fe6000004185c */
[C---:B-1----:R-:W-:Y:S04]  /*62d0*/  LEA R168, P1, R227.reuse, R250, 0x5 ;  /* 0x000000fae3a87211 */ /* 0x042fe800078228ff */
[C---:B------:R-:W-:Y:S01]  /*62e0*/  LEA.HI.X.SX32 R169, R227.reuse, R251, 0x5, P1 ;  /* 0x000000fbe3a97211 */ /* 0x040fe200008f2eff */
[----:B------:R-:W-:Y:S01]  /*62f0*/  HMMA.16816.F32.BF16 R96, R172, R154, R96 ;  /* 0x0000009aac60723c */ /* 0x000fe20000041860 */
[----:B------:R-:W1:Y:S03]  /*6300*/  LDSM.16.MT88.4 R152, [R186+0x17800] ;  /* 0x01780000ba98783b */ /* 0x000e660000004200 */
[C---:B------:R-:W-:Y:S04]  /*6310*/  LEA R180, P1, R227.reuse, R168, 0x5 ;  /* 0x000000a8e3b47211 */ /* 0x040fe800078228ff */
[C---:B------:R-:W-:Y:S01]  /*6320*/  LEA.HI.X.SX32 R181, R227.reuse, R169, 0x5, P1 ;  /* 0x000000a9e3b57211 */ /* 0x040fe200008f2eff */
[-C--:B--2---:R-:W-:Y:S05]  /*6330*/  HMMA.16816.F32.BF16 R4, R148, R156.reuse, R4 ;  /* 0x0000009c9404723c */ /* 0x084fea0000041804 */
[C---:B------:R-:W-:Y:S03]  /*6340*/  LEA R172, P1, R227.reuse, R180, 0x5 ;  /* 0x000000b4e3ac7211 */ /* 0x040fe600078228ff */
        /* <DEDUP_REMOVED lines=16> */
[C---:B------:R-:W-:Y:S02]  /*6450*/  LEA.HI.X.SX32 R165, R227.reuse, R183, 0x5, P1 ;  /* 0x000000b7e3a57211 */ /* 0x040fe400008f2eff */
[C---:B------:R-:W-:Y:S02]  /*6460*/  LEA R166, P1, R227.reuse, R164, 0x5 ;  /* 0x000000a4e3a67211 */ /* 0x040fe400078228ff */
[-C--:B-1----:R-:W-:Y:S03]  /*6470*/  HMMA.16816.F32.BF16 R84, R148, R152.reuse, R84 ;  /* 0x000000989454723c */ /* 0x082fe60000041854 */
        /* <DEDUP_REMOVED lines=30> */
[----:B------:R-:W-:Y:S01]  /*6660*/  REDG.E.ADD.F32.FTZ.RN.STRONG.GPU desc[UR18][R174.64+0x80], R17 ;  /* 0x00008011ae0079a6 */ /* 0x000fe2000c12f312 */
[C---:B------:R-:W-:Y:S03]  /*6670*/  LEA.HI.X.SX32 R171, R227.reuse, R5, 0x5, P1 ;  /* 0x00000005e3ab7211 */ /* 0x040fe600008f2eff */
[----:B------:R-:W-:Y:S01]  /*6680*/  REDG.E.ADD.F32.FTZ.RN.STRONG.GPU desc[UR18][R156.64+0x80], R18 ;  /* 0x000080129c0079a6 */ /* 0x000fe2000c12f312 */
[C---:B----4-:R-:W-:Y:S03]  /*6690*/  IMAD.WIDE R176, R227.reuse, -0xc0, R170 ;  /* 0xffffff40e3b07825 */ /* 0x050fe600078e02aa */
        /* <DEDUP_REMOVED lines=25> */
[----:B---3--:R-:W-:Y:S01]  /*6830*/  IMAD.MOV.U32 R152, RZ, RZ, R210 ;  /* 0x000000ffff987224 */ /* 0x008fe200078e00d2 */
[C---:B------:R-:W-:Y:S02]  /*6840*/  LEA R172, P1, R227.reuse, R10, 0x5 ;  /* 0x0000000ae3ac7211 */ /* 0x040fe400078228ff */
[----:B------:R-:W-:Y:S01]  /*6850*/  REDG.E.ADD.F32.FTZ.RN.STRONG.GPU desc[UR18][R170.64+0x100], R75 ;  /* 0x0001004baa0079a6 */ /* 0x000fe2000c12f312 */
[----:B------:R-:W-:Y:S01]  /*6860*/  @P0 VIADD R152, R184, 0xffffffc0 ;  /* 0xffffffc0b8980836 */ /* 0x000fe20000000000 */
[C---:B------:R-:W-:Y:S02]  /*6870*/  LEA.HI.X.SX32 R173, R227.reuse, R11, 0x5, P1 ;  /* 0x0000000be3ad7211 */ /* 0x040fe400008f2eff */
        /* <DEDUP_REMOVED lines=38> */
[----:B------:R-:W-:Y:S01]  /*6ae0*/  LDSM.16.MT88.4 R4, [R184+-0x2000] ;  /* 0xffe00000b804783b */ /* 0x000fe20000004200 */
[C---:B------:R-:W-:Y:S03]  /*6af0*/  LEA R166, P1, R227.reuse, R154, 0x5 ;  /* 0x0000009ae3a67211 */ /* 0x040fe600078228ff */
[----:B------:R-:W1:Y:S01]  /*6b00*/  LDSM.16.MT88.4 R8, [R0] ;  /* 0x000000000008783b */ /* 0x000e620000004200 */
[----:B------:R-:W-:Y:S03]  /*6b10*/  LEA.HI.X.SX32 R167, R227, R155, 0x5, P1 ;  /* 0x0000009be3a77211 */ /* 0x000fe600008f2eff */
[----:B------:R-:W-:Y:S04]  /*6b20*/  REDG.E.ADD.F32.FTZ.RN.STRONG.GPU desc[UR18][R182.64+0x280], R97 ;  /* 0x00028061b60079a6 */ /* 0x000fe8000c12f312 */
[----:B------:R-:W-:Y:S04]  /*6b30*/  REDG.E.ADD.F32.FTZ.RN.STRONG.GPU desc[UR18][R12.64+0x280], R98 ;  /* 0x000280620c0079a6 */ /* 0x000fe8000c12f312 */
[----:B------:R-:W2:Y:S04]  /*6b40*/  LDSM.16.MT88.4 R12, [R152+-0x2000] ;  /* 0xffe00000980c783b */ /* 0x000ea80000004200 */
        /* <DEDUP_REMOVED lines=8> */
[----:B------:R-:W-:Y:S04]  /*6bd0*/  LDSM.16.MT88.4 R148, [R0+0x5800] ;  /* 0x005800000094783b */ /* 0x000fe80000004200 */
[----:B------:R-:W-:Y:S01]  /*6be0*/  REDG.E.ADD.F32.FTZ.RN.STRONG.GPU desc[UR18][R164.64+0x280], R99 ;  /* 0x00028063a40079a6 */ /* 0x000fe2000c12f312 */
[C---:B--2---:R-:W-:Y:S03]  /*6bf0*/  HMMA.16816.F32.BF16 R104, R12.reuse, R8, R104 ;  /* 0x000000080c68723c */ /* 0x044fe60000041868 */
[----:B------:R-:W-:Y:S04]  /*6c00*/  LDSM.16.MT88.4 R96, [R0+0x3800] ;  /* 0x003800000060783b */ /* 0x000fe80000004200 */
[----:B------:R-:W-:Y:S01]  /*6c10*/  REDG.E.ADD.F32.FTZ.RN.STRONG.GPU desc[UR18][R160.64+0x280], R92 ;  /* 0x0002805ca00079a6 */ /* 0x000fe2000c12f312 */
[-C--:B------:R-:W-:Y:S03]  /*6c20*/  HMMA.16816.F32.BF16 R108, R12, R10.reuse, R108 ;  /* 0x0000000a0c6c723c */ /* 0x080fe6000004186c */
[----:B------:R-:W-:Y:S04]  /*6c30*/  REDG.E.ADD.F32.FTZ.RN.STRONG.GPU desc[UR18][R162.64+0x280], R93 ;  /* 0x0002805da20079a6 */ /* 0x000fe8000c12f312 */
[----:B------:R-:W-:Y:S01]  /*6c40*/  REDG.E.ADD.F32.FTZ.RN.STRONG.GPU desc[UR18][R154.64+0x280], R94 ;  /* 0x0002805e9a0079a6 */ /* 0x000fe2000c12f312 */
[C---:B------:R-:W-:Y:S03]  /*6c50*/  HMMA.16816.F32.BF16 R112, R4.reuse, R10, R112 ;  /* 0x0000000a0470723c */ /* 0x040fe60000041870 */
[----:B------:R-:W1:Y:S04]  /*6c60*/  LDSM.16.MT88.4 R8, [R0+0x4800] ;  /* 0x004800000008783b */ /* 0x000e680000004200 */
[----:B------:R-:W-:Y:S01]  /*6c70*/  REDG.E.ADD.F32.FTZ.RN.STRONG.GPU desc[UR18][R166.64+0x280], R95 ;  /* 0x0002805fa60079a6 */ /* 0x000fe2000c12f312 */
[-C--:B---3--:R-:W-:Y:S03]  /*6c80*/  HMMA.16816.F32.BF16 R116, R4, R16.reuse, R116 ;  /* 0x000000100474723c */ /* 0x088fe60000041874 */
[----:B------:R-:W-:Y:S05]  /*6c90*/  LDSM.16.MT88.4 R92, [R152+-0x800] ;  /* 0xfff80000985c783b */ /* 0x000fea0000004200 */
        /* <DEDUP_REMOVED lines=227> */
.L_x_1045:
[----:B------:R-:W-:Y:S05]  /*7ad0*/  @P0 BRA `(.L_x_1046) ;  /* 0x0000000000280947 */ /* 0x000fea0003800000 */
[----:B------:R-:W1:Y:S01]  /*7ae0*/  LDCU.64 UR6, c[0x0][0x5c8] ;  /* 0x0000b900ff0677ac */ /* 0x000e620008000a00 */
[----:B----4-:R-:W-:Y:S01]  /*7af0*/  SHF.R.S32.HI R7, RZ, 0x1f, R238 ;  /* 0x0000001fff077819 */ /* 0x010fe200000114ee */
        /* <DEDUP_REMOVED lines=8> */
.L_x_1046:
[----:B------:R-:W1:Y:S01]  /*7b80*/  LDCU.64 UR6, c[0x0][0x5c8] ;  /* 0x0000b900ff0677ac */ /* 0x000e620008000a00 */
[----:B------:R-:W-:-:S05]  /*7b90*/  IADD3 R6, PT, PT, R238, R241, RZ ;  /* 0x000000f1ee067210 */ /* 0x000fca0007ffe0ff */
[C---:B-1----:R-:W-:Y:S02]  /*7ba0*/  IMAD R2, R6.reuse, UR7, RZ ;  /* 0x0000000706027c24 */ /* 0x042fe4000f8e02ff */
[----:B----4-:R-:W-:-:S05]  /*7bb0*/  IMAD.WIDE.U32 R6, R6, UR6, RZ ;  /* 0x0000000606067c25 */ /* 0x010fca000f8e00ff */
[----:B------:R-:W-:-:S07]  /*7bc0*/  IADD3 R2, PT, PT, R7, R2, RZ ;  /* 0x0000000207027210 */ /* 0x000fce0007ffe0ff */
.L_x_1047:
[----:B------:R-:W-:Y:S01]  /*7bd0*/  BAR.SYNC.DEFER_BLOCKING 0x0 ;  /* 0x0000000000007b1d */ /* 0x000fe20000010000 */
[----:B------:R-:W-:-:S04]  /*7be0*/  IMAD.SHL.U32 R0, R204, 0x40, RZ ;  /* 0x00000040cc007824 */ /* 0x000fc800078e00ff */
[-C--:B------:R-:W-:Y:S01]  /*7bf0*/  IMAD.WIDE.U32 R48, R0, R4.reuse, RZ ;  /* 0x0000000400307225 */ /* 0x080fe200078e00ff */
[----:B------:R-:W-:Y:S01]  /*7c00*/  SHF.R.S32.HI R7, RZ, 0x1f, R0 ;  /* 0x0000001fff077819 */ /* 0x000fe20000011400 */
[----:B------:R-:W1:Y:S01]  /*7c10*/  LDCU.64 UR4, c[0x0][0x5d8] ;  /* 0x0000bb00ff0477ac */ /* 0x000e620008000a00 */
[----:B------:R-:W-:Y:S01]  /*7c20*/  BSSY.RECONVERGENT B0, `(.L_x_1048) ;  /* 0x0000029000007945 */ /* 0x000fe20003800200 */
[----:B------:R-:W-:Y:S02]  /*7c30*/  LOP3.LUT R47, R48, 0x38, R201, 0xf8, !PT ;  /* 0x00000038302f7812 */ /* 0x000fe400078ef8c9 */
[----:B------:R-:W-:Y:S01]  /*7c40*/  IMAD R45, R7, R4, RZ ;  /* 0x00000004072d7224 */ /* 0x000fe200078e02ff */
[----:B------:R-:W-:Y:S02]  /*7c50*/  SHF.L.U32 R48, R204, 0x6, RZ ;  /* 0x00000006cc307819 */ /* 0x000fe400000006ff */
[----:B------:R-:W-:Y:S01]  /*7c60*/  IADD3 R60, P0, PT, R46, R47, RZ ;  /* 0x0000002f2e3c7210 */ /* 0x000fe20007f1e0ff */
[----:B------:R-:W-:Y:S01]  /*7c70*/  IMAD R45, R0, R5, R45 ;  /* 0x00000005002d7224 */ /* 0x000fe200078e022d */
[----:B------:R-:W-:Y:S01]  /*7c80*/  IADD3 R46, PT, PT, R203, 0x20, RZ ;  /* 0x00000020cb2e7810 */ /* 0x000fe20007ffe0ff */
[----:B------:R-:W-:-:S03]  /*7c90*/  IMAD.IADD R48, R239, 0x1, -R48 ;  /* 0x00000001ef307824 */ /* 0x000fc600078e0a30 */
[----:B------:R-:W-:Y:S02]  /*7ca0*/  IADD3.X R61, PT, PT, R44, R49, R45, P0, !PT ;  /* 0x000000312c3d7210 */ /* 0x000fe400007fe42d */
[CC--:B------:R-:W-:Y:S01]  /*7cb0*/  ISETP.GE.AND P3, PT, R203.reuse, R48.reuse, PT ;  /* 0x00000030cb00720c */ /* 0x0c0fe20003f66270 */
[----:B------:R2:W3:Y:S01]  /*7cc0*/  LDS.128 R40, [R200+0x13000] ;  /* 0x01300000c8287984 */ /* 0x0004e20000000c00 */
[C---:B-1----:R-:W-:Y:S01]  /*7cd0*/  IMAD.WIDE.U32 R60, R196.reuse, UR4, R60 ;  /* 0x00000004c43c7c25 */ /* 0x042fe2000f8e003c */
[----:B------:R-:W-:Y:S02]  /*7ce0*/  IADD3 R56, P0, PT, R203, 0x20, RZ ;  /* 0x00000020cb387810 */ /* 0x000fe40007f1e0ff */
[----:B------:R2:W1:Y:S01]  /*7cf0*/  LDS.128 R36, [R200+0x15000] ;  /* 0x01500000c8247984 */ /* 0x0004620000000c00 */
[----:B------:R-:W-:Y:S01]  /*7d00*/  IMAD R59, R196, UR5, R61 ;  /* 0x00000005c43b7c24 */ /* 0x000fe2000f8e023d */
[----:B------:R-:W-:Y:S01]  /*7d10*/  ISETP.GE.AND P5, PT, R46, R48, PT ;  /* 0x000000302e00720c */ /* 0x000fe20003fa6270 */
        /* <DEDUP_REMOVED lines=25> */
.L_x_1049:
[----:B------:R-:W-:Y:S05]  /*7eb0*/  BSYNC.RECONVERGENT B0 ;  /* 0x0000000000007941 */ /* 0x000fea0003800200 */
.L_x_1048:
        /* <DEDUP_REMOVED lines=17> */
.L_x_1051:
[----:B------:R-:W-:Y:S05]  /*7fd0*/  BSYNC.RECONVERGENT B0 ;  /* 0x0000000000007941 */ /* 0x000fea0003800200 */
.L_x_1050:
        /* <DEDUP_REMOVED lines=25> */
.L_x_1053:
[----:B------:R-:W-:Y:S05]  /*8170*/  BSYNC.RECONVERGENT B0 ;  /* 0x0000000000007941 */ /* 0x000fea0003800200 */
.L_x_1052:
[----:B------:R-:W-:Y:S05]  /*8180*/  @P5 BRA `(.L_x_1013) ;  /* 0x00000000003c5947 */ /* 0x000fea0003800000 */
[----:B------:R-:W4:Y:S01]  /*8190*/  LDCU UR10, c[0x0][0x440] ;  /* 0x00008800ff0a77ac */ /* 0x000f220008000800 */
[----:B------:R-:W-:Y:S02]  /*81a0*/  IMAD R57, R57, UR6, RZ ;  /* 0x0000000639397c24 */ /* 0x000fe4000f8e02ff */
[----:B------:R-:W-:Y:S01]  /*81b0*/  IMAD.MOV.U32 R4, RZ, RZ, R32 ;  /* 0x000000ffff047224 */ /* 0x000fe200078e0020 */
[----:B------:R-:W3:Y:S01]  /*81c0*/  LDCU.64 UR4, c[0x0][0x568] ;  /* 0x0000ad00ff0477ac */ /* 0x000ee20008000a00 */
        /* <DEDUP_REMOVED lines=11> */
.L_x_1013:
[----:B------:R-:W-:Y:S05]  /*8280*/  BSYNC.RECONVERGENT B1 ;  /* 0x0000000000017941 */ /* 0x000fea0003800200 */
.L_x_991:
[----:B------:R-:W2:Y:S01]  /*8290*/  LDCU UR5, c[0x0][0x438] ;  /* 0x00008700ff0577ac */ /* 0x000ea20008000800 */
[----:B-1--4-:R-:W1:Y:S08]  /*82a0*/  LDC R5, c[0x0][0x370] ;  /* 0x0000dc00ff057b82 */ /* 0x012e700000000800 */
[----:B---3--:R-:W3:Y:S01]  /*82b0*/  LDC R15, c[0x0][0x438] ;  /* 0x00010e00ff0f7b82 */ /* 0x008ee20000000800 */
[----:B--2---:R-:W-:-:S04]  /*82c0*/  UIADD3 UR5, UPT, UPT, UR5, 0x3f, URZ ;  /* 0x0000003f05057890 */ /* 0x004fc8000fffe0ff */
[----:B------:R-:W-:Y:S01]  /*82d0*/  USHF.R.S32.HI UR4, URZ, 0x1f, UR5 ;  /* 0x0000001fff047899 */ /* 0x000fe20008011405 */
[----:B-1----:R-:W-:-:S03]  /*82e0*/  IADD3 R204, PT, PT, R5, R204, RZ ;  /* 0x000000cc05cc7210 */ /* 0x002fc60007ffe0ff */
[----:B------:R-:W-:-:S04]  /*82f0*/  ULEA.HI UR4, UR4, UR5, URZ, 0x6 ;  /* 0x0000000504047291 */ /* 0x000fc8000f8f30ff */
[----:B------:R-:W-:-:S06]  /*8300*/  USHF.R.S32.HI UR4, URZ, 0x6, UR4 ;  /* 0x00000006ff047899 */ /* 0x000fcc0008011404 */
[----:B------:R-:W-:-:S13]  /*8310*/  ISETP.GE.AND P0, PT, R204, UR4, PT ;  /* 0x00000004cc007c0c */ /* 0x000fda000bf06270 */
[----:B---3--:R-:W-:Y:S05]  /*8320*/  @!P0 BRA `(.L_x_1054) ;  /* 0xffffff8000888947 */ /* 0x008fea000383ffff */
[----:B------:R-:W-:Y:S05]  /*8330*/  EXIT ;  /* 0x000000000000794d */ /* 0x000fea0003800000 */
.L_x_1055:
        /* <DEDUP_REMOVED lines=12> */
.L_x_1101:


//--------------------- .text._ZN5flash25flash_bwd_dot_do_o_kernelILb0E23Flash_bwd_kernel_traitsILi192ELi64ELi64ELi8ELi4ELi2ELi2ELb0ELb0EN7cutlass10bfloat16_tE19Flash_kernel_traitsILi192ELi64ELi64ELi8ES3_EEEEvNS_16Flash_bwd_paramsE --------------------------
	.section	.text._ZN5flash25flash_bwd_dot_do_o_kernelILb0E23Flash_bwd_kernel_traitsILi192ELi64ELi64ELi8ELi4ELi2ELi2ELb0ELb0EN7cutlass10bfloat16_tE19Flash_kernel_traitsILi192ELi64ELi64ELi8ES3_EEEEvNS_16Flash_bwd_paramsE,"ax",@progbits
	.align	128
        .global         _ZN5flash25flash_bwd_dot_do_o_kernelILb0E23Flash_bwd_kernel_traitsILi192ELi64ELi64ELi8ELi4ELi2ELi2ELb0ELb0EN7cutlass10bfloat16_tE19Flash_kernel_traitsILi192ELi64ELi64ELi8ES3_EEEEvNS_16Flash_bwd_paramsE
        .type           _ZN5flash25flash_bwd_dot_do_o_kernelILb0E23Flash_bwd_kernel_traitsILi192ELi64ELi64ELi8ELi4ELi2ELi2ELb0ELb0EN7cutlass10bfloat16_tE19Flash_kernel_traitsILi192ELi64ELi64ELi8ES3_EEEEvNS_16Flash_bwd_paramsE,@function
        .size           _ZN5flash25flash_bwd_dot_do_o_kernelILb0E23Flash_bwd_kernel_traitsILi192ELi64ELi64ELi8ELi4ELi2ELi2ELb0ELb0EN7cutlass10bfloat16_tE19Flash_kernel_traitsILi192ELi64ELi64ELi8ES3_EEEEvNS_16Flash_bwd_paramsE,(.L_x_1102 - _ZN5flash25flash_bwd_dot_do_o_kernelILb0E23Flash_bwd_kernel_traitsILi192ELi64ELi64ELi8ELi4ELi2ELi2ELb0ELb0EN7cutlass10bfloat16_tE19Flash_kernel_traitsILi192ELi64ELi64ELi8ES3_EEEEvNS_16Flash_bwd_paramsE)
        .other          _ZN5flash25flash_bwd_dot_do_o_kernelILb0E23Flash_bwd_kernel_traitsILi192ELi64ELi64ELi8ELi4ELi2ELi2ELb0ELb0EN7cutlass10bfloat16_tE19Flash_kernel_traitsILi192ELi64ELi64ELi8ES3_EEEEvNS_16Flash_bwd_paramsE,@"STO_CUDA_ENTRY STV_DEFAULT"
_ZN5flash25flash_bwd_dot_do_o_kernelILb0E23Flash_bwd_kernel_traitsILi192ELi64ELi64ELi8ELi4ELi2ELi2ELb0ELb0EN7cutlass10bfloat16_tE19Flash_kernel_traitsILi192ELi64ELi64ELi8ES3_EEEEvNS_16Flash_bwd_paramsE:
.text._ZN5flash25flash_bwd_dot_do_o_kernelILb0E23Flash_bwd_kernel_traitsILi192ELi64ELi64ELi8ELi4ELi2ELi2ELb0ELb0EN7cutlass10bfloat16_tE19Flash_kernel_traitsILi192ELi64ELi64ELi8ES3_EEEEvNS_16Flash_bwd_paramsE:
        /* <DEDUP_REMOVED lines=51> */
.L_x_1056:
[----:B------:R-:W0:Y:S08]  /*0330*/  LDC R58, c[0x0][0x3e0] ;  /* 0x0000f800ff3a7b82 */ /* 0x000e300000000800 */
[----:B------:R-:W1:Y:S01]  /*0340*/  LDC R3, c[0x0][0x444] ;  /* 0x00011100ff037b82 */ /* 0x000e620000000800 */
[----:B0-----:R-:W-:-:S04]  /*0350*/  IMAD R58, R7, R58, UR5 ;  /* 0x00000005073a7e24 */ /* 0x001fc8000f8e023a */
[----:B-1----:R-:W-:-:S07]  /*0360*/  IMAD R58, R58, R3, RZ ;  /* 0x000000033a3a7224 */ /* 0x002fce00078e02ff */
.L_x_1057:
        /* <DEDUP_REMOVED lines=56> */
.L_x_1059:
[----:B------:R-:W-:Y:S05]  /*06f0*/  BSYNC.RECONVERGENT B0 ;  /* 0x0000000000007941 */ /* 0x000fea0003800200 */
.L_x_1058:
        /* <DEDUP_REMOVED lines=19> */
.L_x_1061:
[----:B------:R-:W-:Y:S05]  /*0830*/  BSYNC.RECONVERGENT B0 ;  /* 0x0000000000007941 */ /* 0x000fea0003800200 */
.L_x_1060:
        /* <DEDUP_REMOVED lines=21> */
.L_x_1063:
[----:B------:R-:W-:Y:S05]  /*0990*/  BSYNC.RECONVERGENT B0 ;  /* 0x0000000000007941 */ /* 0x000fea0003800200 */
.L_x_1062:
        /* <DEDUP_REMOVED lines=25> */
.L_x_1065:
[----:B------:R-:W-:Y:S05]  /*0b30*/  BSYNC.RECONVERGENT B0 ;  /* 0x0000000000007941 */ /* 0x000fea0003800200 */
.L_x_1064:
        /* <DEDUP_REMOVED lines=173> */
.L_x_1066:
        /* <DEDUP_REMOVED lines=15> */
.L_x_1102:


//--------------------- .text._ZN5flash25flash_bwd_dot_do_o_kernelILb1E23Flash_bwd_kernel_traitsILi192ELi64ELi64ELi8ELi4ELi2ELi2ELb0ELb0EN7cutlass10bfloat16_tE19Flash_kernel_traitsILi192ELi64ELi64ELi8ES3_EEEEvNS_16Flash_bwd_paramsE --------------------------
	.section	.text._ZN5flash25flash_bwd_dot_do_o_kernelILb1E23Flash_bwd_kernel_traitsILi192ELi64ELi64ELi8ELi4ELi2ELi2ELb0ELb0EN7cutlass10bfloat16_tE19Flash_kernel_traitsILi192ELi64ELi64ELi8ES3_EEEEvNS_16Flash_bwd_paramsE,"ax",@progbits
	.align	128
        .global         _ZN5flash25flash_bwd_dot_do_o_kernelILb1E23Flash_bwd_kernel_traitsILi192ELi64ELi64ELi8ELi4ELi2ELi2ELb0ELb0EN7cutlass10bfloat16_tE19Flash_kernel_traitsILi192ELi64ELi64ELi8ES3_EEEEvNS_16Flash_bwd_paramsE
        .type           _ZN5flash25flash_bwd_dot_do_o_kernelILb1E23Flash_bwd_kernel_traitsILi192ELi64ELi64ELi8ELi4ELi2ELi2ELb0ELb0EN7cutlass10bfloat16_tE19Flash_kernel_traitsILi192ELi64ELi64ELi8ES3_EEEEvNS_16Flash_bwd_paramsE,@function
        .size           _ZN5flash25flash_bwd_dot_do_o_kernelILb1E23Flash_bwd_kernel_traitsILi192ELi64ELi64ELi8ELi4ELi2ELi2ELb0ELb0EN7cutlass10bfloat16_tE19Flash_kernel_traitsILi192ELi64ELi64ELi8ES3_EEEEvNS_16Flash_bwd_paramsE,(.L_x_1103 - _ZN5flash25flash_bwd_dot_do_o_kernelILb1E23Flash_bwd_kernel_traitsILi192ELi64ELi64ELi8ELi4ELi2ELi2ELb0ELb0EN7cutlass10bfloat16_tE19Flash_kernel_traitsILi192ELi64ELi64ELi8ES3_EEEEvNS_16Flash_bwd_paramsE)
        .other          _ZN5flash25flash_bwd_dot_do_o_kernelILb1E23Flash_bwd_kernel_traitsILi192ELi64ELi64ELi8ELi4ELi2ELi2ELb0ELb0EN7cutlass10bfloat16_tE19Flash_kernel_traitsILi192ELi64ELi64ELi8ES3_EEEEvNS_16Flash_bwd_paramsE,@"STO_CUDA_ENTRY STV_DEFAULT"
_ZN5flash25flash_bwd_dot_do_o_kernelILb1E23Flash_bwd_kernel_traitsILi192ELi64ELi64ELi8ELi4ELi2ELi2ELb0ELb0EN7cutlass10bfloat16_tE19Flash_kernel_traitsILi192ELi64ELi64ELi8ES3_EEEEvNS_16Flash_bwd_paramsE:
.text._ZN5flash25flash_bwd_dot_do_o_kernelILb1E23Flash_bwd_kernel_traitsILi192ELi64ELi64ELi8ELi4ELi2ELi2ELb0ELb0EN7cutlass10bfloat16_tE19Flash_kernel_traitsILi192ELi64ELi64ELi8ES3_EEEEvNS_16Flash_bwd_paramsE:
        /* <DEDUP_REMOVED lines=58> */
.L_x_1067:
[-C--:B------:R-:W-:Y:S02]  /*03a0*/  IMAD R5, R13, R2.reuse, RZ ;  /* 0x000000020d057224 */ /* 0x080fe400078e02ff */
[----:B------:R-:W-:-:S04]  /*03b0*/  IMAD.WIDE.U32 R10, R12, R2, RZ ;  /* 0x000000020c0a7225 */ /* 0x000fc800078e00ff */
[----:B------:R-:W-:Y:S02]  /*03c0*/  IMAD.IADD R16, R11, 0x1, R5 ;  /* 0x000000010b107824 */ /* 0x000fe400078e0205 */
[----:B------:R-:W-:-:S07]  /*03d0*/  IMAD.MOV.U32 R15, RZ, RZ, R10 ;  /* 0x000000ffff0f7224 */ /* 0x000fce00078e000a */
.L_x_1068:
        /* <DEDUP_REMOVED lines=21> */
.L_x_1069:
[----:B------:R-:W0:Y:S01]  /*0530*/  LDC R2, c[0x0][0x444] ;  /* 0x00011100ff027b82 */ /* 0x000e220000000800 */
[----:B------:R-:W-:-:S04]  /*0540*/  IMAD R3, R3, R54, R61 ;  /* 0x0000003603037224 */ /* 0x000fc800078e023d */
[----:B0-----:R-:W-:-:S07]  /*0550*/  IMAD R55, R3, R2, RZ ;  /* 0x0000000203377224 */ /* 0x001fce00078e02ff */
.L_x_1070:
        /* <DEDUP_REMOVED lines=59> */
.L_x_1072:
[----:B------:R-:W-:Y:S05]  /*0910*/  BSYNC.RECONVERGENT B0 ;  /* 0x0000000000007941 */ /* 0x000fea0003800200 */
.L_x_1071:
        /* <DEDUP_REMOVED lines=21> */
.L_x_1074:
[----:B------:R-:W-:Y:S05]  /*0a70*/  BSYNC.RECONVERGENT B0 ;  /* 0x0000000000007941 */ /* 0x000fea0003800200 */
.L_x_1073:
        /* <DEDUP_REMOVED lines=28> */
.L_x_1076:
[----:B------:R-:W-:Y:S05]  /*0c40*/  BSYNC.RECONVERGENT B0 ;  /* 0x0000000000007941 */ /* 0x000fea0003800200 */
.L_x_1075:
        /* <DEDUP_REMOVED lines=26> */
.L_x_1078:
[----:B------:R-:W-:Y:S05]  /*0df0*/  BSYNC.RECONVERGENT B0 ;  /* 0x0000000000007941 */ /* 0x000fea0003800200 */
.L_x_1077:
        /* <DEDUP_REMOVED lines=197> */
.L_x_1079:
        /* <DEDUP_REMOVED lines=11> */
.L_x_1103:


//--------------------- .nv.shared._ZN5flash44flash_bwd_dq_dk_dv_loop_seqk_parallel_kernelI23Flash_bwd_kernel_traitsILi192ELi64ELi64ELi8ELi4ELi2ELi2ELb1ELb1EN7cutlass10bfloat16_tE19Flash_kernel_traitsILi192ELi64ELi64ELi8ES3_EELb0ELb1ELb0ELb0ELb0ELb0ELb0EEEvNS_16Flash_bwd_paramsE --------------------------
	.section	.nv.shared._ZN5flash44flash_bwd_dq_dk_dv_loop_seqk_parallel_kernelI23Flash_bwd_kernel_traitsILi192ELi64ELi64ELi8ELi4ELi2ELi2ELb1ELb1EN7cutlass10bfloat16_tE19Flash_kernel_traitsILi192ELi64ELi64ELi8ES3_EELb0ELb1ELb0ELb0ELb0ELb0ELb0EEEvNS_16Flash_bwd_paramsE,"aw",@nobits
	.sectionflags	@""
	.align	16
	.zero		1024


//--------------------- .nv.shared.reserved.0     --------------------------
	.section	.nv.shared.reserved.0,"aw",@nobits
	.weak		__nv_reservedSMEM_offset_0_alias
	.size		__nv_reservedSMEM_offset_0_alias, 0, 64
	.other		__nv_reservedSMEM_offset_0_alias,@"STO_CUDA_RESERVED_SHARED STV_DEFAULT"
__nv_reservedSMEM_offset_0_alias:
	.zero		0
	.zero		64


//--------------------- .nv.global                --------------------------
	.section	.nv.global,"aw",@nobits
.nv.global:
	.type		_ZN73_INTERNAL_f87d3d6e_37_flash_bwd_hdim192_bf16_causal_sm80_cu_a6473388_28634cute1_E,@object
	.size		_ZN73_INTERNAL_f87d3d6e_37_flash_bwd_hdim192_bf16_causal_sm80_cu_a6473388_28634cute1_E,(_ZN73_INTERNAL_f87d3d6e_37_flash_bwd_hdim192_bf16_causal_sm80_cu_a6473388_28634cuda3std3__45__cpo6cbeginE - _ZN73_INTERNAL_f87d3d6e_37_flash_bwd_hdim192_bf16_causal_sm80_cu_a6473388_28634cute1_E)
_ZN73_INTERNAL_f87d3d6e_37_flash_bwd_hdim192_bf16_causal_sm80_cu_a6473388_28634cute1_E:
	.zero		1
	.type		_ZN73_INTERNAL_f87d3d6e_37_flash_bwd_hdim192_bf16_causal_sm80_cu_a6473388_28634cuda3std3__45__cpo6cbeginE,@object
	.size		_ZN73_INTERNAL_f87d3d6e_37_flash_bwd_hdim192_bf16_causal_sm80_cu_a6473388_28634cuda3std3__45__cpo6cbeginE,(_ZN73_INTERNAL_f87d3d6e_37_flash_bwd_hdim192_bf16_causal_sm80_cu_a6473388_28634cuda3std3__48in_placeE - _ZN73_INTERNAL_f87d3d6e_37_flash_bwd_hdim192_bf16_causal_sm80_cu_a6473388_28634cuda3std3__45__cpo6cbeginE)
_ZN73_INTERNAL_f87d3d6e_37_flash_bwd_hdim192_bf16_causal_sm80_cu_a6473388_28634cuda3std3__45__cpo6cbeginE:
	.zero		1
	.type		_ZN73_INTERNAL_f87d3d6e_37_flash_bwd_hdim192_bf16_causal_sm80_cu_a6473388_28634cuda3std3__48in_placeE,@object
	.size		_ZN73_INTERNAL_f87d3d6e_37_flash_bwd_hdim192_bf16_causal_sm80_cu_a6473388_28634cuda3std3__48in_placeE,(_ZN73_INTERNAL_f87d3d6e_37_flash_bwd_hdim192_bf16_causal_sm80_cu_a6473388_28634cuda3std6ranges3__45__cpo9iter_moveE - _ZN73_INTERNAL_f87d3d6e_37_flash_bwd_hdim192_bf16_causal_sm80_cu_a6473388_28634cuda3std3__48in_placeE)
_ZN73_INTERNAL_f87d3d6e_37_flash_bwd_hdim192_bf16_causal_sm80_cu_a6473388_28634cuda3std3__48in_placeE:
	.zero		1
	.type		_ZN73_INTERNAL_f87d3d6e_37_flash_bwd_hdim192_bf16_causal_sm80_cu_a6473388_28634cuda3std6ranges3__45__cpo9iter_moveE,@object
	.size		_ZN73_INTERNAL_f87d3d6e_37_flash_bwd_hdim192_bf16_causal_sm80_cu_a6473388_28634cuda3std6ranges3__45__cpo9iter_moveE,(_ZN73_INTERNAL_f87d3d6e_37_flash_bwd_hdim192_bf16_causal_sm80_cu_a6473388_28634cuda3std3__45__cpo5beginE - _ZN73_INTERNAL_f87d3d6e_37_flash_bwd_hdim192_bf16_causal_sm80_cu_a6473388_28634cuda3std6ranges3__45__cpo9iter_moveE)
_ZN73_INTERNAL_f87d3d6e_37_flash_bwd_hdim192_bf16_causal_sm80_cu_a6473388_28634cuda3std6ranges3__45__cpo9iter_moveE:
	.zero		1
	.type		_ZN73_INTERNAL_f87d3d6e_37_flash_bwd_hdim192_bf16_causal_sm80_cu_a6473388_28634cuda3std3__45__cpo5beginE,@object
	.size		_ZN73_INTERNAL_f87d3d6e_37_flash_bwd_hdim192_bf16_causal_sm80_cu_a6473388_28634cuda3std3__45__cpo5beginE,(_ZN73_INTERNAL_f87d3d6e_37_flash_bwd_hdim192_bf16_causal_sm80_cu_a6473388_28634cuda3std3__475_GLOBAL__N__f87d3d6e_37_flash_bwd_hdim192_bf16_causal_sm80_cu_a6473388_28636ignoreE - _ZN73_INTERNAL_f87d3d6e_37_flash_bwd_hdim192_bf16_causal_sm80_cu_a6473388_28634cuda3std3__45__cpo5beginE)
_ZN73_INTERNAL_f87d3d6e_37_flash_bwd_hdim192_bf16_causal_sm80_cu_a6473388_28634cuda3std3__45__cpo5beginE:
	.zero		1
	.type		_ZN73_INTERNAL_f87d3d6e_37_flash_bwd_hdim192_bf16_causal_sm80_cu_a6473388_28634cuda3std3__475_GLOBAL__N__f87d3d6e_37_flash_bwd_hdim192_bf16_causal_sm80_cu_a6473388_28636ignoreE,@object
	.size		_ZN73_INTERNAL_f87d3d6e_37_flash_bwd_hdim192_bf16_causal_sm80_cu_a6473388_28634cuda3std3__475_GLOBAL__N__f87d3d6e_37_flash_bwd_hdim192_bf16_causal_sm80_cu_a6473388_28636ignoreE,(_ZN73_INTERNAL_f87d3d6e_37_flash_bwd_hdim192_bf16_causal_sm80_cu_a6473388_28634cute7productE - _ZN73_INTERNAL_f87d3d6e_37_flash_bwd_hdim192_bf16_causal_sm80_cu_a6473388_28634cuda3std3__475_GLOBAL__N__f87d3d6e_37_flash_bwd_hdim192_bf16_causal_sm80_cu_a6473388_28636ignoreE)
_ZN73_INTERNAL_f87d3d6e_37_flash_bwd_hdim192_bf16_causal_sm80_cu_a6473388_28634cuda3std3__475_GLOBAL__N__f87d3d6e_37_flash_bwd_hdim192_bf16_causal_sm80_cu_a6473388_28636ignoreE:
	.zero		1
	.type		_ZN73_INTERNAL_f87d3d6e_37_flash_bwd_hdim192_bf16_causal_sm80_cu_a6473388_28634cute7productE,@object
	.size		_ZN73_INTERNAL_f87d3d6e_37_flash_bwd_hdim192_bf16_causal_sm80_cu_a6473388_28634cute7productE,(_ZN73_INTERNAL_f87d3d6e_37_flash_bwd_hdim192_bf16_causal_sm80_cu_a6473388_28634cuda3std3__45__cpo3endE - _ZN73_INTERNAL_f87d3d6e_37_flash_bwd_hdim192_bf16_causal_sm80_cu_a6473388_28634cute7productE)
_ZN73_INTERNAL_f87d3d6e_37_flash_bwd_hdim192_bf16_causal_sm80_cu_a6473388_28634cute7productE:
	.zero		1
	.type		_ZN73_INTERNAL_f87d3d6e_37_flash_bwd_hdim192_bf16_causal_sm80_cu_a6473388_28634cuda3std3__45__cpo3endE,@object
	.size		_ZN73_INTERNAL_f87d3d6e_37_flash_bwd_hdim192_bf16_causal_sm80_cu_a6473388_28634cuda3std3__45__cpo3endE,(_ZN73_INTERNAL_f87d3d6e_37_flash_bwd_hdim192_bf16_causal_sm80_cu_a6473388_28634cuda3std3__419piecewise_constructE - _ZN73_INTERNAL_f87d3d6e_37_flash_bwd_hdim192_bf16_causal_sm80_cu_a6473388_28634cuda3std3__45__cpo3endE)
_ZN73_INTERNAL_f87d3d6e_37_flash_bwd_hdim192_bf16_causal_sm80_cu_a6473388_28634cuda3std3__45__cpo3endE:
	.zero		1
	.type		_ZN73_INTERNAL_f87d3d6e_37_flash_bwd_hdim192_bf16_causal_sm80_cu_a6473388_28634cuda3std3__419piecewise_constructE,@object
	.size		_ZN73_INTERNAL_f87d3d6e_37_flash_bwd_hdim192_bf16_causal_sm80_cu_a6473388_28634cuda3std3__419piecewise_constructE,(_ZN73_INTERNAL_f87d3d6e_37_flash_bwd_hdim192_bf16_causal_sm80_cu_a6473388_28634cuda3std3__45__cpo4cendE - _ZN73_INTERNAL_f87d3d6e_37_flash_bwd_hdim192_bf16_causal_sm80_cu_a6473388_28634cuda3std3__419piecewise_constructE)
_ZN73_INTERNAL_f87d3d6e_37_flash_bwd_hdim192_bf16_causal_sm80_cu_a6473388_28634cuda3std3__419piecewise_constructE:
	.zero		1
	.type		_ZN73_INTERNAL_f87d3d6e_37_flash_bwd_hdim192_bf16_causal_sm80_cu_a6473388_28634cuda3std3__45__cpo4cendE,@object
	.size		_ZN73_INTERNAL_f87d3d6e_37_flash_bwd_hdim192_bf16_causal_sm80_cu_a6473388_28634cuda3std3__45__cpo4cendE,(_ZN73_INTERNAL_f87d3d6e_37_flash_bwd_hdim192_bf16_causal_sm80_cu_a6473388_28634cuda3std6ranges3__45__cpo4swapE - _ZN73_INTERNAL_f87d3d6e_37_flash_bwd_hdim192_bf16_causal_sm80_cu_a6473388_28634cuda3std3__45__cpo4cendE)
_ZN73_INTERNAL_f87d3d6e_37_flash_bwd_hdim192_bf16_causal_sm80_cu_a6473388_28634cuda3std3__45__cpo4cendE:
	.zero		1
	.type		_ZN73_INTERNAL_f87d3d6e_37_flash_bwd_hdim192_bf16_causal_sm80_cu_a6473388_28634cuda3std6ranges3__45__cpo4swapE,@object
	.size		_ZN73_INTERNAL_f87d3d6e_37_flash_bwd_hdim192_bf16_causal_sm80_cu_a6473388_28634cuda3std6ranges3__45__cpo4swapE,(.L_7 - _ZN73_INTERNAL_f87d3d6e_37_flash_bwd_hdim192_bf16_causal_sm80_cu_a6473388_28634cuda3std6ranges3__45__cpo4swapE)
_ZN73_INTERNAL_f87d3d6e_37_flash_bwd_hdim192_bf16_causal_sm80_cu_a6473388_28634cuda3std6ranges3__45__cpo4swapE:
	.zero		1
.L_7:


//--------------------- .nv.shared._ZN5flash44flash_bwd_dq_dk_dv_loop_seqk_parallel_kernelI23Flash_bwd_kernel_traitsILi192ELi64ELi64ELi8ELi4ELi2ELi2ELb1ELb1EN7cutlass10bfloat16_tE19Flash_kernel_traitsILi192ELi64ELi64ELi8ES3_EELb0ELb1ELb0ELb0ELb0ELb1ELb0EEEvNS_16Flash_bwd_paramsE --------------------------
	.section	.nv.shared._ZN5flash44flash_bwd_dq_dk_dv_loop_seqk_parallel_kernelI23Flash_bwd_kernel_traitsILi192ELi64ELi64ELi8ELi4ELi2ELi2ELb1ELb1EN7cutlass10bfloat16_tE19Flash_kernel_traitsILi192ELi64ELi64ELi8ES3_EELb0ELb1ELb0ELb0ELb0ELb1ELb0EEEvNS_16Flash_bwd_paramsE,"aw",@nobits
	.sectionflags	@""
	.align	16
	.zero		1024


//--------------------- .nv.shared._ZN5flash44flash_bwd_dq_dk_dv_loop_seqk_parallel_kernelI23Flash_bwd_kernel_traitsILi192ELi64ELi64ELi8ELi4ELi2ELi2ELb1ELb1EN7cutlass10bfloat16_tE19Flash_kernel_traitsILi192ELi64ELi64ELi8ES3_EELb0ELb1ELb0ELb1ELb0ELb0ELb0EEEvNS_16Flash_bwd_paramsE --------------------------
	.section	.nv.shared._ZN5flash44flash_bwd_dq_dk_dv_loop_seqk_parallel_kernelI23Flash_bwd_kernel_traitsILi192ELi64ELi64ELi8ELi4ELi2ELi2ELb1ELb1EN7cutlass10bfloat16_tE19Flash_kernel_traitsILi192ELi64ELi64ELi8ES3_EELb0ELb1ELb0ELb1ELb0ELb0ELb0EEEvNS_16Flash_bwd_paramsE,"aw",@nobits
	.sectionflags	@""
	.align	16
	.zero		1024


//--------------------- .nv.shared._ZN5flash44flash_bwd_dq_dk_dv_loop_seqk_parallel_kernelI23Flash_bwd_kernel_traitsILi192ELi64ELi64ELi8ELi4ELi2ELi2ELb0ELb0EN7cutlass10bfloat16_tE19Flash_kernel_traitsILi192ELi64ELi64ELi8ES3_EELb0ELb1ELb0ELb0ELb0ELb0ELb0EEEvNS_16Flash_bwd_paramsE --------------------------
	.section	.nv.shared._ZN5flash44flash_bwd_dq_dk_dv_loop_seqk_parallel_kernelI23Flash_bwd_kernel_traitsILi192ELi64ELi64ELi8ELi4ELi2ELi2ELb0ELb0EN7cutlass10bfloat16_tE19Flash_kernel_traitsILi192ELi64ELi64ELi8ES3_EELb0ELb1ELb0ELb0ELb0ELb0ELb0EEEvNS_16Flash_bwd_paramsE,"aw",@nobits
	.sectionflags	@""
	.align	16
	.zero		1024


//--------------------- .nv.shared._ZN5flash44flash_bwd_dq_dk_dv_loop_seqk_parallel_kernelI23Flash_bwd_kernel_traitsILi192ELi64ELi64ELi8ELi4ELi2ELi2ELb0ELb0EN7cutlass10bfloat16_tE19Flash_kernel_traitsILi192ELi64ELi64ELi8ES3_EELb0ELb1ELb0ELb0ELb0ELb1ELb0EEEvNS_16Flash_bwd_paramsE --------------------------
	.section	.nv.shared._ZN5flash44flash_bwd_dq_dk_dv_loop_seqk_parallel_kernelI23Flash_bwd_kernel_traitsILi192ELi64ELi64ELi8ELi4ELi2ELi2ELb0ELb0EN7cutlass10bfloat16_tE19Flash_kernel_traitsILi192ELi64ELi64ELi8ES3_EELb0ELb1ELb0ELb0ELb0ELb1ELb0EEEvNS_16Flash_bwd_paramsE,"aw",@nobits
	.sectionflags	@""
	.align	16
	.zero		1024


//--------------------- .nv.shared._ZN5flash44flash_bwd_dq_dk_dv_loop_seqk_parallel_kernelI23Flash_bwd_kernel_traitsILi192ELi64ELi64ELi8ELi4ELi2ELi2ELb0ELb0EN7cutlass10bfloat16_tE19Flash_kernel_traitsILi192ELi64ELi64ELi8ES3_EELb0ELb1ELb0ELb1ELb0ELb0ELb0EEEvNS_16Flash_bwd_paramsE --------------------------
	.section	.nv.shared._ZN5flash44flash_bwd_dq_dk_dv_loop_seqk_parallel_kernelI23Flash_bwd_kernel_traitsILi192ELi64ELi64ELi8ELi4ELi2ELi2ELb0ELb0EN7cutlass10bfloat16_tE19Flash_kernel_traitsILi192ELi64ELi64ELi8ES3_EELb0ELb1ELb0ELb1ELb0ELb0ELb0EEEvNS_16Flash_bwd_paramsE,"aw",@nobits
	.sectionflags	@""
	.align	16
	.zero		1024


//--------------------- .nv.shared._ZN5flash27flash_bwd_convert_dq_kernelI23Flash_bwd_kernel_traitsILi192ELi64ELi64ELi8ELi4ELi2ELi2ELb1ELb1EN7cutlass10bfloat16_tE19Flash_kernel_traitsILi192ELi64ELi64ELi8ES3_EEEEvNS_16Flash_bwd_paramsEi --------------------------
	.section	.nv.shared._ZN5flash27flash_bwd_convert_dq_kernelI23Flash_bwd_kernel_traitsILi192ELi64ELi64ELi8ELi4ELi2ELi2ELb1ELb1EN7cutlass10bfloat16_tE19Flash_kernel_traitsILi192ELi64ELi64ELi8ES3_EEEEvNS_16Flash_bwd_paramsEi,"aw",@nobits
	.sectionflags	@""
	.align	16
	.zero		1024


//--------------------- .nv.shared._ZN5flash44flash_bwd_dq_dk_dv_loop_seqk_parallel_kernelI23Flash_bwd_kernel_traitsILi192ELi64ELi64ELi8ELi4ELi2ELi2ELb1ELb1EN7cutlass10bfloat16_tE19Flash_kernel_traitsILi192ELi64ELi64ELi8ES3_EELb1ELb1ELb0ELb0ELb0ELb0ELb0EEEvNS_16Flash_bwd_paramsE --------------------------
	.section	.nv.shared._ZN5flash44flash_bwd_dq_dk_dv_loop_seqk_parallel_kernelI23Flash_bwd_kernel_traitsILi192ELi64ELi64ELi8ELi4ELi2ELi2ELb1ELb1EN7cutlass10bfloat16_tE19Flash_kernel_traitsILi192ELi64ELi64ELi8ES3_EELb1ELb1ELb0ELb0ELb0ELb0ELb0EEEvNS_16Flash_bwd_paramsE,"aw",@nobits
	.sectionflags	@""
	.align	16
	.zero		1024


//--------------------- .nv.shared._ZN5flash44flash_bwd_dq_dk_dv_loop_seqk_parallel_kernelI23Flash_bwd_kernel_traitsILi192ELi64ELi64ELi8ELi4ELi2ELi2ELb1ELb1EN7cutlass10bfloat16_tE19Flash_kernel_traitsILi192ELi64ELi64ELi8ES3_EELb0ELb1ELb0ELb0ELb0ELb0ELb1EEEvNS_16Flash_bwd_paramsE --------------------------
	.section	.nv.shared._ZN5flash44flash_bwd_dq_dk_dv_loop_seqk_parallel_kernelI23Flash_bwd_kernel_traitsILi192ELi64ELi64ELi8ELi4ELi2ELi2ELb1ELb1EN7cutlass10bfloat16_tE19Flash_kernel_traitsILi192ELi64ELi64ELi8ES3_EELb0ELb1ELb0ELb0ELb0ELb0ELb1EEEvNS_16Flash_bwd_paramsE,"aw",@nobits
	.sectionflags	@""
	.align	16
	.zero		1024


//--------------------- .nv.shared._ZN5flash44flash_bwd_dq_dk_dv_loop_seqk_parallel_kernelI23Flash_bwd_kernel_traitsILi192ELi64ELi64ELi8ELi4ELi2ELi2ELb1ELb1EN7cutlass10bfloat16_tE19Flash_kernel_traitsILi192ELi64ELi64ELi8ES3_EELb1ELb1ELb0ELb0ELb0ELb1ELb0EEEvNS_16Flash_bwd_paramsE --------------------------
	.section	.nv.shared._ZN5flash44flash_bwd_dq_dk_dv_loop_seqk_parallel_kernelI23Flash_bwd_kernel_traitsILi192ELi64ELi64ELi8ELi4ELi2ELi2ELb1ELb1EN7cutlass10bfloat16_tE19Flash_kernel_traitsILi192ELi64ELi64ELi8ES3_EELb1ELb1ELb0ELb0ELb0ELb1ELb0EEEvNS_16Flash_bwd_paramsE,"aw",@nobits
	.sectionflags	@""
	.align	16
	.zero		1024


//--------------------- .nv.shared._ZN5flash44flash_bwd_dq_dk_dv_loop_seqk_parallel_kernelI23Flash_bwd_kernel_traitsILi192ELi64ELi64ELi8ELi4ELi2ELi2ELb1ELb1EN7cutlass10bfloat16_tE19Flash_kernel_traitsILi192ELi64ELi64ELi8ES3_EELb0ELb1ELb0ELb0ELb0ELb1ELb1EEEvNS_16Flash_bwd_paramsE --------------------------
	.section	.nv.shared._ZN5flash44flash_bwd_dq_dk_dv_loop_seqk_parallel_kernelI23Flash_bwd_kernel_traitsILi192ELi64ELi64ELi8ELi4ELi2ELi2ELb1ELb1EN7cutlass10bfloat16_tE19Flash_kernel_traitsILi192ELi64ELi64ELi8ES3_EELb0ELb1ELb0ELb0ELb0ELb1ELb1EEEvNS_16Flash_bwd_paramsE,"aw",@nobits
	.sectionflags	@""
	.align	16
	.zero		1024


//--------------------- .nv.shared._ZN5flash44flash_bwd_dq_dk_dv_loop_seqk_parallel_kernelI23Flash_bwd_kernel_traitsILi192ELi64ELi64ELi8ELi4ELi2ELi2ELb1ELb1EN7cutlass10bfloat16_tE19Flash_kernel_traitsILi192ELi64ELi64ELi8ES3_EELb1ELb1ELb0ELb1ELb0ELb0ELb0EEEvNS_16Flash_bwd_paramsE --------------------------
	.section	.nv.shared._ZN5flash44flash_bwd_dq_dk_dv_loop_seqk_parallel_kernelI23Flash_bwd_kernel_traitsILi192ELi64ELi64ELi8ELi4ELi2ELi2ELb1ELb1EN7cutlass10bfloat16_tE19Flash_kernel_traitsILi192ELi64ELi64ELi8ES3_EELb1ELb1ELb0ELb1ELb0ELb0ELb0EEEvNS_16Flash_bwd_paramsE,"aw",@nobits
	.sectionflags	@""
	.align	16
	.zero		1024


//--------------------- .nv.shared._ZN5flash44flash_bwd_dq_dk_dv_loop_seqk_parallel_kernelI23Flash_bwd_kernel_traitsILi192ELi64ELi64ELi8ELi4ELi2ELi2ELb1ELb1EN7cutlass10bfloat16_tE19Flash_kernel_traitsILi192ELi64ELi64ELi8ES3_EELb0ELb1ELb0ELb1ELb0ELb0ELb1EEEvNS_16Flash_bwd_paramsE --------------------------
	.section	.nv.shared._ZN5flash44flash_bwd_dq_dk_dv_loop_seqk_parallel_kernelI23Flash_bwd_kernel_traitsILi192ELi64ELi64ELi8ELi4ELi2ELi2ELb1ELb1EN7cutlass10bfloat16_tE19Flash_kernel_traitsILi192ELi64ELi64ELi8ES3_EELb0ELb1ELb0ELb1ELb0ELb0ELb1EEEvNS_16Flash_bwd_paramsE,"aw",@nobits
	.sectionflags	@""
	.align	16
	.zero		1024


//--------------------- .nv.shared._ZN5flash25flash_bwd_dot_do_o_kernelILb0E23Flash_bwd_kernel_traitsILi192ELi64ELi64ELi8ELi4ELi2ELi2ELb1ELb1EN7cutlass10bfloat16_tE19Flash_kernel_traitsILi192ELi64ELi64ELi8ES3_EEEEvNS_16Flash_bwd_paramsE --------------------------
	.section	.nv.shared._ZN5flash25flash_bwd_dot_do_o_kernelILb0E23Flash_bwd_kernel_traitsILi192ELi64ELi64ELi8ELi4ELi2ELi2ELb1ELb1EN7cutlass10bfloat16_tE19Flash_kernel_traitsILi192ELi64ELi64ELi8ES3_EEEEvNS_16Flash_bwd_paramsE,"aw",@nobits
	.sectionflags	@""
	.align	16
	.zero		1024


//--------------------- .nv.shared._ZN5flash25flash_bwd_dot_do_o_kernelILb1E23Flash_bwd_kernel_traitsILi192ELi64ELi64ELi8ELi4ELi2ELi2ELb1ELb1EN7cutlass10bfloat16_tE19Flash_kernel_traitsILi192ELi64ELi64ELi8ES3_EEEEvNS_16Flash_bwd_paramsE --------------------------
	.section	.nv.shared._ZN5flash25flash_bwd_dot_do_o_kernelILb1E23Flash_bwd_kernel_traitsILi192ELi64ELi64ELi8ELi4ELi2ELi2ELb1ELb1EN7cutlass10bfloat16_tE19Flash_kernel_traitsILi192ELi64ELi64ELi8ES3_EEEEvNS_16Flash_bwd_paramsE,"aw",@nobits
	.sectionflags	@""
	.align	16
	.zero		1024


//--------------------- .nv.shared._ZN5flash27flash_bwd_convert_dq_kernelI23Flash_bwd_kernel_traitsILi192ELi64ELi64ELi8ELi4ELi2ELi2ELb0ELb0EN7cutlass10bfloat16_tE19Flash_kernel_traitsILi192ELi64ELi64ELi8ES3_EEEEvNS_16Flash_bwd_paramsEi --------------------------
	.section	.nv.shared._ZN5flash27flash_bwd_convert_dq_kernelI23Flash_bwd_kernel_traitsILi192ELi64ELi64ELi8ELi4ELi2ELi2ELb0ELb0EN7cutlass10bfloat16_tE19Flash_kernel_traitsILi192ELi64ELi64ELi8ES3_EEEEvNS_16Flash_bwd_paramsEi,"aw",@nobits
	.sectionflags	@""
	.align	16
	.zero		1024


//--------------------- .nv.shared._ZN5flash44flash_bwd_dq_dk_dv_loop_seqk_parallel_kernelI23Flash_bwd_kernel_traitsILi192ELi64ELi64ELi8ELi4ELi2ELi2ELb0ELb0EN7cutlass10bfloat16_tE19Flash_kernel_traitsILi192ELi64ELi64ELi8ES3_EELb1ELb1ELb0ELb0ELb0ELb0ELb0EEEvNS_16Flash_bwd_paramsE --------------------------
	.section	.nv.shared._ZN5flash44flash_bwd_dq_dk_dv_loop_seqk_parallel_kernelI23Flash_bwd_kernel_traitsILi192ELi64ELi64ELi8ELi4ELi2ELi2ELb0ELb0EN7cutlass10bfloat16_tE19Flash_kernel_traitsILi192ELi64ELi64ELi8ES3_EELb1ELb1ELb0ELb0ELb0ELb0ELb0EEEvNS_16Flash_bwd_paramsE,"aw",@nobits
	.sectionflags	@""
	.align	16
	.zero		1024


//--------------------- .nv.shared._ZN5flash44flash_bwd_dq_dk_dv_loop_seqk_parallel_kernelI23Flash_bwd_kernel_traitsILi192ELi64ELi64ELi8ELi4ELi2ELi2ELb0ELb0EN7cutlass10bfloat16_tE19Flash_kernel_traitsILi192ELi64ELi64ELi8ES3_EELb0ELb1ELb0ELb0ELb0ELb0ELb1EEEvNS_16Flash_bwd_paramsE --------------------------
	.section	.nv.shared._ZN5flash44flash_bwd_dq_dk_dv_loop_seqk_parallel_kernelI23Flash_bwd_kernel_traitsILi192ELi64ELi64ELi8ELi4ELi2ELi2ELb0ELb0EN7cutlass10bfloat16_tE19Flash_kernel_traitsILi192ELi64ELi64ELi8ES3_EELb0ELb1ELb0ELb0ELb0ELb0ELb1EEEvNS_16Flash_bwd_paramsE,"aw",@nobits
	.sectionflags	@""
	.align	16
	.zero		1024


//--------------------- .nv.shared._ZN5flash44flash_bwd_dq_dk_dv_loop_seqk_parallel_kernelI23Flash_bwd_kernel_traitsILi192ELi64ELi64ELi8ELi4ELi2ELi2ELb0ELb0EN7cutlass10bfloat16_tE19Flash_kernel_traitsILi192ELi64ELi64ELi8ES3_EELb1ELb1ELb0ELb0ELb0ELb1ELb0EEEvNS_16Flash_bwd_paramsE --------------------------
	.section	.nv.shared._ZN5flash44flash_bwd_dq_dk_dv_loop_seqk_parallel_kernelI23Flash_bwd_kernel_traitsILi192ELi64ELi64ELi8ELi4ELi2ELi2ELb0ELb0EN7cutlass10bfloat16_tE19Flash_kernel_traitsILi192ELi64ELi64ELi8ES3_EELb1ELb1ELb0ELb0ELb0ELb1ELb0EEEvNS_16Flash_bwd_paramsE,"aw",@nobits
	.sectionflags	@""
	.align	16
	.zero		1024


//--------------------- .nv.shared._ZN5flash44flash_bwd_dq_dk_dv_loop_seqk_parallel_kernelI23Flash_bwd_kernel_traitsILi192ELi64ELi64ELi8ELi4ELi2ELi2ELb0ELb0EN7cutlass10bfloat16_tE19Flash_kernel_traitsILi192ELi64ELi64ELi8ES3_EELb0ELb1ELb0ELb0ELb0ELb1ELb1EEEvNS_16Flash_bwd_paramsE --------------------------
	.section	.nv.shared._ZN5flash44flash_bwd_dq_dk_dv_loop_seqk_parallel_kernelI23Flash_bwd_kernel_traitsILi192ELi64ELi64ELi8ELi4ELi2ELi2ELb0ELb0EN7cutlass10bfloat16_tE19Flash_kernel_traitsILi192ELi64ELi64ELi8ES3_EELb0ELb1ELb0ELb0ELb0ELb1ELb1EEEvNS_16Flash_bwd_paramsE,"aw",@nobits
	.sectionflags	@""
	.align	16
	.zero		1024


//--------------------- .nv.shared._ZN5flash44flash_bwd_dq_dk_dv_loop_seqk_parallel_kernelI23Flash_bwd_kernel_traitsILi192ELi64ELi64ELi8ELi4ELi2ELi2ELb0ELb0EN7cutlass10bfloat16_tE19Flash_kernel_traitsILi192ELi64ELi64ELi8ES3_EELb1ELb1ELb0ELb1ELb0ELb0ELb0EEEvNS_16Flash_bwd_paramsE --------------------------
	.section	.nv.shared._ZN5flash44flash_bwd_dq_dk_dv_loop_seqk_parallel_kernelI23Flash_bwd_kernel_traitsILi192ELi64ELi64ELi8ELi4ELi2ELi2ELb0ELb0EN7cutlass10bfloat16_tE19Flash_kernel_traitsILi192ELi64ELi64ELi8ES3_EELb1ELb1ELb0ELb1ELb0ELb0ELb0EEEvNS_16Flash_bwd_paramsE,"aw",@nobits
	.sectionflags	@""
	.align	16
	.zero		1024


//--------------------- .nv.shared._ZN5flash44flash_bwd_dq_dk_dv_loop_seqk_parallel_kernelI23Flash_bwd_kernel_traitsILi192ELi64ELi64ELi8ELi4ELi2ELi2ELb0ELb0EN7cutlass10bfloat16_tE19Flash_kernel_traitsILi192ELi64ELi64ELi8ES3_EELb0ELb1ELb0ELb1ELb0ELb0ELb1EEEvNS_16Flash_bwd_paramsE --------------------------
	.section	.nv.shared._ZN5flash44flash_bwd_dq_dk_dv_loop_seqk_parallel_kernelI23Flash_bwd_kernel_traitsILi192ELi64ELi64ELi8ELi4ELi2ELi2ELb0ELb0EN7cutlass10bfloat16_tE19Flash_kernel_traitsILi192ELi64ELi64ELi8ES3_EELb0ELb1ELb0ELb1ELb0ELb0ELb1EEEvNS_16Flash_bwd_paramsE,"aw",@nobits
	.sectionflags	@""
	.align	16
	.zero		1024


//--------------------- .nv.shared._ZN5flash25flash_bwd_dot_do_o_kernelILb0E23Flash_bwd_kernel_traitsILi192ELi64ELi64ELi8ELi4ELi2ELi2ELb0ELb0EN7cutlass10bfloat16_tE19Flash_kernel_traitsILi192ELi64ELi64ELi8ES3_EEEEvNS_16Flash_bwd_paramsE --------------------------
	.section	.nv.shared._ZN5flash25flash_bwd_dot_do_o_kernelILb0E23Flash_bwd_kernel_traitsILi192ELi64ELi64ELi8ELi4ELi2ELi2ELb0ELb0EN7cutlass10bfloat16_tE19Flash_kernel_traitsILi192ELi64ELi64ELi8ES3_EEEEvNS_16Flash_bwd_paramsE,"aw",@nobits
	.sectionflags	@""
	.align	16
	.zero		1024


//--------------------- .nv.shared._ZN5flash25flash_bwd_dot_do_o_kernelILb1E23Flash_bwd_kernel_traitsILi192ELi64ELi64ELi8ELi4ELi2ELi2ELb0ELb0EN7cutlass10bfloat16_tE19Flash_kernel_traitsILi192ELi64ELi64ELi8ES3_EEEEvNS_16Flash_bwd_paramsE --------------------------
	.section	.nv.shared._ZN5flash25flash_bwd_dot_do_o_kernelILb1E23Flash_bwd_kernel_traitsILi192ELi64ELi64ELi8ELi4ELi2ELi2ELb0ELb0EN7cutlass10bfloat16_tE19Flash_kernel_traitsILi192ELi64ELi64ELi8ES3_EEEEvNS_16Flash_bwd_paramsE,"aw",@nobits
	.sectionflags	@""
	.align	16
	.zero		1024


//--------------------- .nv.constant0._ZN5flash44flash_bwd_dq_dk_dv_loop_seqk_parallel_kernelI23Flash_bwd_kernel_traitsILi192ELi64ELi64ELi8ELi4ELi2ELi2ELb1ELb1EN7cutlass10bfloat16_tE19Flash_kernel_traitsILi192ELi64ELi64ELi8ES3_EELb0ELb1ELb0ELb0ELb0ELb0ELb0EEEvNS_16Flash_bwd_paramsE --------------------------
	.section	.nv.constant0._ZN5flash44flash_bwd_dq_dk_dv_loop_seqk_parallel_kernelI23Flash_bwd_kernel_traitsILi192ELi64ELi64ELi8ELi4ELi2ELi2ELb1ELb1EN7cutlass10bfloat16_tE19Flash_kernel_traitsILi192ELi64ELi64ELi8ES3_EELb0ELb1ELb0ELb0ELb0ELb0ELb0EEEvNS_16Flash_bwd_paramsE,"a",@progbits
	.sectionflags	@""
	.align	4
.nv.constant0._ZN5flash44flash_bwd_dq_dk_dv_loop_seqk_parallel_kernelI23Flash_bwd_kernel_traitsILi192ELi64ELi64ELi8ELi4ELi2ELi2ELb1ELb1EN7cutlass10bfloat16_tE19Flash_kernel_traitsILi192ELi64ELi64ELi8ES3_EELb0ELb1ELb0ELb0ELb0ELb0ELb0EEEvNS_16Flash_bwd_paramsE:
	.zero		1536


//--------------------- .nv.constant0._ZN5flash44flash_bwd_dq_dk_dv_loop_seqk_parallel_kernelI23Flash_bwd_kernel_traitsILi192ELi64ELi64ELi8ELi4ELi2ELi2ELb1ELb1EN7cutlass10bfloat16_tE19Flash_kernel_traitsILi192ELi64ELi64ELi8ES3_EELb0ELb1ELb0ELb0ELb0ELb1ELb0EEEvNS_16Flash_bwd_paramsE --------------------------
	.section	.nv.constant0._ZN5flash44flash_bwd_dq_dk_dv_loop_seqk_parallel_kernelI23Flash_bwd_kernel_traitsILi192ELi64ELi64ELi8ELi4ELi2ELi2ELb1ELb1EN7cutlass10bfloat16_tE19Flash_kernel_traitsILi192ELi64ELi64ELi8ES3_EELb0ELb1ELb0ELb0ELb0ELb1ELb0EEEvNS_16Flash_bwd_paramsE,"a",@progbits
	.sectionflags	@""
	.align	4
.nv.constant0._ZN5flash44flash_bwd_dq_dk_dv_loop_seqk_parallel_kernelI23Flash_bwd_kernel_traitsILi192ELi64ELi64ELi8ELi4ELi2ELi2ELb1ELb1EN7cutlass10bfloat16_tE19Flash_kernel_traitsILi192ELi64ELi64ELi8ES3_EELb0ELb1ELb0ELb0ELb0ELb1ELb0EEEvNS_16Flash_bwd_paramsE:
	.zero		1536


//--------------------- .nv.constant0._ZN5flash44flash_bwd_dq_dk_dv_loop_seqk_parallel_kernelI23Flash_bwd_kernel_traitsILi192ELi64ELi64ELi8ELi4ELi2ELi2ELb1ELb1EN7cutlass10bfloat16_tE19Flash_kernel_traitsILi192ELi64ELi64ELi8ES3_EELb0ELb1ELb0ELb1ELb0ELb0ELb0EEEvNS_16Flash_bwd_paramsE --------------------------
	.section	.nv.constant0._ZN5flash44flash_bwd_dq_dk_dv_loop_seqk_parallel_kernelI23Flash_bwd_kernel_traitsILi192ELi64ELi64ELi8ELi4ELi2ELi2ELb1ELb1EN7cutlass10bfloat16_tE19Flash_kernel_traitsILi192ELi64ELi64ELi8ES3_EELb0ELb1ELb0ELb1ELb0ELb0ELb0EEEvNS_16Flash_bwd_paramsE,"a",@progbits
	.sectionflags	@""
	.align	4
.nv.constant0._ZN5flash44flash_bwd_dq_dk_dv_loop_seqk_parallel_kernelI23Flash_bwd_kernel_traitsILi192ELi64ELi64ELi8ELi4ELi2ELi2ELb1ELb1EN7cutlass10bfloat16_tE19Flash_kernel_traitsILi192ELi64ELi64ELi8ES3_EELb0ELb1ELb0ELb1ELb0ELb0ELb0EEEvNS_16Flash_bwd_paramsE:
	.zero		1536


//--------------------- .nv.constant0._ZN5flash44flash_bwd_dq_dk_dv_loop_seqk_parallel_kernelI23Flash_bwd_kernel_traitsILi192ELi64ELi64ELi8ELi4ELi2ELi2ELb0ELb0EN7cutlass10bfloat16_tE19Flash_kernel_traitsILi192ELi64ELi64ELi8ES3_EELb0ELb1ELb0ELb0ELb0ELb0ELb0EEEvNS_16Flash_bwd_paramsE --------------------------
	.section	.nv.constant0._ZN5flash44flash_bwd_dq_dk_dv_loop_seqk_parallel_kernelI23Flash_bwd_kernel_traitsILi192ELi64ELi64ELi8ELi4ELi2ELi2ELb0ELb0EN7cutlass10bfloat16_tE19Flash_kernel_traitsILi192ELi64ELi64ELi8ES3_EELb0ELb1ELb0ELb0ELb0ELb0ELb0EEEvNS_16Flash_bwd_paramsE,"a",@progbits
	.sectionflags	@""
	.align	4
.nv.constant0._ZN5flash44flash_bwd_dq_dk_dv_loop_seqk_parallel_kernelI23Flash_bwd_kernel_traitsILi192ELi64ELi64ELi8ELi4ELi2ELi2ELb0ELb0EN7cutlass10bfloat16_tE19Flash_kernel_traitsILi192ELi64ELi64ELi8ES3_EELb0ELb1ELb0ELb0ELb0ELb0ELb0EEEvNS_16Flash_bwd_paramsE:
	.zero		1536


//--------------------- .nv.constant0._ZN5flash44flash_bwd_dq_dk_dv_loop_seqk_parallel_kernelI23Flash_bwd_kernel_traitsILi192ELi64ELi64ELi8ELi4ELi2ELi2ELb0ELb0EN7cutlass10bfloat16_tE19Flash_kernel_traitsILi192ELi64ELi64ELi8ES3_EELb0ELb1ELb0ELb0ELb0ELb1ELb0EEEvNS_16Flash_bwd_paramsE --------------------------
	.section	.nv.constant0._ZN5flash44flash_bwd_dq_dk_dv_loop_seqk_parallel_kernelI23Flash_bwd_kernel_traitsILi192ELi64ELi64ELi8ELi4ELi2ELi2ELb0ELb0EN7cutlass10bfloat16_tE19Flash_kernel_traitsILi192ELi64ELi64ELi8ES3_EELb0ELb1ELb0ELb0ELb0ELb1ELb0EEEvNS_16Flash_bwd_paramsE,"a",@progbits
	.sectionflags	@""
	.align	4
.nv.constant0._ZN5flash44flash_bwd_dq_dk_dv_loop_seqk_parallel_kernelI23Flash_bwd_kernel_traitsILi192ELi64ELi64ELi8ELi4ELi2ELi2ELb0ELb0EN7cutlass10bfloat16_tE19Flash_kernel_traitsILi192ELi64ELi64ELi8ES3_EELb0ELb1ELb0ELb0ELb0ELb1ELb0EEEvNS_16Flash_bwd_paramsE:
	.zero		1536


//--------------------- .nv.constant0._ZN5flash44flash_bwd_dq_dk_dv_loop_seqk_parallel_kernelI23Flash_bwd_kernel_traitsILi192ELi64ELi64ELi8ELi4ELi2ELi2ELb0ELb0EN7cutlass10bfloat16_tE19Flash_kernel_traitsILi192ELi64ELi64ELi8ES3_EELb0ELb1ELb0ELb1ELb0ELb0ELb0EEEvNS_16Flash_bwd_paramsE --------------------------
	.section	.nv.constant0._ZN5flash44flash_bwd_dq_dk_dv_loop_seqk_parallel_kernelI23Flash_bwd_kernel_traitsILi192ELi64ELi64ELi8ELi4ELi2ELi2ELb0ELb0EN7cutlass10bfloat16_tE19Flash_kernel_traitsILi192ELi64ELi64ELi8ES3_EELb0ELb1ELb0ELb1ELb0ELb0ELb0EEEvNS_16Flash_bwd_paramsE,"a",@progbits
	.sectionflags	@""
	.align	4
.nv.constant0._ZN5flash44flash_bwd_dq_dk_dv_loop_seqk_parallel_kernelI23Flash_bwd_kernel_traitsILi192ELi64ELi64ELi8ELi4ELi2ELi2ELb0ELb0EN7cutlass10bfloat16_tE19Flash_kernel_traitsILi192ELi64ELi64ELi8ES3_EELb0ELb1ELb0ELb1ELb0ELb0ELb0EEEvNS_16Flash_bwd_paramsE:
	.zero		1536


//--------------------- .nv.constant0._ZN5flash27flash_bwd_convert_dq_kernelI23Flash_bwd_kernel_traitsILi192ELi64ELi64ELi8ELi4ELi2ELi2ELb1ELb1EN7cutlass10bfloat16_tE19Flash_kernel_traitsILi192ELi64ELi64ELi8ES3_EEEEvNS_16Flash_bwd_paramsEi --------------------------
	.section	.nv.constant0._ZN5flash27flash_bwd_convert_dq_kernelI23Flash_bwd_kernel_traitsILi192ELi64ELi64ELi8ELi4ELi2ELi2ELb1ELb1EN7cutlass10bfloat16_tE19Flash_kernel_traitsILi192ELi64ELi64ELi8ES3_EEEEvNS_16Flash_bwd_paramsEi,"a",@progbits
	.sectionflags	@""
	.align	4
.nv.constant0._ZN5flash27flash_bwd_convert_dq_kernelI23Flash_bwd_kernel_traitsILi192ELi64ELi64ELi8ELi4ELi2ELi2ELb1ELb1EN7cutlass10bfloat16_tE19Flash_kernel_traitsILi192ELi64ELi64ELi8ES3_EEEEvNS_16Flash_bwd_paramsEi:
	.zero		1540


//--------------------- .nv.constant0._ZN5flash44flash_bwd_dq_dk_dv_loop_seqk_parallel_kernelI23Flash_bwd_kernel_traitsILi192ELi64ELi64ELi8ELi4ELi2ELi2ELb1ELb1EN7cutlass10bfloat16_tE19Flash_kernel_traitsILi192ELi64ELi64ELi8ES3_EELb1ELb1ELb0ELb0ELb0ELb0ELb0EEEvNS_16Flash_bwd_paramsE --------------------------
	.section	.nv.constant0._ZN5flash44flash_bwd_dq_dk_dv_loop_seqk_parallel_kernelI23Flash_bwd_kernel_traitsILi192ELi64ELi64ELi8ELi4ELi2ELi2ELb1ELb1EN7cutlass10bfloat16_tE19Flash_kernel_traitsILi192ELi64ELi64ELi8ES3_EELb1ELb1ELb0ELb0ELb0ELb0ELb0EEEvNS_16Flash_bwd_paramsE,"a",@progbits
	.sectionflags	@""
	.align	4
.nv.constant0._ZN5flash44flash_bwd_dq_dk_dv_loop_seqk_parallel_kernelI23Flash_bwd_kernel_traitsILi192ELi64ELi64ELi8ELi4ELi2ELi2ELb1ELb1EN7cutlass10bfloat16_tE19Flash_kernel_traitsILi192ELi64ELi64ELi8ES3_EELb1ELb1ELb0ELb0ELb0ELb0ELb0EEEvNS_16Flash_bwd_paramsE:
	.zero		1536


//--------------------- .nv.constant0._ZN5flash44flash_bwd_dq_dk_dv_loop_seqk_parallel_kernelI23Flash_bwd_kernel_traitsILi192ELi64ELi64ELi8ELi4ELi2ELi2ELb1ELb1EN7cutlass10bfloat16_tE19Flash_kernel_traitsILi192ELi64ELi64ELi8ES3_EELb0ELb1ELb0ELb0ELb0ELb0ELb1EEEvNS_16Flash_bwd_paramsE --------------------------
	.section	.nv.constant0._ZN5flash44flash_bwd_dq_dk_dv_loop_seqk_parallel_kernelI23Flash_bwd_kernel_traitsILi192ELi64ELi64ELi8ELi4ELi2ELi2ELb1ELb1EN7cutlass10bfloat16_tE19Flash_kernel_traitsILi192ELi64ELi64ELi8ES3_EELb0ELb1ELb0ELb0ELb0ELb0ELb1EEEvNS_16Flash_bwd_paramsE,"a",@progbits
	.sectionflags	@""
	.align	4
.nv.constant0._ZN5flash44flash_bwd_dq_dk_dv_loop_seqk_parallel_kernelI23Flash_bwd_kernel_traitsILi192ELi64ELi64ELi8ELi4ELi2ELi2ELb1ELb1EN7cutlass10bfloat16_tE19Flash_kernel_traitsILi192ELi64ELi64ELi8ES3_EELb0ELb1ELb0ELb0ELb0ELb0ELb1EEEvNS_16Flash_bwd_paramsE:
	.zero		1536


//--------------------- .nv.constant0._ZN5flash44flash_bwd_dq_dk_dv_loop_seqk_parallel_kernelI23Flash_bwd_kernel_traitsILi192ELi64ELi64ELi8ELi4ELi2ELi2ELb1ELb1EN7cutlass10bfloat16_tE19Flash_kernel_traitsILi192ELi64ELi64ELi8ES3_EELb1ELb1ELb0ELb0ELb0ELb1ELb0EEEvNS_16Flash_bwd_paramsE --------------------------
	.section	.nv.constant0._ZN5flash44flash_bwd_dq_dk_dv_loop_seqk_parallel_kernelI23Flash_bwd_kernel_traitsILi192ELi64ELi64ELi8ELi4ELi2ELi2ELb1ELb1EN7cutlass10bfloat16_tE19Flash_kernel_traitsILi192ELi64ELi64ELi8ES3_EELb1ELb1ELb0ELb0ELb0ELb1ELb0EEEvNS_16Flash_bwd_paramsE,"a",@progbits
	.sectionflags	@""
	.align	4
.nv.constant0._ZN5flash44flash_bwd_dq_dk_dv_loop_seqk_parallel_kernelI23Flash_bwd_kernel_traitsILi192ELi64ELi64ELi8ELi4ELi2ELi2ELb1ELb1EN7cutlass10bfloat16_tE19Flash_kernel_traitsILi192ELi64ELi64ELi8ES3_EELb1ELb1ELb0ELb0ELb0ELb1ELb0EEEvNS_16Flash_bwd_paramsE:
	.zero		1536


//--------------------- .nv.constant0._ZN5flash44flash_bwd_dq_dk_dv_loop_seqk_parallel_kernelI23Flash_bwd_kernel_traitsILi192ELi64ELi64ELi8ELi4ELi2ELi2ELb1ELb1EN7cutlass10bfloat16_tE19Flash_kernel_traitsILi192ELi64ELi64ELi8ES3_EELb0ELb1ELb0ELb0ELb0ELb1ELb1EEEvNS_16Flash_bwd_paramsE --------------------------
	.section	.nv.constant0._ZN5flash44flash_bwd_dq_dk_dv_loop_seqk_parallel_kernelI23Flash_bwd_kernel_traitsILi192ELi64ELi64ELi8ELi4ELi2ELi2ELb1ELb1EN7cutlass10bfloat16_tE19Flash_kernel_traitsILi192ELi64ELi64ELi8ES3_EELb0ELb1ELb0ELb0ELb0ELb1ELb1EEEvNS_16Flash_bwd_paramsE,"a",@progbits
	.sectionflags	@""
	.align	4
.nv.constant0._ZN5flash44flash_bwd_dq_dk_dv_loop_seqk_parallel_kernelI23Flash_bwd_kernel_traitsILi192ELi64ELi64ELi8ELi4ELi2ELi2ELb1ELb1EN7cutlass10bfloat16_tE19Flash_kernel_traitsILi192ELi64ELi64ELi8ES3_EELb0ELb1ELb0ELb0ELb0ELb1ELb1EEEvNS_16Flash_bwd_paramsE:
	.zero		1536


//--------------------- .nv.constant0._ZN5flash44flash_bwd_dq_dk_dv_loop_seqk_parallel_kernelI23Flash_bwd_kernel_traitsILi192ELi64ELi64ELi8ELi4ELi2ELi2ELb1ELb1EN7cutlass10bfloat16_tE19Flash_kernel_traitsILi192ELi64ELi64ELi8ES3_EELb1ELb1ELb0ELb1ELb0ELb0ELb0EEEvNS_16Flash_bwd_paramsE --------------------------
	.section	.nv.constant0._ZN5flash44flash_bwd_dq_dk_dv_loop_seqk_parallel_kernelI23Flash_bwd_kernel_traitsILi192ELi64ELi64ELi8ELi4ELi2ELi2ELb1ELb1EN7cutlass10bfloat16_tE19Flash_kernel_traitsILi192ELi64ELi64ELi8ES3_EELb1ELb1ELb0ELb1ELb0ELb0ELb0EEEvNS_16Flash_bwd_paramsE,"a",@progbits
	.sectionflags	@""
	.align	4
.nv.constant0._ZN5flash44flash_bwd_dq_dk_dv_loop_seqk_parallel_kernelI23Flash_bwd_kernel_traitsILi192ELi64ELi64ELi8ELi4ELi2ELi2ELb1ELb1EN7cutlass10bfloat16_tE19Flash_kernel_traitsILi192ELi64ELi64ELi8ES3_EELb1ELb1ELb0ELb1ELb0ELb0ELb0EEEvNS_16Flash_bwd_paramsE:
	.zero		1536


//--------------------- .nv.constant0._ZN5flash44flash_bwd_dq_dk_dv_loop_seqk_parallel_kernelI23Flash_bwd_kernel_traitsILi192ELi64ELi64ELi8ELi4ELi2ELi2ELb1ELb1EN7cutlass10bfloat16_tE19Flash_kernel_traitsILi192ELi64ELi64ELi8ES3_EELb0ELb1ELb0ELb1ELb0ELb0ELb1EEEvNS_16Flash_bwd_paramsE --------------------------
	.section	.nv.constant0._ZN5flash44flash_bwd_dq_dk_dv_loop_seqk_parallel_kernelI23Flash_bwd_kernel_traitsILi192ELi64ELi64ELi8ELi4ELi2ELi2ELb1ELb1EN7cutlass10bfloat16_tE19Flash_kernel_traitsILi192ELi64ELi64ELi8ES3_EELb0ELb1ELb0ELb1ELb0ELb0ELb1EEEvNS_16Flash_bwd_paramsE,"a",@progbits
	.sectionflags	@""
	.align	4
.nv.constant0._ZN5flash44flash_bwd_dq_dk_dv_loop_seqk_parallel_kernelI23Flash_bwd_kernel_traitsILi192ELi64ELi64ELi8ELi4ELi2ELi2ELb1ELb1EN7cutlass10bfloat16_tE19Flash_kernel_traitsILi192ELi64ELi64ELi8ES3_EELb0ELb1ELb0ELb1ELb0ELb0ELb1EEEvNS_16Flash_bwd_paramsE:
	.zero		1536


//--------------------- .nv.constant0._ZN5flash25flash_bwd_dot_do_o_kernelILb0E23Flash_bwd_kernel_traitsILi192ELi64ELi64ELi8ELi4ELi2ELi2ELb1ELb1EN7cutlass10bfloat16_tE19Flash_kernel_traitsILi192ELi64ELi64ELi8ES3_EEEEvNS_16Flash_bwd_paramsE --------------------------
	.section	.nv.constant0._ZN5flash25flash_bwd_dot_do_o_kernelILb0E23Flash_bwd_kernel_traitsILi192ELi64ELi64ELi8ELi4ELi2ELi2ELb1ELb1EN7cutlass10bfloat16_tE19Flash_kernel_traitsILi192ELi64ELi64ELi8ES3_EEEEvNS_16Flash_bwd_paramsE,"a",@progbits
	.sectionflags	@""
	.align	4
.nv.constant0._ZN5flash25flash_bwd_dot_do_o_kernelILb0E23Flash_bwd_kernel_traitsILi192ELi64ELi64ELi8ELi4ELi2ELi2ELb1ELb1EN7cutlass10bfloat16_tE19Flash_kernel_traitsILi192ELi64ELi64ELi8ES3_EEEEvNS_16Flash_bwd_paramsE:
	.zero		1536


//--------------------- .nv.constant0._ZN5flash25flash_bwd_dot_do_o_kernelILb1E23Flash_bwd_kernel_traitsILi192ELi64ELi64ELi8ELi4ELi2ELi2ELb1ELb1EN7cutlass10bfloat16_tE19Flash_kernel_traitsILi192ELi64ELi64ELi8ES3_EEEEvNS_16Flash_bwd_paramsE --------------------------
	.section	.nv.constant0._ZN5flash25flash_bwd_dot_do_o_kernelILb1E23Flash_bwd_kernel_traitsILi192ELi64ELi64ELi8ELi4ELi2ELi2ELb1ELb1EN7cutlass10bfloat16_tE19Flash_kernel_traitsILi192ELi64ELi64ELi8ES3_EEEEvNS_16Flash_bwd_paramsE,"a",@progbits
	.sectionflags	@""
	.align	4
.nv.constant0._ZN5flash25flash_bwd_dot_do_o_kernelILb1E23Flash_bwd_kernel_traitsILi192ELi64ELi64ELi8ELi4ELi2ELi2ELb1ELb1EN7cutlass10bfloat16_tE19Flash_kernel_traitsILi192ELi64ELi64ELi8ES3_EEEEvNS_16Flash_bwd_paramsE:
	.zero		1536


//--------------------- .nv.constant0._ZN5flash27flash_bwd_convert_dq_kernelI23Flash_bwd_kernel_traitsILi192ELi64ELi64ELi8ELi4ELi2ELi2ELb0ELb0EN7cutlass10bfloat16_tE19Flash_kernel_traitsILi192ELi64ELi64ELi8ES3_EEEEvNS_16Flash_bwd_paramsEi --------------------------
	.section	.nv.constant0._ZN5flash27flash_bwd_convert_dq_kernelI23Flash_bwd_kernel_traitsILi192ELi64ELi64ELi8ELi4ELi2ELi2ELb0ELb0EN7cutlass10bfloat16_tE19Flash_kernel_traitsILi192ELi64ELi64ELi8ES3_EEEEvNS_16Flash_bwd_paramsEi,"a",@progbits
	.sectionflags	@""
	.align	4
.nv.constant0._ZN5flash27flash_bwd_convert_dq_kernelI23Flash_bwd_kernel_traitsILi192ELi64ELi64ELi8ELi4ELi2ELi2ELb0ELb0EN7cutlass10bfloat16_tE19Flash_kernel_traitsILi192ELi64ELi64ELi8ES3_EEEEvNS_16Flash_bwd_paramsEi:
	.zero		1540


//--------------------- .nv.constant0._ZN5flash44flash_bwd_dq_dk_dv_loop_seqk_parallel_kernelI23Flash_bwd_kernel_traitsILi192ELi64ELi64ELi8ELi4ELi2ELi2ELb0ELb0EN7cutlass10bfloat16_tE19Flash_kernel_traitsILi192ELi64ELi64ELi8ES3_EELb1ELb1ELb0ELb0ELb0ELb0ELb0EEEvNS_16Flash_bwd_paramsE --------------------------
	.section	.nv.constant0._ZN5flash44flash_bwd_dq_dk_dv_loop_seqk_parallel_kernelI23Flash_bwd_kernel_traitsILi192ELi64ELi64ELi8ELi4ELi2ELi2ELb0ELb0EN7cutlass10bfloat16_tE19Flash_kernel_traitsILi192ELi64ELi64ELi8ES3_EELb1ELb1ELb0ELb0ELb0ELb0ELb0EEEvNS_16Flash_bwd_paramsE,"a",@progbits
	.sectionflags	@""
	.align	4
.nv.constant0._ZN5flash44flash_bwd_dq_dk_dv_loop_seqk_parallel_kernelI23Flash_bwd_kernel_traitsILi192ELi64ELi64ELi8ELi4ELi2ELi2ELb0ELb0EN7cutlass10bfloat16_tE19Flash_kernel_traitsILi192ELi64ELi64ELi8ES3_EELb1ELb1ELb0ELb0ELb0ELb0ELb0EEEvNS_16Flash_bwd_paramsE:
	.zero		1536


//--------------------- .nv.constant0._ZN5flash44flash_bwd_dq_dk_dv_loop_seqk_parallel_kernelI23Flash_bwd_kernel_traitsILi192ELi64ELi64ELi8ELi4ELi2ELi2ELb0ELb0EN7cutlass10bfloat16_tE19Flash_kernel_traitsILi192ELi64ELi64ELi8ES3_EELb0ELb1ELb0ELb0ELb0ELb0ELb1EEEvNS_16Flash_bwd_paramsE --------------------------
	.section	.nv.constant0._ZN5flash44flash_bwd_dq_dk_dv_loop_seqk_parallel_kernelI23Flash_bwd_kernel_traitsILi192ELi64ELi64ELi8ELi4ELi2ELi2ELb0ELb0EN7cutlass10bfloat16_tE19Flash_kernel_traitsILi192ELi64ELi64ELi8ES3_EELb0ELb1ELb0ELb0ELb0ELb0ELb1EEEvNS_16Flash_bwd_paramsE,"a",@progbits
	.sectionflags	@""
	.align	4
.nv.constant0._ZN5flash44flash_bwd_dq_dk_dv_loop_seqk_parallel_kernelI23Flash_bwd_kernel_traitsILi192ELi64ELi64ELi8ELi4ELi2ELi2ELb0ELb0EN7cutlass10bfloat16_tE19Flash_kernel_traitsILi192ELi64ELi64ELi8ES3_EELb0ELb1ELb0ELb0ELb0ELb0ELb1EEEvNS_16Flash_bwd_paramsE:
	.zero		1536


//--------------------- .nv.constant0._ZN5flash44flash_bwd_dq_dk_dv_loop_seqk_parallel_kernelI23Flash_bwd_kernel_traitsILi192ELi64ELi64ELi8ELi4ELi2ELi2ELb0ELb0EN7cutlass10bfloat16_tE19Flash_kernel_traitsILi192ELi64ELi64ELi8ES3_EELb1ELb1ELb0ELb0ELb0ELb1ELb0EEEvNS_16Flash_bwd_paramsE --------------------------
	.section	.nv.constant0._ZN5flash44flash_bwd_dq_dk_dv_loop_seqk_parallel_kernelI23Flash_bwd_kernel_traitsILi192ELi64ELi64ELi8ELi4ELi2ELi2ELb0ELb0EN7cutlass10bfloat16_tE19Flash_kernel_traitsILi192ELi64ELi64ELi8ES3_EELb1ELb1ELb0ELb0ELb0ELb1ELb0EEEvNS_16Flash_bwd_paramsE,"a",@progbits
	.sectionflags	@""
	.align	4
.nv.constant0._ZN5flash44flash_bwd_dq_dk_dv_loop_seqk_parallel_kernelI23Flash_bwd_kernel_traitsILi192ELi64ELi64ELi8ELi4ELi2ELi2ELb0ELb0EN7cutlass10bfloat16_tE19Flash_kernel_traitsILi192ELi64ELi64ELi8ES3_EELb1ELb1ELb0ELb0ELb0ELb1ELb0EEEvNS_16Flash_bwd_paramsE:
	.zero		1536


//--------------------- .nv.constant0._ZN5flash44flash_bwd_dq_dk_dv_loop_seqk_parallel_kernelI23Flash_bwd_kernel_traitsILi192ELi64ELi64ELi8ELi4ELi2ELi2ELb0ELb0EN7cutlass10bfloat16_tE19Flash_kernel_traitsILi192ELi64ELi64ELi8ES3_EELb0ELb1ELb0ELb0ELb0ELb1ELb1EEEvNS_16Flash_bwd_paramsE --------------------------
	.section	.nv.constant0._ZN5flash44flash_bwd_dq_dk_dv_loop_seqk_parallel_kernelI23Flash_bwd_kernel_traitsILi192ELi64ELi64ELi8ELi4ELi2ELi2ELb0ELb0EN7cutlass10bfloat16_tE19Flash_kernel_traitsILi192ELi64ELi64ELi8ES3_EELb0ELb1ELb0ELb0ELb0ELb1ELb1EEEvNS_16Flash_bwd_paramsE,"a",@progbits
	.sectionflags	@""
	.align	4
.nv.constant0._ZN5flash44flash_bwd_dq_dk_dv_loop_seqk_parallel_kernelI23Flash_bwd_kernel_traitsILi192ELi64ELi64ELi8ELi4ELi2ELi2ELb0ELb0EN7cutlass10bfloat16_tE19Flash_kernel_traitsILi192ELi64ELi64ELi8ES3_EELb0ELb1ELb0ELb0ELb0ELb1ELb1EEEvNS_16Flash_bwd_paramsE:
	.zero		1536


//--------------------- .nv.constant0._ZN5flash44flash_bwd_dq_dk_dv_loop_seqk_parallel_kernelI23Flash_bwd_kernel_traitsILi192ELi64ELi64ELi8ELi4ELi2ELi2ELb0ELb0EN7cutlass10bfloat16_tE19Flash_kernel_traitsILi192ELi64ELi64ELi8ES3_EELb1ELb1ELb0ELb1ELb0ELb0ELb0EEEvNS_16Flash_bwd_paramsE --------------------------
	.section	.nv.constant0._ZN5flash44flash_bwd_dq_dk_dv_loop_seqk_parallel_kernelI23Flash_bwd_kernel_traitsILi192ELi64ELi64ELi8ELi4ELi2ELi2ELb0ELb0EN7cutlass10bfloat16_tE19Flash_kernel_traitsILi192ELi64ELi64ELi8ES3_EELb1ELb1ELb0ELb1ELb0ELb0ELb0EEEvNS_16Flash_bwd_paramsE,"a",@progbits
	.sectionflags	@""
	.align	4
.nv.constant0._ZN5flash44flash_bwd_dq_dk_dv_loop_seqk_parallel_kernelI23Flash_bwd_kernel_traitsILi192ELi64ELi64ELi8ELi4ELi2ELi2ELb0ELb0EN7cutlass10bfloat16_tE19Flash_kernel_traitsILi192ELi64ELi64ELi8ES3_EELb1ELb1ELb0ELb1ELb0ELb0ELb0EEEvNS_16Flash_bwd_paramsE:
	.zero		1536


//--------------------- .nv.constant0._ZN5flash44flash_bwd_dq_dk_dv_loop_seqk_parallel_kernelI23Flash_bwd_kernel_traitsILi192ELi64ELi64ELi8ELi4ELi2ELi2ELb0ELb0EN7cutlass10bfloat16_tE19Flash_kernel_traitsILi192ELi64ELi64ELi8ES3_EELb0ELb1ELb0ELb1ELb0ELb0ELb1EEEvNS_16Flash_bwd_paramsE --------------------------
	.section	.nv.constant0._ZN5flash44flash_bwd_dq_dk_dv_loop_seqk_parallel_kernelI23Flash_bwd_kernel_traitsILi192ELi64ELi64ELi8ELi4ELi2ELi2ELb0ELb0EN7cutlass10bfloat16_tE19Flash_kernel_traitsILi192ELi64ELi64ELi8ES3_EELb0ELb1ELb0ELb1ELb0ELb0ELb1EEEvNS_16Flash_bwd_paramsE,"a",@progbits
	.sectionflags	@""
	.align	4
.nv.constant0._ZN5flash44flash_bwd_dq_dk_dv_loop_seqk_parallel_kernelI23Flash_bwd_kernel_traitsILi192ELi64ELi64ELi8ELi4ELi2ELi2ELb0ELb0EN7cutlass10bfloat16_tE19Flash_kernel_traitsILi192ELi64ELi64ELi8ES3_EELb0ELb1ELb0ELb1ELb0ELb0ELb1EEEvNS_16Flash_bwd_paramsE:
	.zero		1536


//--------------------- .nv.constant0._ZN5flash25flash_bwd_dot_do_o_kernelILb0E23Flash_bwd_kernel_traitsILi192ELi64ELi64ELi8ELi4ELi2ELi2ELb0ELb0EN7cutlass10bfloat16_tE19Flash_kernel_traitsILi192ELi64ELi64ELi8ES3_EEEEvNS_16Flash_bwd_paramsE --------------------------
	.section	.nv.constant0._ZN5flash25flash_bwd_dot_do_o_kernelILb0E23Flash_bwd_kernel_traitsILi192ELi64ELi64ELi8ELi4ELi2ELi2ELb0ELb0EN7cutlass10bfloat16_tE19Flash_kernel_traitsILi192ELi64ELi64ELi8ES3_EEEEvNS_16Flash_bwd_paramsE,"a",@progbits
	.sectionflags	@""
	.align	4
.nv.constant0._ZN5flash25flash_bwd_dot_do_o_kernelILb0E23Flash_bwd_kernel_traitsILi192ELi64ELi64ELi8ELi4ELi2ELi2ELb0ELb0EN7cutlass10bfloat16_tE19Flash_kernel_traitsILi192ELi64ELi64ELi8ES3_EEEEvNS_16Flash_bwd_paramsE:
	.zero		1536


//--------------------- .nv.constant0._ZN5flash25flash_bwd_dot_do_o_kernelILb1E23Flash_bwd_kernel_traitsILi192ELi64ELi64ELi8ELi4ELi2ELi2ELb0ELb0EN7cutlass10bfloat16_tE19Flash_kernel_traitsILi192ELi64ELi64ELi8ES3_EEEEvNS_16Flash_bwd_paramsE --------------------------
	.section	.nv.constant0._ZN5flash25flash_bwd_dot_do_o_kernelILb1E23Flash_bwd_kernel_traitsILi192ELi64ELi64ELi8ELi4ELi2ELi2ELb0ELb0EN7cutlass10bfloat16_tE19Flash_kernel_traitsILi192ELi64ELi64ELi8ES3_EEEEvNS_16Flash_bwd_paramsE,"a",@progbits
	.sectionflags	@""
	.align	4
.nv.constant0._ZN5flash25flash_bwd_dot_do_o_kernelILb1E23Flash_bwd_kernel_traitsILi192ELi64ELi64ELi8ELi4ELi2ELi2ELb0ELb0EN7cutlass10bfloat16_tE19Flash_kernel_traitsILi192ELi64ELi64ELi8ES3_EEEEvNS_16Flash_bwd_paramsE:
	.zero		1536


//--------------------- SYMBOLS --------------------------

	.type		.nv.reservedSmem.offset0,@object
	.size		.nv.reservedSmem.offset0,0x4
	.type		.nv.reservedSmem.cap,@object
	.size		.nv.reservedSmem.cap,0x4
